//
// Generated by NVIDIA NVVM Compiler
//
// Compiler Build ID: CL-36424714
// Cuda compilation tools, release 13.0, V13.0.88
// Based on NVVM 20.0.0
//

.version 9.0
.target sm_100
.address_size 64

	// .globl	_Z10nonceGrindPhS_PKhS_

.visible .entry _Z10nonceGrindPhS_PKhS_(
	.param .u64 .ptr .align 1 _Z10nonceGrindPhS_PKhS__param_0,
	.param .u64 .ptr .align 1 _Z10nonceGrindPhS_PKhS__param_1,
	.param .u64 .ptr .align 1 _Z10nonceGrindPhS_PKhS__param_2,
	.param .u64 .ptr .align 1 _Z10nonceGrindPhS_PKhS__param_3
)
.maxntid 256
.minnctapersm 4
{
	.reg .pred 	%p<4>;
	.reg .b32 	%r<3056>;
	.reg .b64 	%rd<1291>;
	.reg .b64 	%fd<761>;

	ld.param.u64 	%rd28, [_Z10nonceGrindPhS_PKhS__param_0];
	cvta.to.global.u64 	%rd33, %rd28;
	ld.global.u64 	%rd1, [%rd33];
	add.s64 	%rd34, %rd1, 7640891576939301160;
	xor.b64  	%rd35, %rd34, 5840696475078001281;
	mov.b64 	%fd1, %rd35;
	{
	.reg .b32 %temp; 
	mov.b64 	{%temp, %r12}, %fd1;
	}
	{
	.reg .b32 %temp; 
	mov.b64 	{%r11, %temp}, %fd1;
	}
	mov.b32 	%r45, 32;
	// begin inline asm
	shf.r.wrap.b32 %r6, %r12, %r11, %r45;
	// end inline asm
	// begin inline asm
	shf.r.wrap.b32 %r10, %r11, %r12, %r45;
	// end inline asm
	mov.b64 	%fd2, {%r6, %r10};
	mov.b64 	%rd36, %fd2;
	add.s64 	%rd37, %rd36, 7640891576956012808;
	mov.b64 	%fd3, %rd37;
	{
	.reg .b32 %temp; 
	mov.b64 	{%r20, %temp}, %fd3;
	}
	{
	.reg .b32 %temp; 
	mov.b64 	{%temp, %r19}, %fd3;
	}
	mov.b32 	%r53, 24;
	// begin inline asm
	shf.r.wrap.b32 %r14, %r20, %r19, %r53;
	// end inline asm
	// begin inline asm
	shf.r.wrap.b32 %r18, %r19, %r20, %r53;
	// end inline asm
	mov.b64 	%fd4, {%r14, %r18};
	mov.b64 	%rd38, %fd4;
	ld.global.u64 	%rd2, [%rd33+8];
	add.s64 	%rd39, %rd2, %rd34;
	add.s64 	%rd40, %rd39, %rd38;
	xor.b64  	%rd41, %rd40, %rd36;
	mov.b64 	%fd5, %rd41;
	{
	.reg .b32 %temp; 
	mov.b64 	{%r28, %temp}, %fd5;
	}
	{
	.reg .b32 %temp; 
	mov.b64 	{%temp, %r27}, %fd5;
	}
	mov.b32 	%r61, 16;
	// begin inline asm
	shf.r.wrap.b32 %r22, %r28, %r27, %r61;
	// end inline asm
	// begin inline asm
	shf.r.wrap.b32 %r26, %r27, %r28, %r61;
	// end inline asm
	mov.b64 	%fd6, {%r22, %r26};
	mov.b64 	%rd3, %fd6;
	add.s64 	%rd4, %rd37, %rd3;
	xor.b64  	%rd42, %rd4, %rd38;
	mov.b64 	%fd7, %rd42;
	{
	.reg .b32 %temp; 
	mov.b64 	{%temp, %r36}, %fd7;
	}
	{
	.reg .b32 %temp; 
	mov.b64 	{%r35, %temp}, %fd7;
	}
	mov.b32 	%r69, 63;
	// begin inline asm
	shf.r.wrap.b32 %r30, %r36, %r35, %r69;
	// end inline asm
	// begin inline asm
	shf.r.wrap.b32 %r34, %r35, %r36, %r69;
	// end inline asm
	mov.b64 	%fd8, {%r30, %r34};
	mov.b64 	%rd5, %fd8;
	ld.global.u64 	%rd6, [%rd33+16];
	add.s64 	%rd43, %rd6, -4942790177534073029;
	xor.b64  	%rd44, %rd43, -7276294671716946913;
	mov.b64 	%fd9, %rd44;
	{
	.reg .b32 %temp; 
	mov.b64 	{%temp, %r44}, %fd9;
	}
	{
	.reg .b32 %temp; 
	mov.b64 	{%r43, %temp}, %fd9;
	}
	// begin inline asm
	shf.r.wrap.b32 %r38, %r44, %r43, %r45;
	// end inline asm
	// begin inline asm
	shf.r.wrap.b32 %r42, %r43, %r44, %r45;
	// end inline asm
	mov.b64 	%fd10, {%r38, %r42};
	mov.b64 	%rd45, %fd10;
	add.s64 	%rd46, %rd45, -4942790177534073029;
	mov.b64 	%fd11, %rd46;
	{
	.reg .b32 %temp; 
	mov.b64 	{%r52, %temp}, %fd11;
	}
	{
	.reg .b32 %temp; 
	mov.b64 	{%temp, %r51}, %fd11;
	}
	// begin inline asm
	shf.r.wrap.b32 %r46, %r52, %r51, %r53;
	// end inline asm
	// begin inline asm
	shf.r.wrap.b32 %r50, %r51, %r52, %r53;
	// end inline asm
	mov.b64 	%fd12, {%r46, %r50};
	mov.b64 	%rd47, %fd12;
	ld.global.u64 	%rd7, [%rd33+24];
	add.s64 	%rd48, %rd7, %rd43;
	add.s64 	%rd8, %rd48, %rd47;
	xor.b64  	%rd49, %rd8, %rd45;
	mov.b64 	%fd13, %rd49;
	{
	.reg .b32 %temp; 
	mov.b64 	{%r60, %temp}, %fd13;
	}
	{
	.reg .b32 %temp; 
	mov.b64 	{%temp, %r59}, %fd13;
	}
	// begin inline asm
	shf.r.wrap.b32 %r54, %r60, %r59, %r61;
	// end inline asm
	// begin inline asm
	shf.r.wrap.b32 %r58, %r59, %r60, %r61;
	// end inline asm
	mov.b64 	%fd14, {%r54, %r58};
	mov.b64 	%rd9, %fd14;
	add.s64 	%rd10, %rd46, %rd9;
	xor.b64  	%rd50, %rd10, %rd47;
	mov.b64 	%fd15, %rd50;
	{
	.reg .b32 %temp; 
	mov.b64 	{%temp, %r68}, %fd15;
	}
	{
	.reg .b32 %temp; 
	mov.b64 	{%r67, %temp}, %fd15;
	}
	// begin inline asm
	shf.r.wrap.b32 %r62, %r68, %r67, %r69;
	// end inline asm
	// begin inline asm
	shf.r.wrap.b32 %r66, %r67, %r68, %r69;
	// end inline asm
	mov.b64 	%fd16, {%r62, %r66};
	mov.b64 	%rd11, %fd16;
	ld.global.u64 	%rd12, [%rd33+32];
	ld.global.u64 	%rd13, [%rd33+40];
	ld.global.u64 	%rd14, [%rd33+48];
	ld.global.u64 	%rd15, [%rd33+56];
	add.s64 	%rd51, %rd40, %rd11;
	ld.global.u64 	%rd16, [%rd33+64];
	add.s64 	%rd17, %rd51, %rd16;
	ld.global.u64 	%rd18, [%rd33+72];
	mov.b32 	%r3055, 0;
	mov.b64 	%rd1290, 4354685564936845355;
	mov.b64 	%rd1289, -6534734903238641935;
$L__BB0_1:
	ld.param.u64 	%rd1286, [_Z10nonceGrindPhS_PKhS__param_0];
	cvta.to.global.u64 	%rd21, %rd1286;
	mov.u32 	%r3047, %ntid.x;
	mov.u32 	%r3048, %ctaid.x;
	mov.u32 	%r3049, %tid.x;
	mad.lo.s32 	%r3050, %r3047, %r3048, %r3049;
	shl.b32 	%r2, %r3050, 6;
	add.s64 	%rd52, %rd1290, %rd12;
	xor.b64  	%rd53, %rd52, -2270897969802886508;
	mov.b64 	%fd17, %rd53;
	{
	.reg .b32 %temp; 
	mov.b64 	{%temp, %r77}, %fd17;
	}
	{
	.reg .b32 %temp; 
	mov.b64 	{%r76, %temp}, %fd17;
	}
	mov.b32 	%r3030, 32;
	// begin inline asm
	shf.r.wrap.b32 %r71, %r77, %r76, %r3030;
	// end inline asm
	// begin inline asm
	shf.r.wrap.b32 %r75, %r76, %r77, %r3030;
	// end inline asm
	mov.b64 	%fd18, {%r71, %r75};
	mov.b64 	%rd54, %fd18;
	add.s64 	%rd55, %rd54, 4354685564936845355;
	mov.b64 	%fd19, %rd55;
	{
	.reg .b32 %temp; 
	mov.b64 	{%r85, %temp}, %fd19;
	}
	{
	.reg .b32 %temp; 
	mov.b64 	{%temp, %r84}, %fd19;
	}
	mov.b32 	%r3038, 24;
	// begin inline asm
	shf.r.wrap.b32 %r79, %r85, %r84, %r3038;
	// end inline asm
	// begin inline asm
	shf.r.wrap.b32 %r83, %r84, %r85, %r3038;
	// end inline asm
	mov.b64 	%fd20, {%r79, %r83};
	mov.b64 	%rd56, %fd20;
	add.s64 	%rd57, %rd13, %rd52;
	add.s64 	%rd58, %rd57, %rd56;
	xor.b64  	%rd59, %rd58, %rd54;
	mov.b64 	%fd21, %rd59;
	{
	.reg .b32 %temp; 
	mov.b64 	{%r93, %temp}, %fd21;
	}
	{
	.reg .b32 %temp; 
	mov.b64 	{%temp, %r92}, %fd21;
	}
	mov.b32 	%r3046, 16;
	// begin inline asm
	shf.r.wrap.b32 %r87, %r93, %r92, %r3046;
	// end inline asm
	// begin inline asm
	shf.r.wrap.b32 %r91, %r92, %r93, %r3046;
	// end inline asm
	mov.b64 	%fd22, {%r87, %r91};
	mov.b64 	%rd60, %fd22;
	add.s64 	%rd61, %rd55, %rd60;
	xor.b64  	%rd62, %rd61, %rd56;
	mov.b64 	%fd23, %rd62;
	{
	.reg .b32 %temp; 
	mov.b64 	{%temp, %r101}, %fd23;
	}
	{
	.reg .b32 %temp; 
	mov.b64 	{%r100, %temp}, %fd23;
	}
	mov.b32 	%r2950, 63;
	// begin inline asm
	shf.r.wrap.b32 %r95, %r101, %r100, %r2950;
	// end inline asm
	// begin inline asm
	shf.r.wrap.b32 %r99, %r100, %r101, %r2950;
	// end inline asm
	mov.b64 	%fd24, {%r95, %r99};
	mov.b64 	%rd63, %fd24;
	add.s64 	%rd64, %rd1289, %rd14;
	xor.b64  	%rd65, %rd64, 6620516959819538809;
	mov.b64 	%fd25, %rd65;
	{
	.reg .b32 %temp; 
	mov.b64 	{%temp, %r109}, %fd25;
	}
	{
	.reg .b32 %temp; 
	mov.b64 	{%r108, %temp}, %fd25;
	}
	// begin inline asm
	shf.r.wrap.b32 %r103, %r109, %r108, %r3030;
	// end inline asm
	// begin inline asm
	shf.r.wrap.b32 %r107, %r108, %r109, %r3030;
	// end inline asm
	mov.b64 	%fd26, {%r103, %r107};
	mov.b64 	%rd66, %fd26;
	add.s64 	%rd67, %rd66, -6534734903238641935;
	mov.b64 	%fd27, %rd67;
	{
	.reg .b32 %temp; 
	mov.b64 	{%r117, %temp}, %fd27;
	}
	{
	.reg .b32 %temp; 
	mov.b64 	{%temp, %r116}, %fd27;
	}
	// begin inline asm
	shf.r.wrap.b32 %r111, %r117, %r116, %r3038;
	// end inline asm
	// begin inline asm
	shf.r.wrap.b32 %r115, %r116, %r117, %r3038;
	// end inline asm
	mov.b64 	%fd28, {%r111, %r115};
	mov.b64 	%rd68, %fd28;
	add.s64 	%rd69, %rd15, %rd64;
	add.s64 	%rd70, %rd69, %rd68;
	xor.b64  	%rd71, %rd70, %rd66;
	mov.b64 	%fd29, %rd71;
	{
	.reg .b32 %temp; 
	mov.b64 	{%r125, %temp}, %fd29;
	}
	{
	.reg .b32 %temp; 
	mov.b64 	{%temp, %r124}, %fd29;
	}
	// begin inline asm
	shf.r.wrap.b32 %r119, %r125, %r124, %r3046;
	// end inline asm
	// begin inline asm
	shf.r.wrap.b32 %r123, %r124, %r125, %r3046;
	// end inline asm
	mov.b64 	%fd30, {%r119, %r123};
	mov.b64 	%rd72, %fd30;
	add.s64 	%rd73, %rd67, %rd72;
	xor.b64  	%rd74, %rd73, %rd68;
	mov.b64 	%fd31, %rd74;
	{
	.reg .b32 %temp; 
	mov.b64 	{%temp, %r133}, %fd31;
	}
	{
	.reg .b32 %temp; 
	mov.b64 	{%r132, %temp}, %fd31;
	}
	// begin inline asm
	shf.r.wrap.b32 %r127, %r133, %r132, %r2950;
	// end inline asm
	// begin inline asm
	shf.r.wrap.b32 %r131, %r132, %r133, %r2950;
	// end inline asm
	mov.b64 	%fd32, {%r127, %r131};
	mov.b64 	%rd75, %fd32;
	xor.b64  	%rd76, %rd17, %rd72;
	mov.b64 	%fd33, %rd76;
	{
	.reg .b32 %temp; 
	mov.b64 	{%temp, %r141}, %fd33;
	}
	{
	.reg .b32 %temp; 
	mov.b64 	{%r140, %temp}, %fd33;
	}
	// begin inline asm
	shf.r.wrap.b32 %r135, %r141, %r140, %r3030;
	// end inline asm
	// begin inline asm
	shf.r.wrap.b32 %r139, %r140, %r141, %r3030;
	// end inline asm
	mov.b64 	%fd34, {%r135, %r139};
	mov.b64 	%rd77, %fd34;
	add.s64 	%rd78, %rd61, %rd77;
	xor.b64  	%rd79, %rd78, %rd11;
	mov.b64 	%fd35, %rd79;
	{
	.reg .b32 %temp; 
	mov.b64 	{%r149, %temp}, %fd35;
	}
	{
	.reg .b32 %temp; 
	mov.b64 	{%temp, %r148}, %fd35;
	}
	// begin inline asm
	shf.r.wrap.b32 %r143, %r149, %r148, %r3038;
	// end inline asm
	// begin inline asm
	shf.r.wrap.b32 %r147, %r148, %r149, %r3038;
	// end inline asm
	mov.b64 	%fd36, {%r143, %r147};
	mov.b64 	%rd80, %fd36;
	add.s64 	%rd81, %rd18, %rd17;
	add.s64 	%rd82, %rd81, %rd80;
	xor.b64  	%rd83, %rd82, %rd77;
	mov.b64 	%fd37, %rd83;
	{
	.reg .b32 %temp; 
	mov.b64 	{%r157, %temp}, %fd37;
	}
	{
	.reg .b32 %temp; 
	mov.b64 	{%temp, %r156}, %fd37;
	}
	// begin inline asm
	shf.r.wrap.b32 %r151, %r157, %r156, %r3046;
	// end inline asm
	// begin inline asm
	shf.r.wrap.b32 %r155, %r156, %r157, %r3046;
	// end inline asm
	mov.b64 	%fd38, {%r151, %r155};
	mov.b64 	%rd84, %fd38;
	add.s64 	%rd85, %rd78, %rd84;
	xor.b64  	%rd86, %rd85, %rd80;
	mov.b64 	%fd39, %rd86;
	{
	.reg .b32 %temp; 
	mov.b64 	{%temp, %r165}, %fd39;
	}
	{
	.reg .b32 %temp; 
	mov.b64 	{%r164, %temp}, %fd39;
	}
	// begin inline asm
	shf.r.wrap.b32 %r159, %r165, %r164, %r2950;
	// end inline asm
	// begin inline asm
	shf.r.wrap.b32 %r163, %r164, %r165, %r2950;
	// end inline asm
	mov.b64 	%fd40, {%r159, %r163};
	mov.b64 	%rd87, %fd40;
	add.s64 	%rd88, %rd8, %rd63;
	xor.b64  	%rd89, %rd88, %rd3;
	mov.b64 	%fd41, %rd89;
	{
	.reg .b32 %temp; 
	mov.b64 	{%temp, %r173}, %fd41;
	}
	{
	.reg .b32 %temp; 
	mov.b64 	{%r172, %temp}, %fd41;
	}
	// begin inline asm
	shf.r.wrap.b32 %r167, %r173, %r172, %r3030;
	// end inline asm
	// begin inline asm
	shf.r.wrap.b32 %r171, %r172, %r173, %r3030;
	// end inline asm
	mov.b64 	%fd42, {%r167, %r171};
	mov.b64 	%rd90, %fd42;
	add.s64 	%rd91, %rd73, %rd90;
	xor.b64  	%rd92, %rd91, %rd63;
	mov.b64 	%fd43, %rd92;
	{
	.reg .b32 %temp; 
	mov.b64 	{%r181, %temp}, %fd43;
	}
	{
	.reg .b32 %temp; 
	mov.b64 	{%temp, %r180}, %fd43;
	}
	// begin inline asm
	shf.r.wrap.b32 %r175, %r181, %r180, %r3038;
	// end inline asm
	// begin inline asm
	shf.r.wrap.b32 %r179, %r180, %r181, %r3038;
	// end inline asm
	mov.b64 	%fd44, {%r175, %r179};
	mov.b64 	%rd93, %fd44;
	add.s64 	%rd94, %rd88, %rd93;
	xor.b64  	%rd95, %rd94, %rd90;
	mov.b64 	%fd45, %rd95;
	{
	.reg .b32 %temp; 
	mov.b64 	{%r189, %temp}, %fd45;
	}
	{
	.reg .b32 %temp; 
	mov.b64 	{%temp, %r188}, %fd45;
	}
	// begin inline asm
	shf.r.wrap.b32 %r183, %r189, %r188, %r3046;
	// end inline asm
	// begin inline asm
	shf.r.wrap.b32 %r187, %r188, %r189, %r3046;
	// end inline asm
	mov.b64 	%fd46, {%r183, %r187};
	mov.b64 	%rd96, %fd46;
	add.s64 	%rd97, %rd91, %rd96;
	xor.b64  	%rd98, %rd97, %rd93;
	mov.b64 	%fd47, %rd98;
	{
	.reg .b32 %temp; 
	mov.b64 	{%temp, %r197}, %fd47;
	}
	{
	.reg .b32 %temp; 
	mov.b64 	{%r196, %temp}, %fd47;
	}
	// begin inline asm
	shf.r.wrap.b32 %r191, %r197, %r196, %r2950;
	// end inline asm
	// begin inline asm
	shf.r.wrap.b32 %r195, %r196, %r197, %r2950;
	// end inline asm
	mov.b64 	%fd48, {%r191, %r195};
	mov.b64 	%rd99, %fd48;
	add.s64 	%rd100, %rd58, %rd75;
	xor.b64  	%rd101, %rd100, %rd9;
	mov.b64 	%fd49, %rd101;
	{
	.reg .b32 %temp; 
	mov.b64 	{%temp, %r205}, %fd49;
	}
	{
	.reg .b32 %temp; 
	mov.b64 	{%r204, %temp}, %fd49;
	}
	// begin inline asm
	shf.r.wrap.b32 %r199, %r205, %r204, %r3030;
	// end inline asm
	// begin inline asm
	shf.r.wrap.b32 %r203, %r204, %r205, %r3030;
	// end inline asm
	mov.b64 	%fd50, {%r199, %r203};
	mov.b64 	%rd102, %fd50;
	add.s64 	%rd103, %rd4, %rd102;
	xor.b64  	%rd104, %rd103, %rd75;
	mov.b64 	%fd51, %rd104;
	{
	.reg .b32 %temp; 
	mov.b64 	{%r213, %temp}, %fd51;
	}
	{
	.reg .b32 %temp; 
	mov.b64 	{%temp, %r212}, %fd51;
	}
	// begin inline asm
	shf.r.wrap.b32 %r207, %r213, %r212, %r3038;
	// end inline asm
	// begin inline asm
	shf.r.wrap.b32 %r211, %r212, %r213, %r3038;
	// end inline asm
	mov.b64 	%fd52, {%r207, %r211};
	mov.b64 	%rd105, %fd52;
	add.s64 	%rd106, %rd100, %rd105;
	xor.b64  	%rd107, %rd106, %rd102;
	mov.b64 	%fd53, %rd107;
	{
	.reg .b32 %temp; 
	mov.b64 	{%r221, %temp}, %fd53;
	}
	{
	.reg .b32 %temp; 
	mov.b64 	{%temp, %r220}, %fd53;
	}
	// begin inline asm
	shf.r.wrap.b32 %r215, %r221, %r220, %r3046;
	// end inline asm
	// begin inline asm
	shf.r.wrap.b32 %r219, %r220, %r221, %r3046;
	// end inline asm
	mov.b64 	%fd54, {%r215, %r219};
	mov.b64 	%rd108, %fd54;
	add.s64 	%rd109, %rd103, %rd108;
	xor.b64  	%rd110, %rd109, %rd105;
	mov.b64 	%fd55, %rd110;
	{
	.reg .b32 %temp; 
	mov.b64 	{%temp, %r229}, %fd55;
	}
	{
	.reg .b32 %temp; 
	mov.b64 	{%r228, %temp}, %fd55;
	}
	// begin inline asm
	shf.r.wrap.b32 %r223, %r229, %r228, %r2950;
	// end inline asm
	// begin inline asm
	shf.r.wrap.b32 %r227, %r228, %r229, %r2950;
	// end inline asm
	mov.b64 	%fd56, {%r223, %r227};
	mov.b64 	%rd111, %fd56;
	add.s64 	%rd112, %rd70, %rd5;
	xor.b64  	%rd113, %rd112, %rd60;
	mov.b64 	%fd57, %rd113;
	{
	.reg .b32 %temp; 
	mov.b64 	{%temp, %r237}, %fd57;
	}
	{
	.reg .b32 %temp; 
	mov.b64 	{%r236, %temp}, %fd57;
	}
	// begin inline asm
	shf.r.wrap.b32 %r231, %r237, %r236, %r3030;
	// end inline asm
	// begin inline asm
	shf.r.wrap.b32 %r235, %r236, %r237, %r3030;
	// end inline asm
	mov.b64 	%fd58, {%r231, %r235};
	mov.b64 	%rd114, %fd58;
	add.s64 	%rd115, %rd10, %rd114;
	xor.b64  	%rd116, %rd115, %rd5;
	mov.b64 	%fd59, %rd116;
	{
	.reg .b32 %temp; 
	mov.b64 	{%r245, %temp}, %fd59;
	}
	{
	.reg .b32 %temp; 
	mov.b64 	{%temp, %r244}, %fd59;
	}
	// begin inline asm
	shf.r.wrap.b32 %r239, %r245, %r244, %r3038;
	// end inline asm
	// begin inline asm
	shf.r.wrap.b32 %r243, %r244, %r245, %r3038;
	// end inline asm
	mov.b64 	%fd60, {%r239, %r243};
	mov.b64 	%rd117, %fd60;
	add.s64 	%rd118, %rd112, %rd117;
	xor.b64  	%rd119, %rd118, %rd114;
	mov.b64 	%fd61, %rd119;
	{
	.reg .b32 %temp; 
	mov.b64 	{%r253, %temp}, %fd61;
	}
	{
	.reg .b32 %temp; 
	mov.b64 	{%temp, %r252}, %fd61;
	}
	// begin inline asm
	shf.r.wrap.b32 %r247, %r253, %r252, %r3046;
	// end inline asm
	// begin inline asm
	shf.r.wrap.b32 %r251, %r252, %r253, %r3046;
	// end inline asm
	mov.b64 	%fd62, {%r247, %r251};
	mov.b64 	%rd120, %fd62;
	add.s64 	%rd121, %rd115, %rd120;
	xor.b64  	%rd122, %rd121, %rd117;
	mov.b64 	%fd63, %rd122;
	{
	.reg .b32 %temp; 
	mov.b64 	{%temp, %r261}, %fd63;
	}
	{
	.reg .b32 %temp; 
	mov.b64 	{%r260, %temp}, %fd63;
	}
	// begin inline asm
	shf.r.wrap.b32 %r255, %r261, %r260, %r2950;
	// end inline asm
	// begin inline asm
	shf.r.wrap.b32 %r259, %r260, %r261, %r2950;
	// end inline asm
	mov.b64 	%fd64, {%r255, %r259};
	mov.b64 	%rd123, %fd64;
	add.s64 	%rd124, %rd82, %rd123;
	xor.b64  	%rd125, %rd124, %rd96;
	mov.b64 	%fd65, %rd125;
	{
	.reg .b32 %temp; 
	mov.b64 	{%temp, %r269}, %fd65;
	}
	{
	.reg .b32 %temp; 
	mov.b64 	{%r268, %temp}, %fd65;
	}
	// begin inline asm
	shf.r.wrap.b32 %r263, %r269, %r268, %r3030;
	// end inline asm
	// begin inline asm
	shf.r.wrap.b32 %r267, %r268, %r269, %r3030;
	// end inline asm
	mov.b64 	%fd66, {%r263, %r267};
	mov.b64 	%rd126, %fd66;
	add.s64 	%rd127, %rd109, %rd126;
	xor.b64  	%rd128, %rd127, %rd123;
	mov.b64 	%fd67, %rd128;
	{
	.reg .b32 %temp; 
	mov.b64 	{%r277, %temp}, %fd67;
	}
	{
	.reg .b32 %temp; 
	mov.b64 	{%temp, %r276}, %fd67;
	}
	// begin inline asm
	shf.r.wrap.b32 %r271, %r277, %r276, %r3038;
	// end inline asm
	// begin inline asm
	shf.r.wrap.b32 %r275, %r276, %r277, %r3038;
	// end inline asm
	mov.b64 	%fd68, {%r271, %r275};
	mov.b64 	%rd129, %fd68;
	add.s64 	%rd130, %rd124, %rd129;
	xor.b64  	%rd131, %rd130, %rd126;
	mov.b64 	%fd69, %rd131;
	{
	.reg .b32 %temp; 
	mov.b64 	{%r285, %temp}, %fd69;
	}
	{
	.reg .b32 %temp; 
	mov.b64 	{%temp, %r284}, %fd69;
	}
	// begin inline asm
	shf.r.wrap.b32 %r279, %r285, %r284, %r3046;
	// end inline asm
	// begin inline asm
	shf.r.wrap.b32 %r283, %r284, %r285, %r3046;
	// end inline asm
	mov.b64 	%fd70, {%r279, %r283};
	mov.b64 	%rd132, %fd70;
	add.s64 	%rd133, %rd127, %rd132;
	xor.b64  	%rd134, %rd133, %rd129;
	mov.b64 	%fd71, %rd134;
	{
	.reg .b32 %temp; 
	mov.b64 	{%temp, %r293}, %fd71;
	}
	{
	.reg .b32 %temp; 
	mov.b64 	{%r292, %temp}, %fd71;
	}
	// begin inline asm
	shf.r.wrap.b32 %r287, %r293, %r292, %r2950;
	// end inline asm
	// begin inline asm
	shf.r.wrap.b32 %r291, %r292, %r293, %r2950;
	// end inline asm
	mov.b64 	%fd72, {%r287, %r291};
	mov.b64 	%rd135, %fd72;
	add.s64 	%rd136, %rd94, %rd87;
	add.s64 	%rd137, %rd136, %rd12;
	xor.b64  	%rd138, %rd137, %rd108;
	mov.b64 	%fd73, %rd138;
	{
	.reg .b32 %temp; 
	mov.b64 	{%temp, %r301}, %fd73;
	}
	{
	.reg .b32 %temp; 
	mov.b64 	{%r300, %temp}, %fd73;
	}
	// begin inline asm
	shf.r.wrap.b32 %r295, %r301, %r300, %r3030;
	// end inline asm
	// begin inline asm
	shf.r.wrap.b32 %r299, %r300, %r301, %r3030;
	// end inline asm
	mov.b64 	%fd74, {%r295, %r299};
	mov.b64 	%rd139, %fd74;
	add.s64 	%rd140, %rd121, %rd139;
	xor.b64  	%rd141, %rd140, %rd87;
	mov.b64 	%fd75, %rd141;
	{
	.reg .b32 %temp; 
	mov.b64 	{%r309, %temp}, %fd75;
	}
	{
	.reg .b32 %temp; 
	mov.b64 	{%temp, %r308}, %fd75;
	}
	// begin inline asm
	shf.r.wrap.b32 %r303, %r309, %r308, %r3038;
	// end inline asm
	// begin inline asm
	shf.r.wrap.b32 %r307, %r308, %r309, %r3038;
	// end inline asm
	mov.b64 	%fd76, {%r303, %r307};
	mov.b64 	%rd142, %fd76;
	add.s64 	%rd143, %rd16, %rd137;
	add.s64 	%rd144, %rd143, %rd142;
	xor.b64  	%rd145, %rd144, %rd139;
	mov.b64 	%fd77, %rd145;
	{
	.reg .b32 %temp; 
	mov.b64 	{%r317, %temp}, %fd77;
	}
	{
	.reg .b32 %temp; 
	mov.b64 	{%temp, %r316}, %fd77;
	}
	// begin inline asm
	shf.r.wrap.b32 %r311, %r317, %r316, %r3046;
	// end inline asm
	// begin inline asm
	shf.r.wrap.b32 %r315, %r316, %r317, %r3046;
	// end inline asm
	mov.b64 	%fd78, {%r311, %r315};
	mov.b64 	%rd146, %fd78;
	add.s64 	%rd147, %rd140, %rd146;
	xor.b64  	%rd148, %rd147, %rd142;
	mov.b64 	%fd79, %rd148;
	{
	.reg .b32 %temp; 
	mov.b64 	{%temp, %r325}, %fd79;
	}
	{
	.reg .b32 %temp; 
	mov.b64 	{%r324, %temp}, %fd79;
	}
	// begin inline asm
	shf.r.wrap.b32 %r319, %r325, %r324, %r2950;
	// end inline asm
	// begin inline asm
	shf.r.wrap.b32 %r323, %r324, %r325, %r2950;
	// end inline asm
	mov.b64 	%fd80, {%r319, %r323};
	mov.b64 	%rd149, %fd80;
	add.s64 	%rd150, %rd106, %rd99;
	add.s64 	%rd151, %rd150, %rd18;
	xor.b64  	%rd152, %rd151, %rd120;
	mov.b64 	%fd81, %rd152;
	{
	.reg .b32 %temp; 
	mov.b64 	{%temp, %r333}, %fd81;
	}
	{
	.reg .b32 %temp; 
	mov.b64 	{%r332, %temp}, %fd81;
	}
	// begin inline asm
	shf.r.wrap.b32 %r327, %r333, %r332, %r3030;
	// end inline asm
	// begin inline asm
	shf.r.wrap.b32 %r331, %r332, %r333, %r3030;
	// end inline asm
	mov.b64 	%fd82, {%r327, %r331};
	mov.b64 	%rd153, %fd82;
	add.s64 	%rd154, %rd85, %rd153;
	xor.b64  	%rd155, %rd154, %rd99;
	mov.b64 	%fd83, %rd155;
	{
	.reg .b32 %temp; 
	mov.b64 	{%r341, %temp}, %fd83;
	}
	{
	.reg .b32 %temp; 
	mov.b64 	{%temp, %r340}, %fd83;
	}
	// begin inline asm
	shf.r.wrap.b32 %r335, %r341, %r340, %r3038;
	// end inline asm
	// begin inline asm
	shf.r.wrap.b32 %r339, %r340, %r341, %r3038;
	// end inline asm
	mov.b64 	%fd84, {%r335, %r339};
	mov.b64 	%rd156, %fd84;
	add.s64 	%rd157, %rd151, %rd156;
	xor.b64  	%rd158, %rd157, %rd153;
	mov.b64 	%fd85, %rd158;
	{
	.reg .b32 %temp; 
	mov.b64 	{%r349, %temp}, %fd85;
	}
	{
	.reg .b32 %temp; 
	mov.b64 	{%temp, %r348}, %fd85;
	}
	// begin inline asm
	shf.r.wrap.b32 %r343, %r349, %r348, %r3046;
	// end inline asm
	// begin inline asm
	shf.r.wrap.b32 %r347, %r348, %r349, %r3046;
	// end inline asm
	mov.b64 	%fd86, {%r343, %r347};
	mov.b64 	%rd159, %fd86;
	add.s64 	%rd160, %rd154, %rd159;
	xor.b64  	%rd161, %rd160, %rd156;
	mov.b64 	%fd87, %rd161;
	{
	.reg .b32 %temp; 
	mov.b64 	{%temp, %r357}, %fd87;
	}
	{
	.reg .b32 %temp; 
	mov.b64 	{%r356, %temp}, %fd87;
	}
	// begin inline asm
	shf.r.wrap.b32 %r351, %r357, %r356, %r2950;
	// end inline asm
	// begin inline asm
	shf.r.wrap.b32 %r355, %r356, %r357, %r2950;
	// end inline asm
	mov.b64 	%fd88, {%r351, %r355};
	mov.b64 	%rd162, %fd88;
	add.s64 	%rd163, %rd118, %rd111;
	xor.b64  	%rd164, %rd163, %rd84;
	mov.b64 	%fd89, %rd164;
	{
	.reg .b32 %temp; 
	mov.b64 	{%temp, %r365}, %fd89;
	}
	{
	.reg .b32 %temp; 
	mov.b64 	{%r364, %temp}, %fd89;
	}
	// begin inline asm
	shf.r.wrap.b32 %r359, %r365, %r364, %r3030;
	// end inline asm
	// begin inline asm
	shf.r.wrap.b32 %r363, %r364, %r365, %r3030;
	// end inline asm
	mov.b64 	%fd90, {%r359, %r363};
	mov.b64 	%rd165, %fd90;
	add.s64 	%rd166, %rd97, %rd165;
	xor.b64  	%rd167, %rd166, %rd111;
	mov.b64 	%fd91, %rd167;
	{
	.reg .b32 %temp; 
	mov.b64 	{%r373, %temp}, %fd91;
	}
	{
	.reg .b32 %temp; 
	mov.b64 	{%temp, %r372}, %fd91;
	}
	// begin inline asm
	shf.r.wrap.b32 %r367, %r373, %r372, %r3038;
	// end inline asm
	// begin inline asm
	shf.r.wrap.b32 %r371, %r372, %r373, %r3038;
	// end inline asm
	mov.b64 	%fd92, {%r367, %r371};
	mov.b64 	%rd168, %fd92;
	add.s64 	%rd169, %rd14, %rd163;
	add.s64 	%rd170, %rd169, %rd168;
	xor.b64  	%rd171, %rd170, %rd165;
	mov.b64 	%fd93, %rd171;
	{
	.reg .b32 %temp; 
	mov.b64 	{%r381, %temp}, %fd93;
	}
	{
	.reg .b32 %temp; 
	mov.b64 	{%temp, %r380}, %fd93;
	}
	// begin inline asm
	shf.r.wrap.b32 %r375, %r381, %r380, %r3046;
	// end inline asm
	// begin inline asm
	shf.r.wrap.b32 %r379, %r380, %r381, %r3046;
	// end inline asm
	mov.b64 	%fd94, {%r375, %r379};
	mov.b64 	%rd172, %fd94;
	add.s64 	%rd173, %rd166, %rd172;
	xor.b64  	%rd174, %rd173, %rd168;
	mov.b64 	%fd95, %rd174;
	{
	.reg .b32 %temp; 
	mov.b64 	{%temp, %r389}, %fd95;
	}
	{
	.reg .b32 %temp; 
	mov.b64 	{%r388, %temp}, %fd95;
	}
	// begin inline asm
	shf.r.wrap.b32 %r383, %r389, %r388, %r2950;
	// end inline asm
	// begin inline asm
	shf.r.wrap.b32 %r387, %r388, %r389, %r2950;
	// end inline asm
	mov.b64 	%fd96, {%r383, %r387};
	mov.b64 	%rd175, %fd96;
	add.s64 	%rd176, %rd130, %rd149;
	add.s64 	%rd177, %rd176, %rd2;
	xor.b64  	%rd178, %rd177, %rd172;
	mov.b64 	%fd97, %rd178;
	{
	.reg .b32 %temp; 
	mov.b64 	{%temp, %r397}, %fd97;
	}
	{
	.reg .b32 %temp; 
	mov.b64 	{%r396, %temp}, %fd97;
	}
	// begin inline asm
	shf.r.wrap.b32 %r391, %r397, %r396, %r3030;
	// end inline asm
	// begin inline asm
	shf.r.wrap.b32 %r395, %r396, %r397, %r3030;
	// end inline asm
	mov.b64 	%fd98, {%r391, %r395};
	mov.b64 	%rd179, %fd98;
	add.s64 	%rd180, %rd160, %rd179;
	xor.b64  	%rd181, %rd180, %rd149;
	mov.b64 	%fd99, %rd181;
	{
	.reg .b32 %temp; 
	mov.b64 	{%r405, %temp}, %fd99;
	}
	{
	.reg .b32 %temp; 
	mov.b64 	{%temp, %r404}, %fd99;
	}
	// begin inline asm
	shf.r.wrap.b32 %r399, %r405, %r404, %r3038;
	// end inline asm
	// begin inline asm
	shf.r.wrap.b32 %r403, %r404, %r405, %r3038;
	// end inline asm
	mov.b64 	%fd100, {%r399, %r403};
	mov.b64 	%rd182, %fd100;
	add.s64 	%rd183, %rd177, %rd182;
	xor.b64  	%rd184, %rd183, %rd179;
	mov.b64 	%fd101, %rd184;
	{
	.reg .b32 %temp; 
	mov.b64 	{%r413, %temp}, %fd101;
	}
	{
	.reg .b32 %temp; 
	mov.b64 	{%temp, %r412}, %fd101;
	}
	// begin inline asm
	shf.r.wrap.b32 %r407, %r413, %r412, %r3046;
	// end inline asm
	// begin inline asm
	shf.r.wrap.b32 %r411, %r412, %r413, %r3046;
	// end inline asm
	mov.b64 	%fd102, {%r407, %r411};
	mov.b64 	%rd185, %fd102;
	add.s64 	%rd186, %rd180, %rd185;
	xor.b64  	%rd187, %rd186, %rd182;
	mov.b64 	%fd103, %rd187;
	{
	.reg .b32 %temp; 
	mov.b64 	{%temp, %r421}, %fd103;
	}
	{
	.reg .b32 %temp; 
	mov.b64 	{%r420, %temp}, %fd103;
	}
	// begin inline asm
	shf.r.wrap.b32 %r415, %r421, %r420, %r2950;
	// end inline asm
	// begin inline asm
	shf.r.wrap.b32 %r419, %r420, %r421, %r2950;
	// end inline asm
	mov.b64 	%fd104, {%r415, %r419};
	mov.b64 	%rd188, %fd104;
	add.s64 	%rd189, %rd144, %rd162;
	add.s64 	%rd190, %rd189, %rd1;
	xor.b64  	%rd191, %rd190, %rd132;
	mov.b64 	%fd105, %rd191;
	{
	.reg .b32 %temp; 
	mov.b64 	{%temp, %r429}, %fd105;
	}
	{
	.reg .b32 %temp; 
	mov.b64 	{%r428, %temp}, %fd105;
	}
	// begin inline asm
	shf.r.wrap.b32 %r423, %r429, %r428, %r3030;
	// end inline asm
	// begin inline asm
	shf.r.wrap.b32 %r427, %r428, %r429, %r3030;
	// end inline asm
	mov.b64 	%fd106, {%r423, %r427};
	mov.b64 	%rd192, %fd106;
	add.s64 	%rd193, %rd173, %rd192;
	xor.b64  	%rd194, %rd193, %rd162;
	mov.b64 	%fd107, %rd194;
	{
	.reg .b32 %temp; 
	mov.b64 	{%r437, %temp}, %fd107;
	}
	{
	.reg .b32 %temp; 
	mov.b64 	{%temp, %r436}, %fd107;
	}
	// begin inline asm
	shf.r.wrap.b32 %r431, %r437, %r436, %r3038;
	// end inline asm
	// begin inline asm
	shf.r.wrap.b32 %r435, %r436, %r437, %r3038;
	// end inline asm
	mov.b64 	%fd108, {%r431, %r435};
	mov.b64 	%rd195, %fd108;
	add.s64 	%rd196, %rd6, %rd190;
	add.s64 	%rd197, %rd196, %rd195;
	xor.b64  	%rd198, %rd197, %rd192;
	mov.b64 	%fd109, %rd198;
	{
	.reg .b32 %temp; 
	mov.b64 	{%r445, %temp}, %fd109;
	}
	{
	.reg .b32 %temp; 
	mov.b64 	{%temp, %r444}, %fd109;
	}
	// begin inline asm
	shf.r.wrap.b32 %r439, %r445, %r444, %r3046;
	// end inline asm
	// begin inline asm
	shf.r.wrap.b32 %r443, %r444, %r445, %r3046;
	// end inline asm
	mov.b64 	%fd110, {%r439, %r443};
	mov.b64 	%rd199, %fd110;
	add.s64 	%rd200, %rd193, %rd199;
	xor.b64  	%rd201, %rd200, %rd195;
	mov.b64 	%fd111, %rd201;
	{
	.reg .b32 %temp; 
	mov.b64 	{%temp, %r453}, %fd111;
	}
	{
	.reg .b32 %temp; 
	mov.b64 	{%r452, %temp}, %fd111;
	}
	// begin inline asm
	shf.r.wrap.b32 %r447, %r453, %r452, %r2950;
	// end inline asm
	// begin inline asm
	shf.r.wrap.b32 %r451, %r452, %r453, %r2950;
	// end inline asm
	mov.b64 	%fd112, {%r447, %r451};
	mov.b64 	%rd202, %fd112;
	add.s64 	%rd203, %rd157, %rd175;
	xor.b64  	%rd204, %rd203, %rd146;
	mov.b64 	%fd113, %rd204;
	{
	.reg .b32 %temp; 
	mov.b64 	{%temp, %r461}, %fd113;
	}
	{
	.reg .b32 %temp; 
	mov.b64 	{%r460, %temp}, %fd113;
	}
	// begin inline asm
	shf.r.wrap.b32 %r455, %r461, %r460, %r3030;
	// end inline asm
	// begin inline asm
	shf.r.wrap.b32 %r459, %r460, %r461, %r3030;
	// end inline asm
	mov.b64 	%fd114, {%r455, %r459};
	mov.b64 	%rd205, %fd114;
	add.s64 	%rd206, %rd133, %rd205;
	xor.b64  	%rd207, %rd206, %rd175;
	mov.b64 	%fd115, %rd207;
	{
	.reg .b32 %temp; 
	mov.b64 	{%r469, %temp}, %fd115;
	}
	{
	.reg .b32 %temp; 
	mov.b64 	{%temp, %r468}, %fd115;
	}
	// begin inline asm
	shf.r.wrap.b32 %r463, %r469, %r468, %r3038;
	// end inline asm
	// begin inline asm
	shf.r.wrap.b32 %r467, %r468, %r469, %r3038;
	// end inline asm
	mov.b64 	%fd116, {%r463, %r467};
	mov.b64 	%rd208, %fd116;
	add.s64 	%rd209, %rd15, %rd203;
	add.s64 	%rd210, %rd209, %rd208;
	xor.b64  	%rd211, %rd210, %rd205;
	mov.b64 	%fd117, %rd211;
	{
	.reg .b32 %temp; 
	mov.b64 	{%r477, %temp}, %fd117;
	}
	{
	.reg .b32 %temp; 
	mov.b64 	{%temp, %r476}, %fd117;
	}
	// begin inline asm
	shf.r.wrap.b32 %r471, %r477, %r476, %r3046;
	// end inline asm
	// begin inline asm
	shf.r.wrap.b32 %r475, %r476, %r477, %r3046;
	// end inline asm
	mov.b64 	%fd118, {%r471, %r475};
	mov.b64 	%rd212, %fd118;
	add.s64 	%rd213, %rd206, %rd212;
	xor.b64  	%rd214, %rd213, %rd208;
	mov.b64 	%fd119, %rd214;
	{
	.reg .b32 %temp; 
	mov.b64 	{%temp, %r485}, %fd119;
	}
	{
	.reg .b32 %temp; 
	mov.b64 	{%r484, %temp}, %fd119;
	}
	// begin inline asm
	shf.r.wrap.b32 %r479, %r485, %r484, %r2950;
	// end inline asm
	// begin inline asm
	shf.r.wrap.b32 %r483, %r484, %r485, %r2950;
	// end inline asm
	mov.b64 	%fd120, {%r479, %r483};
	mov.b64 	%rd215, %fd120;
	add.s64 	%rd216, %rd170, %rd135;
	add.s64 	%rd217, %rd216, %rd13;
	xor.b64  	%rd218, %rd217, %rd159;
	mov.b64 	%fd121, %rd218;
	{
	.reg .b32 %temp; 
	mov.b64 	{%temp, %r493}, %fd121;
	}
	{
	.reg .b32 %temp; 
	mov.b64 	{%r492, %temp}, %fd121;
	}
	// begin inline asm
	shf.r.wrap.b32 %r487, %r493, %r492, %r3030;
	// end inline asm
	// begin inline asm
	shf.r.wrap.b32 %r491, %r492, %r493, %r3030;
	// end inline asm
	mov.b64 	%fd122, {%r487, %r491};
	mov.b64 	%rd219, %fd122;
	add.s64 	%rd220, %rd147, %rd219;
	xor.b64  	%rd221, %rd220, %rd135;
	mov.b64 	%fd123, %rd221;
	{
	.reg .b32 %temp; 
	mov.b64 	{%r501, %temp}, %fd123;
	}
	{
	.reg .b32 %temp; 
	mov.b64 	{%temp, %r500}, %fd123;
	}
	// begin inline asm
	shf.r.wrap.b32 %r495, %r501, %r500, %r3038;
	// end inline asm
	// begin inline asm
	shf.r.wrap.b32 %r499, %r500, %r501, %r3038;
	// end inline asm
	mov.b64 	%fd124, {%r495, %r499};
	mov.b64 	%rd222, %fd124;
	add.s64 	%rd223, %rd7, %rd217;
	add.s64 	%rd224, %rd223, %rd222;
	xor.b64  	%rd225, %rd224, %rd219;
	mov.b64 	%fd125, %rd225;
	{
	.reg .b32 %temp; 
	mov.b64 	{%r509, %temp}, %fd125;
	}
	{
	.reg .b32 %temp; 
	mov.b64 	{%temp, %r508}, %fd125;
	}
	// begin inline asm
	shf.r.wrap.b32 %r503, %r509, %r508, %r3046;
	// end inline asm
	// begin inline asm
	shf.r.wrap.b32 %r507, %r508, %r509, %r3046;
	// end inline asm
	mov.b64 	%fd126, {%r503, %r507};
	mov.b64 	%rd226, %fd126;
	add.s64 	%rd227, %rd220, %rd226;
	xor.b64  	%rd228, %rd227, %rd222;
	mov.b64 	%fd127, %rd228;
	{
	.reg .b32 %temp; 
	mov.b64 	{%temp, %r517}, %fd127;
	}
	{
	.reg .b32 %temp; 
	mov.b64 	{%r516, %temp}, %fd127;
	}
	// begin inline asm
	shf.r.wrap.b32 %r511, %r517, %r516, %r2950;
	// end inline asm
	// begin inline asm
	shf.r.wrap.b32 %r515, %r516, %r517, %r2950;
	// end inline asm
	mov.b64 	%fd128, {%r511, %r515};
	mov.b64 	%rd229, %fd128;
	add.s64 	%rd230, %rd183, %rd229;
	xor.b64  	%rd231, %rd230, %rd199;
	mov.b64 	%fd129, %rd231;
	{
	.reg .b32 %temp; 
	mov.b64 	{%temp, %r525}, %fd129;
	}
	{
	.reg .b32 %temp; 
	mov.b64 	{%r524, %temp}, %fd129;
	}
	// begin inline asm
	shf.r.wrap.b32 %r519, %r525, %r524, %r3030;
	// end inline asm
	// begin inline asm
	shf.r.wrap.b32 %r523, %r524, %r525, %r3030;
	// end inline asm
	mov.b64 	%fd130, {%r519, %r523};
	mov.b64 	%rd232, %fd130;
	add.s64 	%rd233, %rd213, %rd232;
	xor.b64  	%rd234, %rd233, %rd229;
	mov.b64 	%fd131, %rd234;
	{
	.reg .b32 %temp; 
	mov.b64 	{%r533, %temp}, %fd131;
	}
	{
	.reg .b32 %temp; 
	mov.b64 	{%temp, %r532}, %fd131;
	}
	// begin inline asm
	shf.r.wrap.b32 %r527, %r533, %r532, %r3038;
	// end inline asm
	// begin inline asm
	shf.r.wrap.b32 %r531, %r532, %r533, %r3038;
	// end inline asm
	mov.b64 	%fd132, {%r527, %r531};
	mov.b64 	%rd235, %fd132;
	add.s64 	%rd236, %rd16, %rd230;
	add.s64 	%rd237, %rd236, %rd235;
	xor.b64  	%rd238, %rd237, %rd232;
	mov.b64 	%fd133, %rd238;
	{
	.reg .b32 %temp; 
	mov.b64 	{%r541, %temp}, %fd133;
	}
	{
	.reg .b32 %temp; 
	mov.b64 	{%temp, %r540}, %fd133;
	}
	// begin inline asm
	shf.r.wrap.b32 %r535, %r541, %r540, %r3046;
	// end inline asm
	// begin inline asm
	shf.r.wrap.b32 %r539, %r540, %r541, %r3046;
	// end inline asm
	mov.b64 	%fd134, {%r535, %r539};
	mov.b64 	%rd239, %fd134;
	add.s64 	%rd240, %rd233, %rd239;
	xor.b64  	%rd241, %rd240, %rd235;
	mov.b64 	%fd135, %rd241;
	{
	.reg .b32 %temp; 
	mov.b64 	{%temp, %r549}, %fd135;
	}
	{
	.reg .b32 %temp; 
	mov.b64 	{%r548, %temp}, %fd135;
	}
	// begin inline asm
	shf.r.wrap.b32 %r543, %r549, %r548, %r2950;
	// end inline asm
	// begin inline asm
	shf.r.wrap.b32 %r547, %r548, %r549, %r2950;
	// end inline asm
	mov.b64 	%fd136, {%r543, %r547};
	mov.b64 	%rd242, %fd136;
	add.s64 	%rd243, %rd197, %rd188;
	xor.b64  	%rd244, %rd243, %rd212;
	mov.b64 	%fd137, %rd244;
	{
	.reg .b32 %temp; 
	mov.b64 	{%temp, %r557}, %fd137;
	}
	{
	.reg .b32 %temp; 
	mov.b64 	{%r556, %temp}, %fd137;
	}
	// begin inline asm
	shf.r.wrap.b32 %r551, %r557, %r556, %r3030;
	// end inline asm
	// begin inline asm
	shf.r.wrap.b32 %r555, %r556, %r557, %r3030;
	// end inline asm
	mov.b64 	%fd138, {%r551, %r555};
	mov.b64 	%rd245, %fd138;
	add.s64 	%rd246, %rd227, %rd245;
	xor.b64  	%rd247, %rd246, %rd188;
	mov.b64 	%fd139, %rd247;
	{
	.reg .b32 %temp; 
	mov.b64 	{%r565, %temp}, %fd139;
	}
	{
	.reg .b32 %temp; 
	mov.b64 	{%temp, %r564}, %fd139;
	}
	// begin inline asm
	shf.r.wrap.b32 %r559, %r565, %r564, %r3038;
	// end inline asm
	// begin inline asm
	shf.r.wrap.b32 %r563, %r564, %r565, %r3038;
	// end inline asm
	mov.b64 	%fd140, {%r559, %r563};
	mov.b64 	%rd248, %fd140;
	add.s64 	%rd249, %rd1, %rd243;
	add.s64 	%rd250, %rd249, %rd248;
	xor.b64  	%rd251, %rd250, %rd245;
	mov.b64 	%fd141, %rd251;
	{
	.reg .b32 %temp; 
	mov.b64 	{%r573, %temp}, %fd141;
	}
	{
	.reg .b32 %temp; 
	mov.b64 	{%temp, %r572}, %fd141;
	}
	// begin inline asm
	shf.r.wrap.b32 %r567, %r573, %r572, %r3046;
	// end inline asm
	// begin inline asm
	shf.r.wrap.b32 %r571, %r572, %r573, %r3046;
	// end inline asm
	mov.b64 	%fd142, {%r567, %r571};
	mov.b64 	%rd252, %fd142;
	add.s64 	%rd253, %rd246, %rd252;
	xor.b64  	%rd254, %rd253, %rd248;
	mov.b64 	%fd143, %rd254;
	{
	.reg .b32 %temp; 
	mov.b64 	{%temp, %r581}, %fd143;
	}
	{
	.reg .b32 %temp; 
	mov.b64 	{%r580, %temp}, %fd143;
	}
	// begin inline asm
	shf.r.wrap.b32 %r575, %r581, %r580, %r2950;
	// end inline asm
	// begin inline asm
	shf.r.wrap.b32 %r579, %r580, %r581, %r2950;
	// end inline asm
	mov.b64 	%fd144, {%r575, %r579};
	mov.b64 	%rd255, %fd144;
	add.s64 	%rd256, %rd210, %rd202;
	add.s64 	%rd257, %rd256, %rd13;
	xor.b64  	%rd258, %rd257, %rd226;
	mov.b64 	%fd145, %rd258;
	{
	.reg .b32 %temp; 
	mov.b64 	{%temp, %r589}, %fd145;
	}
	{
	.reg .b32 %temp; 
	mov.b64 	{%r588, %temp}, %fd145;
	}
	// begin inline asm
	shf.r.wrap.b32 %r583, %r589, %r588, %r3030;
	// end inline asm
	// begin inline asm
	shf.r.wrap.b32 %r587, %r588, %r589, %r3030;
	// end inline asm
	mov.b64 	%fd146, {%r583, %r587};
	mov.b64 	%rd259, %fd146;
	add.s64 	%rd260, %rd186, %rd259;
	xor.b64  	%rd261, %rd260, %rd202;
	mov.b64 	%fd147, %rd261;
	{
	.reg .b32 %temp; 
	mov.b64 	{%r597, %temp}, %fd147;
	}
	{
	.reg .b32 %temp; 
	mov.b64 	{%temp, %r596}, %fd147;
	}
	// begin inline asm
	shf.r.wrap.b32 %r591, %r597, %r596, %r3038;
	// end inline asm
	// begin inline asm
	shf.r.wrap.b32 %r595, %r596, %r597, %r3038;
	// end inline asm
	mov.b64 	%fd148, {%r591, %r595};
	mov.b64 	%rd262, %fd148;
	add.s64 	%rd263, %rd6, %rd257;
	add.s64 	%rd264, %rd263, %rd262;
	xor.b64  	%rd265, %rd264, %rd259;
	mov.b64 	%fd149, %rd265;
	{
	.reg .b32 %temp; 
	mov.b64 	{%r605, %temp}, %fd149;
	}
	{
	.reg .b32 %temp; 
	mov.b64 	{%temp, %r604}, %fd149;
	}
	// begin inline asm
	shf.r.wrap.b32 %r599, %r605, %r604, %r3046;
	// end inline asm
	// begin inline asm
	shf.r.wrap.b32 %r603, %r604, %r605, %r3046;
	// end inline asm
	mov.b64 	%fd150, {%r599, %r603};
	mov.b64 	%rd266, %fd150;
	add.s64 	%rd267, %rd260, %rd266;
	xor.b64  	%rd268, %rd267, %rd262;
	mov.b64 	%fd151, %rd268;
	{
	.reg .b32 %temp; 
	mov.b64 	{%temp, %r613}, %fd151;
	}
	{
	.reg .b32 %temp; 
	mov.b64 	{%r612, %temp}, %fd151;
	}
	// begin inline asm
	shf.r.wrap.b32 %r607, %r613, %r612, %r2950;
	// end inline asm
	// begin inline asm
	shf.r.wrap.b32 %r611, %r612, %r613, %r2950;
	// end inline asm
	mov.b64 	%fd152, {%r607, %r611};
	mov.b64 	%rd269, %fd152;
	add.s64 	%rd270, %rd224, %rd215;
	xor.b64  	%rd271, %rd270, %rd185;
	mov.b64 	%fd153, %rd271;
	{
	.reg .b32 %temp; 
	mov.b64 	{%temp, %r621}, %fd153;
	}
	{
	.reg .b32 %temp; 
	mov.b64 	{%r620, %temp}, %fd153;
	}
	// begin inline asm
	shf.r.wrap.b32 %r615, %r621, %r620, %r3030;
	// end inline asm
	// begin inline asm
	shf.r.wrap.b32 %r619, %r620, %r621, %r3030;
	// end inline asm
	mov.b64 	%fd154, {%r615, %r619};
	mov.b64 	%rd272, %fd154;
	add.s64 	%rd273, %rd200, %rd272;
	xor.b64  	%rd274, %rd273, %rd215;
	mov.b64 	%fd155, %rd274;
	{
	.reg .b32 %temp; 
	mov.b64 	{%r629, %temp}, %fd155;
	}
	{
	.reg .b32 %temp; 
	mov.b64 	{%temp, %r628}, %fd155;
	}
	// begin inline asm
	shf.r.wrap.b32 %r623, %r629, %r628, %r3038;
	// end inline asm
	// begin inline asm
	shf.r.wrap.b32 %r627, %r628, %r629, %r3038;
	// end inline asm
	mov.b64 	%fd156, {%r623, %r627};
	mov.b64 	%rd275, %fd156;
	add.s64 	%rd276, %rd270, %rd275;
	xor.b64  	%rd277, %rd276, %rd272;
	mov.b64 	%fd157, %rd277;
	{
	.reg .b32 %temp; 
	mov.b64 	{%r637, %temp}, %fd157;
	}
	{
	.reg .b32 %temp; 
	mov.b64 	{%temp, %r636}, %fd157;
	}
	// begin inline asm
	shf.r.wrap.b32 %r631, %r637, %r636, %r3046;
	// end inline asm
	// begin inline asm
	shf.r.wrap.b32 %r635, %r636, %r637, %r3046;
	// end inline asm
	mov.b64 	%fd158, {%r631, %r635};
	mov.b64 	%rd278, %fd158;
	add.s64 	%rd279, %rd273, %rd278;
	xor.b64  	%rd280, %rd279, %rd275;
	mov.b64 	%fd159, %rd280;
	{
	.reg .b32 %temp; 
	mov.b64 	{%temp, %r645}, %fd159;
	}
	{
	.reg .b32 %temp; 
	mov.b64 	{%r644, %temp}, %fd159;
	}
	// begin inline asm
	shf.r.wrap.b32 %r639, %r645, %r644, %r2950;
	// end inline asm
	// begin inline asm
	shf.r.wrap.b32 %r643, %r644, %r645, %r2950;
	// end inline asm
	mov.b64 	%fd160, {%r639, %r643};
	mov.b64 	%rd281, %fd160;
	add.s64 	%rd282, %rd237, %rd255;
	xor.b64  	%rd283, %rd282, %rd278;
	mov.b64 	%fd161, %rd283;
	{
	.reg .b32 %temp; 
	mov.b64 	{%temp, %r653}, %fd161;
	}
	{
	.reg .b32 %temp; 
	mov.b64 	{%r652, %temp}, %fd161;
	}
	// begin inline asm
	shf.r.wrap.b32 %r647, %r653, %r652, %r3030;
	// end inline asm
	// begin inline asm
	shf.r.wrap.b32 %r651, %r652, %r653, %r3030;
	// end inline asm
	mov.b64 	%fd162, {%r647, %r651};
	mov.b64 	%rd284, %fd162;
	add.s64 	%rd285, %rd267, %rd284;
	xor.b64  	%rd286, %rd285, %rd255;
	mov.b64 	%fd163, %rd286;
	{
	.reg .b32 %temp; 
	mov.b64 	{%r661, %temp}, %fd163;
	}
	{
	.reg .b32 %temp; 
	mov.b64 	{%temp, %r660}, %fd163;
	}
	// begin inline asm
	shf.r.wrap.b32 %r655, %r661, %r660, %r3038;
	// end inline asm
	// begin inline asm
	shf.r.wrap.b32 %r659, %r660, %r661, %r3038;
	// end inline asm
	mov.b64 	%fd164, {%r655, %r659};
	mov.b64 	%rd287, %fd164;
	add.s64 	%rd288, %rd282, %rd287;
	xor.b64  	%rd289, %rd288, %rd284;
	mov.b64 	%fd165, %rd289;
	{
	.reg .b32 %temp; 
	mov.b64 	{%r669, %temp}, %fd165;
	}
	{
	.reg .b32 %temp; 
	mov.b64 	{%temp, %r668}, %fd165;
	}
	// begin inline asm
	shf.r.wrap.b32 %r663, %r669, %r668, %r3046;
	// end inline asm
	// begin inline asm
	shf.r.wrap.b32 %r667, %r668, %r669, %r3046;
	// end inline asm
	mov.b64 	%fd166, {%r663, %r667};
	mov.b64 	%rd290, %fd166;
	add.s64 	%rd291, %rd285, %rd290;
	xor.b64  	%rd292, %rd291, %rd287;
	mov.b64 	%fd167, %rd292;
	{
	.reg .b32 %temp; 
	mov.b64 	{%temp, %r677}, %fd167;
	}
	{
	.reg .b32 %temp; 
	mov.b64 	{%r676, %temp}, %fd167;
	}
	// begin inline asm
	shf.r.wrap.b32 %r671, %r677, %r676, %r2950;
	// end inline asm
	// begin inline asm
	shf.r.wrap.b32 %r675, %r676, %r677, %r2950;
	// end inline asm
	mov.b64 	%fd168, {%r671, %r675};
	mov.b64 	%rd293, %fd168;
	add.s64 	%rd294, %rd250, %rd269;
	add.s64 	%rd295, %rd294, %rd7;
	xor.b64  	%rd296, %rd295, %rd239;
	mov.b64 	%fd169, %rd296;
	{
	.reg .b32 %temp; 
	mov.b64 	{%temp, %r685}, %fd169;
	}
	{
	.reg .b32 %temp; 
	mov.b64 	{%r684, %temp}, %fd169;
	}
	// begin inline asm
	shf.r.wrap.b32 %r679, %r685, %r684, %r3030;
	// end inline asm
	// begin inline asm
	shf.r.wrap.b32 %r683, %r684, %r685, %r3030;
	// end inline asm
	mov.b64 	%fd170, {%r679, %r683};
	mov.b64 	%rd297, %fd170;
	add.s64 	%rd298, %rd279, %rd297;
	xor.b64  	%rd299, %rd298, %rd269;
	mov.b64 	%fd171, %rd299;
	{
	.reg .b32 %temp; 
	mov.b64 	{%r693, %temp}, %fd171;
	}
	{
	.reg .b32 %temp; 
	mov.b64 	{%temp, %r692}, %fd171;
	}
	// begin inline asm
	shf.r.wrap.b32 %r687, %r693, %r692, %r3038;
	// end inline asm
	// begin inline asm
	shf.r.wrap.b32 %r691, %r692, %r693, %r3038;
	// end inline asm
	mov.b64 	%fd172, {%r687, %r691};
	mov.b64 	%rd300, %fd172;
	add.s64 	%rd301, %rd14, %rd295;
	add.s64 	%rd302, %rd301, %rd300;
	xor.b64  	%rd303, %rd302, %rd297;
	mov.b64 	%fd173, %rd303;
	{
	.reg .b32 %temp; 
	mov.b64 	{%r701, %temp}, %fd173;
	}
	{
	.reg .b32 %temp; 
	mov.b64 	{%temp, %r700}, %fd173;
	}
	// begin inline asm
	shf.r.wrap.b32 %r695, %r701, %r700, %r3046;
	// end inline asm
	// begin inline asm
	shf.r.wrap.b32 %r699, %r700, %r701, %r3046;
	// end inline asm
	mov.b64 	%fd174, {%r695, %r699};
	mov.b64 	%rd304, %fd174;
	add.s64 	%rd305, %rd298, %rd304;
	xor.b64  	%rd306, %rd305, %rd300;
	mov.b64 	%fd175, %rd306;
	{
	.reg .b32 %temp; 
	mov.b64 	{%temp, %r709}, %fd175;
	}
	{
	.reg .b32 %temp; 
	mov.b64 	{%r708, %temp}, %fd175;
	}
	// begin inline asm
	shf.r.wrap.b32 %r703, %r709, %r708, %r2950;
	// end inline asm
	// begin inline asm
	shf.r.wrap.b32 %r707, %r708, %r709, %r2950;
	// end inline asm
	mov.b64 	%fd176, {%r703, %r707};
	mov.b64 	%rd307, %fd176;
	add.s64 	%rd308, %rd264, %rd281;
	add.s64 	%rd309, %rd308, %rd15;
	xor.b64  	%rd310, %rd309, %rd252;
	mov.b64 	%fd177, %rd310;
	{
	.reg .b32 %temp; 
	mov.b64 	{%temp, %r717}, %fd177;
	}
	{
	.reg .b32 %temp; 
	mov.b64 	{%r716, %temp}, %fd177;
	}
	// begin inline asm
	shf.r.wrap.b32 %r711, %r717, %r716, %r3030;
	// end inline asm
	// begin inline asm
	shf.r.wrap.b32 %r715, %r716, %r717, %r3030;
	// end inline asm
	mov.b64 	%fd178, {%r711, %r715};
	mov.b64 	%rd311, %fd178;
	add.s64 	%rd312, %rd240, %rd311;
	xor.b64  	%rd313, %rd312, %rd281;
	mov.b64 	%fd179, %rd313;
	{
	.reg .b32 %temp; 
	mov.b64 	{%r725, %temp}, %fd179;
	}
	{
	.reg .b32 %temp; 
	mov.b64 	{%temp, %r724}, %fd179;
	}
	// begin inline asm
	shf.r.wrap.b32 %r719, %r725, %r724, %r3038;
	// end inline asm
	// begin inline asm
	shf.r.wrap.b32 %r723, %r724, %r725, %r3038;
	// end inline asm
	mov.b64 	%fd180, {%r719, %r723};
	mov.b64 	%rd314, %fd180;
	add.s64 	%rd315, %rd2, %rd309;
	add.s64 	%rd316, %rd315, %rd314;
	xor.b64  	%rd317, %rd316, %rd311;
	mov.b64 	%fd181, %rd317;
	{
	.reg .b32 %temp; 
	mov.b64 	{%r733, %temp}, %fd181;
	}
	{
	.reg .b32 %temp; 
	mov.b64 	{%temp, %r732}, %fd181;
	}
	// begin inline asm
	shf.r.wrap.b32 %r727, %r733, %r732, %r3046;
	// end inline asm
	// begin inline asm
	shf.r.wrap.b32 %r731, %r732, %r733, %r3046;
	// end inline asm
	mov.b64 	%fd182, {%r727, %r731};
	mov.b64 	%rd318, %fd182;
	add.s64 	%rd319, %rd312, %rd318;
	xor.b64  	%rd320, %rd319, %rd314;
	mov.b64 	%fd183, %rd320;
	{
	.reg .b32 %temp; 
	mov.b64 	{%temp, %r741}, %fd183;
	}
	{
	.reg .b32 %temp; 
	mov.b64 	{%r740, %temp}, %fd183;
	}
	// begin inline asm
	shf.r.wrap.b32 %r735, %r741, %r740, %r2950;
	// end inline asm
	// begin inline asm
	shf.r.wrap.b32 %r739, %r740, %r741, %r2950;
	// end inline asm
	mov.b64 	%fd184, {%r735, %r739};
	mov.b64 	%rd321, %fd184;
	add.s64 	%rd322, %rd276, %rd242;
	add.s64 	%rd323, %rd322, %rd18;
	xor.b64  	%rd324, %rd323, %rd266;
	mov.b64 	%fd185, %rd324;
	{
	.reg .b32 %temp; 
	mov.b64 	{%temp, %r749}, %fd185;
	}
	{
	.reg .b32 %temp; 
	mov.b64 	{%r748, %temp}, %fd185;
	}
	// begin inline asm
	shf.r.wrap.b32 %r743, %r749, %r748, %r3030;
	// end inline asm
	// begin inline asm
	shf.r.wrap.b32 %r747, %r748, %r749, %r3030;
	// end inline asm
	mov.b64 	%fd186, {%r743, %r747};
	mov.b64 	%rd325, %fd186;
	add.s64 	%rd326, %rd253, %rd325;
	xor.b64  	%rd327, %rd326, %rd242;
	mov.b64 	%fd187, %rd327;
	{
	.reg .b32 %temp; 
	mov.b64 	{%r757, %temp}, %fd187;
	}
	{
	.reg .b32 %temp; 
	mov.b64 	{%temp, %r756}, %fd187;
	}
	// begin inline asm
	shf.r.wrap.b32 %r751, %r757, %r756, %r3038;
	// end inline asm
	// begin inline asm
	shf.r.wrap.b32 %r755, %r756, %r757, %r3038;
	// end inline asm
	mov.b64 	%fd188, {%r751, %r755};
	mov.b64 	%rd328, %fd188;
	add.s64 	%rd329, %rd12, %rd323;
	add.s64 	%rd330, %rd329, %rd328;
	xor.b64  	%rd331, %rd330, %rd325;
	mov.b64 	%fd189, %rd331;
	{
	.reg .b32 %temp; 
	mov.b64 	{%r765, %temp}, %fd189;
	}
	{
	.reg .b32 %temp; 
	mov.b64 	{%temp, %r764}, %fd189;
	}
	// begin inline asm
	shf.r.wrap.b32 %r759, %r765, %r764, %r3046;
	// end inline asm
	// begin inline asm
	shf.r.wrap.b32 %r763, %r764, %r765, %r3046;
	// end inline asm
	mov.b64 	%fd190, {%r759, %r763};
	mov.b64 	%rd332, %fd190;
	add.s64 	%rd333, %rd326, %rd332;
	xor.b64  	%rd334, %rd333, %rd328;
	mov.b64 	%fd191, %rd334;
	{
	.reg .b32 %temp; 
	mov.b64 	{%temp, %r773}, %fd191;
	}
	{
	.reg .b32 %temp; 
	mov.b64 	{%r772, %temp}, %fd191;
	}
	// begin inline asm
	shf.r.wrap.b32 %r767, %r773, %r772, %r2950;
	// end inline asm
	// begin inline asm
	shf.r.wrap.b32 %r771, %r772, %r773, %r2950;
	// end inline asm
	mov.b64 	%fd192, {%r767, %r771};
	mov.b64 	%rd335, %fd192;
	add.s64 	%rd336, %rd15, %rd288;
	add.s64 	%rd337, %rd336, %rd335;
	xor.b64  	%rd338, %rd337, %rd304;
	mov.b64 	%fd193, %rd338;
	{
	.reg .b32 %temp; 
	mov.b64 	{%temp, %r781}, %fd193;
	}
	{
	.reg .b32 %temp; 
	mov.b64 	{%r780, %temp}, %fd193;
	}
	// begin inline asm
	shf.r.wrap.b32 %r775, %r781, %r780, %r3030;
	// end inline asm
	// begin inline asm
	shf.r.wrap.b32 %r779, %r780, %r781, %r3030;
	// end inline asm
	mov.b64 	%fd194, {%r775, %r779};
	mov.b64 	%rd339, %fd194;
	add.s64 	%rd340, %rd319, %rd339;
	xor.b64  	%rd341, %rd340, %rd335;
	mov.b64 	%fd195, %rd341;
	{
	.reg .b32 %temp; 
	mov.b64 	{%r789, %temp}, %fd195;
	}
	{
	.reg .b32 %temp; 
	mov.b64 	{%temp, %r788}, %fd195;
	}
	// begin inline asm
	shf.r.wrap.b32 %r783, %r789, %r788, %r3038;
	// end inline asm
	// begin inline asm
	shf.r.wrap.b32 %r787, %r788, %r789, %r3038;
	// end inline asm
	mov.b64 	%fd196, {%r783, %r787};
	mov.b64 	%rd342, %fd196;
	add.s64 	%rd343, %rd18, %rd337;
	add.s64 	%rd344, %rd343, %rd342;
	xor.b64  	%rd345, %rd344, %rd339;
	mov.b64 	%fd197, %rd345;
	{
	.reg .b32 %temp; 
	mov.b64 	{%r797, %temp}, %fd197;
	}
	{
	.reg .b32 %temp; 
	mov.b64 	{%temp, %r796}, %fd197;
	}
	// begin inline asm
	shf.r.wrap.b32 %r791, %r797, %r796, %r3046;
	// end inline asm
	// begin inline asm
	shf.r.wrap.b32 %r795, %r796, %r797, %r3046;
	// end inline asm
	mov.b64 	%fd198, {%r791, %r795};
	mov.b64 	%rd346, %fd198;
	add.s64 	%rd347, %rd340, %rd346;
	xor.b64  	%rd348, %rd347, %rd342;
	mov.b64 	%fd199, %rd348;
	{
	.reg .b32 %temp; 
	mov.b64 	{%temp, %r805}, %fd199;
	}
	{
	.reg .b32 %temp; 
	mov.b64 	{%r804, %temp}, %fd199;
	}
	// begin inline asm
	shf.r.wrap.b32 %r799, %r805, %r804, %r2950;
	// end inline asm
	// begin inline asm
	shf.r.wrap.b32 %r803, %r804, %r805, %r2950;
	// end inline asm
	mov.b64 	%fd200, {%r799, %r803};
	mov.b64 	%rd349, %fd200;
	add.s64 	%rd350, %rd302, %rd293;
	add.s64 	%rd351, %rd350, %rd7;
	xor.b64  	%rd352, %rd351, %rd318;
	mov.b64 	%fd201, %rd352;
	{
	.reg .b32 %temp; 
	mov.b64 	{%temp, %r813}, %fd201;
	}
	{
	.reg .b32 %temp; 
	mov.b64 	{%r812, %temp}, %fd201;
	}
	// begin inline asm
	shf.r.wrap.b32 %r807, %r813, %r812, %r3030;
	// end inline asm
	// begin inline asm
	shf.r.wrap.b32 %r811, %r812, %r813, %r3030;
	// end inline asm
	mov.b64 	%fd202, {%r807, %r811};
	mov.b64 	%rd353, %fd202;
	add.s64 	%rd354, %rd333, %rd353;
	xor.b64  	%rd355, %rd354, %rd293;
	mov.b64 	%fd203, %rd355;
	{
	.reg .b32 %temp; 
	mov.b64 	{%r821, %temp}, %fd203;
	}
	{
	.reg .b32 %temp; 
	mov.b64 	{%temp, %r820}, %fd203;
	}
	// begin inline asm
	shf.r.wrap.b32 %r815, %r821, %r820, %r3038;
	// end inline asm
	// begin inline asm
	shf.r.wrap.b32 %r819, %r820, %r821, %r3038;
	// end inline asm
	mov.b64 	%fd204, {%r815, %r819};
	mov.b64 	%rd356, %fd204;
	add.s64 	%rd357, %rd2, %rd351;
	add.s64 	%rd358, %rd357, %rd356;
	xor.b64  	%rd359, %rd358, %rd353;
	mov.b64 	%fd205, %rd359;
	{
	.reg .b32 %temp; 
	mov.b64 	{%r829, %temp}, %fd205;
	}
	{
	.reg .b32 %temp; 
	mov.b64 	{%temp, %r828}, %fd205;
	}
	// begin inline asm
	shf.r.wrap.b32 %r823, %r829, %r828, %r3046;
	// end inline asm
	// begin inline asm
	shf.r.wrap.b32 %r827, %r828, %r829, %r3046;
	// end inline asm
	mov.b64 	%fd206, {%r823, %r827};
	mov.b64 	%rd360, %fd206;
	add.s64 	%rd361, %rd354, %rd360;
	xor.b64  	%rd362, %rd361, %rd356;
	mov.b64 	%fd207, %rd362;
	{
	.reg .b32 %temp; 
	mov.b64 	{%temp, %r837}, %fd207;
	}
	{
	.reg .b32 %temp; 
	mov.b64 	{%r836, %temp}, %fd207;
	}
	// begin inline asm
	shf.r.wrap.b32 %r831, %r837, %r836, %r2950;
	// end inline asm
	// begin inline asm
	shf.r.wrap.b32 %r835, %r836, %r837, %r2950;
	// end inline asm
	mov.b64 	%fd208, {%r831, %r835};
	mov.b64 	%rd363, %fd208;
	add.s64 	%rd364, %rd316, %rd307;
	xor.b64  	%rd365, %rd364, %rd332;
	mov.b64 	%fd209, %rd365;
	{
	.reg .b32 %temp; 
	mov.b64 	{%temp, %r845}, %fd209;
	}
	{
	.reg .b32 %temp; 
	mov.b64 	{%r844, %temp}, %fd209;
	}
	// begin inline asm
	shf.r.wrap.b32 %r839, %r845, %r844, %r3030;
	// end inline asm
	// begin inline asm
	shf.r.wrap.b32 %r843, %r844, %r845, %r3030;
	// end inline asm
	mov.b64 	%fd210, {%r839, %r843};
	mov.b64 	%rd366, %fd210;
	add.s64 	%rd367, %rd291, %rd366;
	xor.b64  	%rd368, %rd367, %rd307;
	mov.b64 	%fd211, %rd368;
	{
	.reg .b32 %temp; 
	mov.b64 	{%r853, %temp}, %fd211;
	}
	{
	.reg .b32 %temp; 
	mov.b64 	{%temp, %r852}, %fd211;
	}
	// begin inline asm
	shf.r.wrap.b32 %r847, %r853, %r852, %r3038;
	// end inline asm
	// begin inline asm
	shf.r.wrap.b32 %r851, %r852, %r853, %r3038;
	// end inline asm
	mov.b64 	%fd212, {%r847, %r851};
	mov.b64 	%rd369, %fd212;
	add.s64 	%rd370, %rd364, %rd369;
	xor.b64  	%rd371, %rd370, %rd366;
	mov.b64 	%fd213, %rd371;
	{
	.reg .b32 %temp; 
	mov.b64 	{%r861, %temp}, %fd213;
	}
	{
	.reg .b32 %temp; 
	mov.b64 	{%temp, %r860}, %fd213;
	}
	// begin inline asm
	shf.r.wrap.b32 %r855, %r861, %r860, %r3046;
	// end inline asm
	// begin inline asm
	shf.r.wrap.b32 %r859, %r860, %r861, %r3046;
	// end inline asm
	mov.b64 	%fd214, {%r855, %r859};
	mov.b64 	%rd372, %fd214;
	add.s64 	%rd373, %rd367, %rd372;
	xor.b64  	%rd374, %rd373, %rd369;
	mov.b64 	%fd215, %rd374;
	{
	.reg .b32 %temp; 
	mov.b64 	{%temp, %r869}, %fd215;
	}
	{
	.reg .b32 %temp; 
	mov.b64 	{%r868, %temp}, %fd215;
	}
	// begin inline asm
	shf.r.wrap.b32 %r863, %r869, %r868, %r2950;
	// end inline asm
	// begin inline asm
	shf.r.wrap.b32 %r867, %r868, %r869, %r2950;
	// end inline asm
	mov.b64 	%fd216, {%r863, %r867};
	mov.b64 	%rd375, %fd216;
	add.s64 	%rd376, %rd330, %rd321;
	xor.b64  	%rd377, %rd376, %rd290;
	mov.b64 	%fd217, %rd377;
	{
	.reg .b32 %temp; 
	mov.b64 	{%temp, %r877}, %fd217;
	}
	{
	.reg .b32 %temp; 
	mov.b64 	{%r876, %temp}, %fd217;
	}
	// begin inline asm
	shf.r.wrap.b32 %r871, %r877, %r876, %r3030;
	// end inline asm
	// begin inline asm
	shf.r.wrap.b32 %r875, %r876, %r877, %r3030;
	// end inline asm
	mov.b64 	%fd218, {%r871, %r875};
	mov.b64 	%rd378, %fd218;
	add.s64 	%rd379, %rd305, %rd378;
	xor.b64  	%rd380, %rd379, %rd321;
	mov.b64 	%fd219, %rd380;
	{
	.reg .b32 %temp; 
	mov.b64 	{%r885, %temp}, %fd219;
	}
	{
	.reg .b32 %temp; 
	mov.b64 	{%temp, %r884}, %fd219;
	}
	// begin inline asm
	shf.r.wrap.b32 %r879, %r885, %r884, %r3038;
	// end inline asm
	// begin inline asm
	shf.r.wrap.b32 %r883, %r884, %r885, %r3038;
	// end inline asm
	mov.b64 	%fd220, {%r879, %r883};
	mov.b64 	%rd381, %fd220;
	add.s64 	%rd382, %rd376, %rd381;
	xor.b64  	%rd383, %rd382, %rd378;
	mov.b64 	%fd221, %rd383;
	{
	.reg .b32 %temp; 
	mov.b64 	{%r893, %temp}, %fd221;
	}
	{
	.reg .b32 %temp; 
	mov.b64 	{%temp, %r892}, %fd221;
	}
	// begin inline asm
	shf.r.wrap.b32 %r887, %r893, %r892, %r3046;
	// end inline asm
	// begin inline asm
	shf.r.wrap.b32 %r891, %r892, %r893, %r3046;
	// end inline asm
	mov.b64 	%fd222, {%r887, %r891};
	mov.b64 	%rd384, %fd222;
	add.s64 	%rd385, %rd379, %rd384;
	xor.b64  	%rd386, %rd385, %rd381;
	mov.b64 	%fd223, %rd386;
	{
	.reg .b32 %temp; 
	mov.b64 	{%temp, %r901}, %fd223;
	}
	{
	.reg .b32 %temp; 
	mov.b64 	{%r900, %temp}, %fd223;
	}
	// begin inline asm
	shf.r.wrap.b32 %r895, %r901, %r900, %r2950;
	// end inline asm
	// begin inline asm
	shf.r.wrap.b32 %r899, %r900, %r901, %r2950;
	// end inline asm
	mov.b64 	%fd224, {%r895, %r899};
	mov.b64 	%rd387, %fd224;
	add.s64 	%rd388, %rd344, %rd363;
	add.s64 	%rd389, %rd388, %rd6;
	xor.b64  	%rd390, %rd389, %rd384;
	mov.b64 	%fd225, %rd390;
	{
	.reg .b32 %temp; 
	mov.b64 	{%temp, %r909}, %fd225;
	}
	{
	.reg .b32 %temp; 
	mov.b64 	{%r908, %temp}, %fd225;
	}
	// begin inline asm
	shf.r.wrap.b32 %r903, %r909, %r908, %r3030;
	// end inline asm
	// begin inline asm
	shf.r.wrap.b32 %r907, %r908, %r909, %r3030;
	// end inline asm
	mov.b64 	%fd226, {%r903, %r907};
	mov.b64 	%rd391, %fd226;
	add.s64 	%rd392, %rd373, %rd391;
	xor.b64  	%rd393, %rd392, %rd363;
	mov.b64 	%fd227, %rd393;
	{
	.reg .b32 %temp; 
	mov.b64 	{%r917, %temp}, %fd227;
	}
	{
	.reg .b32 %temp; 
	mov.b64 	{%temp, %r916}, %fd227;
	}
	// begin inline asm
	shf.r.wrap.b32 %r911, %r917, %r916, %r3038;
	// end inline asm
	// begin inline asm
	shf.r.wrap.b32 %r915, %r916, %r917, %r3038;
	// end inline asm
	mov.b64 	%fd228, {%r911, %r915};
	mov.b64 	%rd394, %fd228;
	add.s64 	%rd395, %rd14, %rd389;
	add.s64 	%rd396, %rd395, %rd394;
	xor.b64  	%rd397, %rd396, %rd391;
	mov.b64 	%fd229, %rd397;
	{
	.reg .b32 %temp; 
	mov.b64 	{%r925, %temp}, %fd229;
	}
	{
	.reg .b32 %temp; 
	mov.b64 	{%temp, %r924}, %fd229;
	}
	// begin inline asm
	shf.r.wrap.b32 %r919, %r925, %r924, %r3046;
	// end inline asm
	// begin inline asm
	shf.r.wrap.b32 %r923, %r924, %r925, %r3046;
	// end inline asm
	mov.b64 	%fd230, {%r919, %r923};
	mov.b64 	%rd398, %fd230;
	add.s64 	%rd399, %rd392, %rd398;
	xor.b64  	%rd400, %rd399, %rd394;
	mov.b64 	%fd231, %rd400;
	{
	.reg .b32 %temp; 
	mov.b64 	{%temp, %r933}, %fd231;
	}
	{
	.reg .b32 %temp; 
	mov.b64 	{%r932, %temp}, %fd231;
	}
	// begin inline asm
	shf.r.wrap.b32 %r927, %r933, %r932, %r2950;
	// end inline asm
	// begin inline asm
	shf.r.wrap.b32 %r931, %r932, %r933, %r2950;
	// end inline asm
	mov.b64 	%fd232, {%r927, %r931};
	mov.b64 	%rd401, %fd232;
	add.s64 	%rd402, %rd358, %rd375;
	add.s64 	%rd403, %rd402, %rd13;
	xor.b64  	%rd404, %rd403, %rd346;
	mov.b64 	%fd233, %rd404;
	{
	.reg .b32 %temp; 
	mov.b64 	{%temp, %r941}, %fd233;
	}
	{
	.reg .b32 %temp; 
	mov.b64 	{%r940, %temp}, %fd233;
	}
	// begin inline asm
	shf.r.wrap.b32 %r935, %r941, %r940, %r3030;
	// end inline asm
	// begin inline asm
	shf.r.wrap.b32 %r939, %r940, %r941, %r3030;
	// end inline asm
	mov.b64 	%fd234, {%r935, %r939};
	mov.b64 	%rd405, %fd234;
	add.s64 	%rd406, %rd385, %rd405;
	xor.b64  	%rd407, %rd406, %rd375;
	mov.b64 	%fd235, %rd407;
	{
	.reg .b32 %temp; 
	mov.b64 	{%r949, %temp}, %fd235;
	}
	{
	.reg .b32 %temp; 
	mov.b64 	{%temp, %r948}, %fd235;
	}
	// begin inline asm
	shf.r.wrap.b32 %r943, %r949, %r948, %r3038;
	// end inline asm
	// begin inline asm
	shf.r.wrap.b32 %r947, %r948, %r949, %r3038;
	// end inline asm
	mov.b64 	%fd236, {%r943, %r947};
	mov.b64 	%rd408, %fd236;
	add.s64 	%rd409, %rd403, %rd408;
	xor.b64  	%rd410, %rd409, %rd405;
	mov.b64 	%fd237, %rd410;
	{
	.reg .b32 %temp; 
	mov.b64 	{%r957, %temp}, %fd237;
	}
	{
	.reg .b32 %temp; 
	mov.b64 	{%temp, %r956}, %fd237;
	}
	// begin inline asm
	shf.r.wrap.b32 %r951, %r957, %r956, %r3046;
	// end inline asm
	// begin inline asm
	shf.r.wrap.b32 %r955, %r956, %r957, %r3046;
	// end inline asm
	mov.b64 	%fd238, {%r951, %r955};
	mov.b64 	%rd411, %fd238;
	add.s64 	%rd412, %rd406, %rd411;
	xor.b64  	%rd413, %rd412, %rd408;
	mov.b64 	%fd239, %rd413;
	{
	.reg .b32 %temp; 
	mov.b64 	{%temp, %r965}, %fd239;
	}
	{
	.reg .b32 %temp; 
	mov.b64 	{%r964, %temp}, %fd239;
	}
	// begin inline asm
	shf.r.wrap.b32 %r959, %r965, %r964, %r2950;
	// end inline asm
	// begin inline asm
	shf.r.wrap.b32 %r963, %r964, %r965, %r2950;
	// end inline asm
	mov.b64 	%fd240, {%r959, %r963};
	mov.b64 	%rd414, %fd240;
	add.s64 	%rd415, %rd370, %rd387;
	add.s64 	%rd416, %rd415, %rd12;
	xor.b64  	%rd417, %rd416, %rd360;
	mov.b64 	%fd241, %rd417;
	{
	.reg .b32 %temp; 
	mov.b64 	{%temp, %r973}, %fd241;
	}
	{
	.reg .b32 %temp; 
	mov.b64 	{%r972, %temp}, %fd241;
	}
	// begin inline asm
	shf.r.wrap.b32 %r967, %r973, %r972, %r3030;
	// end inline asm
	// begin inline asm
	shf.r.wrap.b32 %r971, %r972, %r973, %r3030;
	// end inline asm
	mov.b64 	%fd242, {%r967, %r971};
	mov.b64 	%rd418, %fd242;
	add.s64 	%rd419, %rd347, %rd418;
	xor.b64  	%rd420, %rd419, %rd387;
	mov.b64 	%fd243, %rd420;
	{
	.reg .b32 %temp; 
	mov.b64 	{%r981, %temp}, %fd243;
	}
	{
	.reg .b32 %temp; 
	mov.b64 	{%temp, %r980}, %fd243;
	}
	// begin inline asm
	shf.r.wrap.b32 %r975, %r981, %r980, %r3038;
	// end inline asm
	// begin inline asm
	shf.r.wrap.b32 %r979, %r980, %r981, %r3038;
	// end inline asm
	mov.b64 	%fd244, {%r975, %r979};
	mov.b64 	%rd421, %fd244;
	add.s64 	%rd422, %rd1, %rd416;
	add.s64 	%rd423, %rd422, %rd421;
	xor.b64  	%rd424, %rd423, %rd418;
	mov.b64 	%fd245, %rd424;
	{
	.reg .b32 %temp; 
	mov.b64 	{%r989, %temp}, %fd245;
	}
	{
	.reg .b32 %temp; 
	mov.b64 	{%temp, %r988}, %fd245;
	}
	// begin inline asm
	shf.r.wrap.b32 %r983, %r989, %r988, %r3046;
	// end inline asm
	// begin inline asm
	shf.r.wrap.b32 %r987, %r988, %r989, %r3046;
	// end inline asm
	mov.b64 	%fd246, {%r983, %r987};
	mov.b64 	%rd425, %fd246;
	add.s64 	%rd426, %rd419, %rd425;
	xor.b64  	%rd427, %rd426, %rd421;
	mov.b64 	%fd247, %rd427;
	{
	.reg .b32 %temp; 
	mov.b64 	{%temp, %r997}, %fd247;
	}
	{
	.reg .b32 %temp; 
	mov.b64 	{%r996, %temp}, %fd247;
	}
	// begin inline asm
	shf.r.wrap.b32 %r991, %r997, %r996, %r2950;
	// end inline asm
	// begin inline asm
	shf.r.wrap.b32 %r995, %r996, %r997, %r2950;
	// end inline asm
	mov.b64 	%fd248, {%r991, %r995};
	mov.b64 	%rd428, %fd248;
	add.s64 	%rd429, %rd382, %rd349;
	xor.b64  	%rd430, %rd429, %rd372;
	mov.b64 	%fd249, %rd430;
	{
	.reg .b32 %temp; 
	mov.b64 	{%temp, %r1005}, %fd249;
	}
	{
	.reg .b32 %temp; 
	mov.b64 	{%r1004, %temp}, %fd249;
	}
	// begin inline asm
	shf.r.wrap.b32 %r999, %r1005, %r1004, %r3030;
	// end inline asm
	// begin inline asm
	shf.r.wrap.b32 %r1003, %r1004, %r1005, %r3030;
	// end inline asm
	mov.b64 	%fd250, {%r999, %r1003};
	mov.b64 	%rd431, %fd250;
	add.s64 	%rd432, %rd361, %rd431;
	xor.b64  	%rd433, %rd432, %rd349;
	mov.b64 	%fd251, %rd433;
	{
	.reg .b32 %temp; 
	mov.b64 	{%r1013, %temp}, %fd251;
	}
	{
	.reg .b32 %temp; 
	mov.b64 	{%temp, %r1012}, %fd251;
	}
	// begin inline asm
	shf.r.wrap.b32 %r1007, %r1013, %r1012, %r3038;
	// end inline asm
	// begin inline asm
	shf.r.wrap.b32 %r1011, %r1012, %r1013, %r3038;
	// end inline asm
	mov.b64 	%fd252, {%r1007, %r1011};
	mov.b64 	%rd434, %fd252;
	add.s64 	%rd435, %rd16, %rd429;
	add.s64 	%rd436, %rd435, %rd434;
	xor.b64  	%rd437, %rd436, %rd431;
	mov.b64 	%fd253, %rd437;
	{
	.reg .b32 %temp; 
	mov.b64 	{%r1021, %temp}, %fd253;
	}
	{
	.reg .b32 %temp; 
	mov.b64 	{%temp, %r1020}, %fd253;
	}
	// begin inline asm
	shf.r.wrap.b32 %r1015, %r1021, %r1020, %r3046;
	// end inline asm
	// begin inline asm
	shf.r.wrap.b32 %r1019, %r1020, %r1021, %r3046;
	// end inline asm
	mov.b64 	%fd254, {%r1015, %r1019};
	mov.b64 	%rd438, %fd254;
	add.s64 	%rd439, %rd432, %rd438;
	xor.b64  	%rd440, %rd439, %rd434;
	mov.b64 	%fd255, %rd440;
	{
	.reg .b32 %temp; 
	mov.b64 	{%temp, %r1029}, %fd255;
	}
	{
	.reg .b32 %temp; 
	mov.b64 	{%r1028, %temp}, %fd255;
	}
	// begin inline asm
	shf.r.wrap.b32 %r1023, %r1029, %r1028, %r2950;
	// end inline asm
	// begin inline asm
	shf.r.wrap.b32 %r1027, %r1028, %r1029, %r2950;
	// end inline asm
	mov.b64 	%fd256, {%r1023, %r1027};
	mov.b64 	%rd441, %fd256;
	add.s64 	%rd442, %rd18, %rd396;
	add.s64 	%rd443, %rd442, %rd441;
	xor.b64  	%rd444, %rd443, %rd411;
	mov.b64 	%fd257, %rd444;
	{
	.reg .b32 %temp; 
	mov.b64 	{%temp, %r1037}, %fd257;
	}
	{
	.reg .b32 %temp; 
	mov.b64 	{%r1036, %temp}, %fd257;
	}
	// begin inline asm
	shf.r.wrap.b32 %r1031, %r1037, %r1036, %r3030;
	// end inline asm
	// begin inline asm
	shf.r.wrap.b32 %r1035, %r1036, %r1037, %r3030;
	// end inline asm
	mov.b64 	%fd258, {%r1031, %r1035};
	mov.b64 	%rd445, %fd258;
	add.s64 	%rd446, %rd426, %rd445;
	xor.b64  	%rd447, %rd446, %rd441;
	mov.b64 	%fd259, %rd447;
	{
	.reg .b32 %temp; 
	mov.b64 	{%r1045, %temp}, %fd259;
	}
	{
	.reg .b32 %temp; 
	mov.b64 	{%temp, %r1044}, %fd259;
	}
	// begin inline asm
	shf.r.wrap.b32 %r1039, %r1045, %r1044, %r3038;
	// end inline asm
	// begin inline asm
	shf.r.wrap.b32 %r1043, %r1044, %r1045, %r3038;
	// end inline asm
	mov.b64 	%fd260, {%r1039, %r1043};
	mov.b64 	%rd448, %fd260;
	add.s64 	%rd449, %rd1, %rd443;
	add.s64 	%rd450, %rd449, %rd448;
	xor.b64  	%rd451, %rd450, %rd445;
	mov.b64 	%fd261, %rd451;
	{
	.reg .b32 %temp; 
	mov.b64 	{%r1053, %temp}, %fd261;
	}
	{
	.reg .b32 %temp; 
	mov.b64 	{%temp, %r1052}, %fd261;
	}
	// begin inline asm
	shf.r.wrap.b32 %r1047, %r1053, %r1052, %r3046;
	// end inline asm
	// begin inline asm
	shf.r.wrap.b32 %r1051, %r1052, %r1053, %r3046;
	// end inline asm
	mov.b64 	%fd262, {%r1047, %r1051};
	mov.b64 	%rd452, %fd262;
	add.s64 	%rd453, %rd446, %rd452;
	xor.b64  	%rd454, %rd453, %rd448;
	mov.b64 	%fd263, %rd454;
	{
	.reg .b32 %temp; 
	mov.b64 	{%temp, %r1061}, %fd263;
	}
	{
	.reg .b32 %temp; 
	mov.b64 	{%r1060, %temp}, %fd263;
	}
	// begin inline asm
	shf.r.wrap.b32 %r1055, %r1061, %r1060, %r2950;
	// end inline asm
	// begin inline asm
	shf.r.wrap.b32 %r1059, %r1060, %r1061, %r2950;
	// end inline asm
	mov.b64 	%fd264, {%r1055, %r1059};
	mov.b64 	%rd455, %fd264;
	add.s64 	%rd456, %rd409, %rd401;
	add.s64 	%rd457, %rd456, %rd13;
	xor.b64  	%rd458, %rd457, %rd425;
	mov.b64 	%fd265, %rd458;
	{
	.reg .b32 %temp; 
	mov.b64 	{%temp, %r1069}, %fd265;
	}
	{
	.reg .b32 %temp; 
	mov.b64 	{%r1068, %temp}, %fd265;
	}
	// begin inline asm
	shf.r.wrap.b32 %r1063, %r1069, %r1068, %r3030;
	// end inline asm
	// begin inline asm
	shf.r.wrap.b32 %r1067, %r1068, %r1069, %r3030;
	// end inline asm
	mov.b64 	%fd266, {%r1063, %r1067};
	mov.b64 	%rd459, %fd266;
	add.s64 	%rd460, %rd439, %rd459;
	xor.b64  	%rd461, %rd460, %rd401;
	mov.b64 	%fd267, %rd461;
	{
	.reg .b32 %temp; 
	mov.b64 	{%r1077, %temp}, %fd267;
	}
	{
	.reg .b32 %temp; 
	mov.b64 	{%temp, %r1076}, %fd267;
	}
	// begin inline asm
	shf.r.wrap.b32 %r1071, %r1077, %r1076, %r3038;
	// end inline asm
	// begin inline asm
	shf.r.wrap.b32 %r1075, %r1076, %r1077, %r3038;
	// end inline asm
	mov.b64 	%fd268, {%r1071, %r1075};
	mov.b64 	%rd462, %fd268;
	add.s64 	%rd463, %rd15, %rd457;
	add.s64 	%rd464, %rd463, %rd462;
	xor.b64  	%rd465, %rd464, %rd459;
	mov.b64 	%fd269, %rd465;
	{
	.reg .b32 %temp; 
	mov.b64 	{%r1085, %temp}, %fd269;
	}
	{
	.reg .b32 %temp; 
	mov.b64 	{%temp, %r1084}, %fd269;
	}
	// begin inline asm
	shf.r.wrap.b32 %r1079, %r1085, %r1084, %r3046;
	// end inline asm
	// begin inline asm
	shf.r.wrap.b32 %r1083, %r1084, %r1085, %r3046;
	// end inline asm
	mov.b64 	%fd270, {%r1079, %r1083};
	mov.b64 	%rd466, %fd270;
	add.s64 	%rd467, %rd460, %rd466;
	xor.b64  	%rd468, %rd467, %rd462;
	mov.b64 	%fd271, %rd468;
	{
	.reg .b32 %temp; 
	mov.b64 	{%temp, %r1093}, %fd271;
	}
	{
	.reg .b32 %temp; 
	mov.b64 	{%r1092, %temp}, %fd271;
	}
	// begin inline asm
	shf.r.wrap.b32 %r1087, %r1093, %r1092, %r2950;
	// end inline asm
	// begin inline asm
	shf.r.wrap.b32 %r1091, %r1092, %r1093, %r2950;
	// end inline asm
	mov.b64 	%fd272, {%r1087, %r1091};
	mov.b64 	%rd469, %fd272;
	add.s64 	%rd470, %rd423, %rd414;
	add.s64 	%rd471, %rd470, %rd6;
	xor.b64  	%rd472, %rd471, %rd438;
	mov.b64 	%fd273, %rd472;
	{
	.reg .b32 %temp; 
	mov.b64 	{%temp, %r1101}, %fd273;
	}
	{
	.reg .b32 %temp; 
	mov.b64 	{%r1100, %temp}, %fd273;
	}
	// begin inline asm
	shf.r.wrap.b32 %r1095, %r1101, %r1100, %r3030;
	// end inline asm
	// begin inline asm
	shf.r.wrap.b32 %r1099, %r1100, %r1101, %r3030;
	// end inline asm
	mov.b64 	%fd274, {%r1095, %r1099};
	mov.b64 	%rd473, %fd274;
	add.s64 	%rd474, %rd399, %rd473;
	xor.b64  	%rd475, %rd474, %rd414;
	mov.b64 	%fd275, %rd475;
	{
	.reg .b32 %temp; 
	mov.b64 	{%r1109, %temp}, %fd275;
	}
	{
	.reg .b32 %temp; 
	mov.b64 	{%temp, %r1108}, %fd275;
	}
	// begin inline asm
	shf.r.wrap.b32 %r1103, %r1109, %r1108, %r3038;
	// end inline asm
	// begin inline asm
	shf.r.wrap.b32 %r1107, %r1108, %r1109, %r3038;
	// end inline asm
	mov.b64 	%fd276, {%r1103, %r1107};
	mov.b64 	%rd476, %fd276;
	add.s64 	%rd477, %rd12, %rd471;
	add.s64 	%rd478, %rd477, %rd476;
	xor.b64  	%rd479, %rd478, %rd473;
	mov.b64 	%fd277, %rd479;
	{
	.reg .b32 %temp; 
	mov.b64 	{%r1117, %temp}, %fd277;
	}
	{
	.reg .b32 %temp; 
	mov.b64 	{%temp, %r1116}, %fd277;
	}
	// begin inline asm
	shf.r.wrap.b32 %r1111, %r1117, %r1116, %r3046;
	// end inline asm
	// begin inline asm
	shf.r.wrap.b32 %r1115, %r1116, %r1117, %r3046;
	// end inline asm
	mov.b64 	%fd278, {%r1111, %r1115};
	mov.b64 	%rd480, %fd278;
	add.s64 	%rd481, %rd474, %rd480;
	xor.b64  	%rd482, %rd481, %rd476;
	mov.b64 	%fd279, %rd482;
	{
	.reg .b32 %temp; 
	mov.b64 	{%temp, %r1125}, %fd279;
	}
	{
	.reg .b32 %temp; 
	mov.b64 	{%r1124, %temp}, %fd279;
	}
	// begin inline asm
	shf.r.wrap.b32 %r1119, %r1125, %r1124, %r2950;
	// end inline asm
	// begin inline asm
	shf.r.wrap.b32 %r1123, %r1124, %r1125, %r2950;
	// end inline asm
	mov.b64 	%fd280, {%r1119, %r1123};
	mov.b64 	%rd483, %fd280;
	add.s64 	%rd484, %rd436, %rd428;
	xor.b64  	%rd485, %rd484, %rd398;
	mov.b64 	%fd281, %rd485;
	{
	.reg .b32 %temp; 
	mov.b64 	{%temp, %r1133}, %fd281;
	}
	{
	.reg .b32 %temp; 
	mov.b64 	{%r1132, %temp}, %fd281;
	}
	// begin inline asm
	shf.r.wrap.b32 %r1127, %r1133, %r1132, %r3030;
	// end inline asm
	// begin inline asm
	shf.r.wrap.b32 %r1131, %r1132, %r1133, %r3030;
	// end inline asm
	mov.b64 	%fd282, {%r1127, %r1131};
	mov.b64 	%rd486, %fd282;
	add.s64 	%rd487, %rd412, %rd486;
	xor.b64  	%rd488, %rd487, %rd428;
	mov.b64 	%fd283, %rd488;
	{
	.reg .b32 %temp; 
	mov.b64 	{%r1141, %temp}, %fd283;
	}
	{
	.reg .b32 %temp; 
	mov.b64 	{%temp, %r1140}, %fd283;
	}
	// begin inline asm
	shf.r.wrap.b32 %r1135, %r1141, %r1140, %r3038;
	// end inline asm
	// begin inline asm
	shf.r.wrap.b32 %r1139, %r1140, %r1141, %r3038;
	// end inline asm
	mov.b64 	%fd284, {%r1135, %r1139};
	mov.b64 	%rd489, %fd284;
	add.s64 	%rd490, %rd484, %rd489;
	xor.b64  	%rd491, %rd490, %rd486;
	mov.b64 	%fd285, %rd491;
	{
	.reg .b32 %temp; 
	mov.b64 	{%r1149, %temp}, %fd285;
	}
	{
	.reg .b32 %temp; 
	mov.b64 	{%temp, %r1148}, %fd285;
	}
	// begin inline asm
	shf.r.wrap.b32 %r1143, %r1149, %r1148, %r3046;
	// end inline asm
	// begin inline asm
	shf.r.wrap.b32 %r1147, %r1148, %r1149, %r3046;
	// end inline asm
	mov.b64 	%fd286, {%r1143, %r1147};
	mov.b64 	%rd492, %fd286;
	add.s64 	%rd493, %rd487, %rd492;
	xor.b64  	%rd494, %rd493, %rd489;
	mov.b64 	%fd287, %rd494;
	{
	.reg .b32 %temp; 
	mov.b64 	{%temp, %r1157}, %fd287;
	}
	{
	.reg .b32 %temp; 
	mov.b64 	{%r1156, %temp}, %fd287;
	}
	// begin inline asm
	shf.r.wrap.b32 %r1151, %r1157, %r1156, %r2950;
	// end inline asm
	// begin inline asm
	shf.r.wrap.b32 %r1155, %r1156, %r1157, %r2950;
	// end inline asm
	mov.b64 	%fd288, {%r1151, %r1155};
	mov.b64 	%rd495, %fd288;
	add.s64 	%rd496, %rd450, %rd469;
	xor.b64  	%rd497, %rd496, %rd492;
	mov.b64 	%fd289, %rd497;
	{
	.reg .b32 %temp; 
	mov.b64 	{%temp, %r1165}, %fd289;
	}
	{
	.reg .b32 %temp; 
	mov.b64 	{%r1164, %temp}, %fd289;
	}
	// begin inline asm
	shf.r.wrap.b32 %r1159, %r1165, %r1164, %r3030;
	// end inline asm
	// begin inline asm
	shf.r.wrap.b32 %r1163, %r1164, %r1165, %r3030;
	// end inline asm
	mov.b64 	%fd290, {%r1159, %r1163};
	mov.b64 	%rd498, %fd290;
	add.s64 	%rd499, %rd481, %rd498;
	xor.b64  	%rd500, %rd499, %rd469;
	mov.b64 	%fd291, %rd500;
	{
	.reg .b32 %temp; 
	mov.b64 	{%r1173, %temp}, %fd291;
	}
	{
	.reg .b32 %temp; 
	mov.b64 	{%temp, %r1172}, %fd291;
	}
	// begin inline asm
	shf.r.wrap.b32 %r1167, %r1173, %r1172, %r3038;
	// end inline asm
	// begin inline asm
	shf.r.wrap.b32 %r1171, %r1172, %r1173, %r3038;
	// end inline asm
	mov.b64 	%fd292, {%r1167, %r1171};
	mov.b64 	%rd501, %fd292;
	add.s64 	%rd502, %rd2, %rd496;
	add.s64 	%rd503, %rd502, %rd501;
	xor.b64  	%rd504, %rd503, %rd498;
	mov.b64 	%fd293, %rd504;
	{
	.reg .b32 %temp; 
	mov.b64 	{%r1181, %temp}, %fd293;
	}
	{
	.reg .b32 %temp; 
	mov.b64 	{%temp, %r1180}, %fd293;
	}
	// begin inline asm
	shf.r.wrap.b32 %r1175, %r1181, %r1180, %r3046;
	// end inline asm
	// begin inline asm
	shf.r.wrap.b32 %r1179, %r1180, %r1181, %r3046;
	// end inline asm
	mov.b64 	%fd294, {%r1175, %r1179};
	mov.b64 	%rd505, %fd294;
	add.s64 	%rd506, %rd499, %rd505;
	xor.b64  	%rd507, %rd506, %rd501;
	mov.b64 	%fd295, %rd507;
	{
	.reg .b32 %temp; 
	mov.b64 	{%temp, %r1189}, %fd295;
	}
	{
	.reg .b32 %temp; 
	mov.b64 	{%r1188, %temp}, %fd295;
	}
	// begin inline asm
	shf.r.wrap.b32 %r1183, %r1189, %r1188, %r2950;
	// end inline asm
	// begin inline asm
	shf.r.wrap.b32 %r1187, %r1188, %r1189, %r2950;
	// end inline asm
	mov.b64 	%fd296, {%r1183, %r1187};
	mov.b64 	%rd508, %fd296;
	add.s64 	%rd509, %rd464, %rd483;
	xor.b64  	%rd510, %rd509, %rd452;
	mov.b64 	%fd297, %rd510;
	{
	.reg .b32 %temp; 
	mov.b64 	{%temp, %r1197}, %fd297;
	}
	{
	.reg .b32 %temp; 
	mov.b64 	{%r1196, %temp}, %fd297;
	}
	// begin inline asm
	shf.r.wrap.b32 %r1191, %r1197, %r1196, %r3030;
	// end inline asm
	// begin inline asm
	shf.r.wrap.b32 %r1195, %r1196, %r1197, %r3030;
	// end inline asm
	mov.b64 	%fd298, {%r1191, %r1195};
	mov.b64 	%rd511, %fd298;
	add.s64 	%rd512, %rd493, %rd511;
	xor.b64  	%rd513, %rd512, %rd483;
	mov.b64 	%fd299, %rd513;
	{
	.reg .b32 %temp; 
	mov.b64 	{%r1205, %temp}, %fd299;
	}
	{
	.reg .b32 %temp; 
	mov.b64 	{%temp, %r1204}, %fd299;
	}
	// begin inline asm
	shf.r.wrap.b32 %r1199, %r1205, %r1204, %r3038;
	// end inline asm
	// begin inline asm
	shf.r.wrap.b32 %r1203, %r1204, %r1205, %r3038;
	// end inline asm
	mov.b64 	%fd300, {%r1199, %r1203};
	mov.b64 	%rd514, %fd300;
	add.s64 	%rd515, %rd509, %rd514;
	xor.b64  	%rd516, %rd515, %rd511;
	mov.b64 	%fd301, %rd516;
	{
	.reg .b32 %temp; 
	mov.b64 	{%r1213, %temp}, %fd301;
	}
	{
	.reg .b32 %temp; 
	mov.b64 	{%temp, %r1212}, %fd301;
	}
	// begin inline asm
	shf.r.wrap.b32 %r1207, %r1213, %r1212, %r3046;
	// end inline asm
	// begin inline asm
	shf.r.wrap.b32 %r1211, %r1212, %r1213, %r3046;
	// end inline asm
	mov.b64 	%fd302, {%r1207, %r1211};
	mov.b64 	%rd517, %fd302;
	add.s64 	%rd518, %rd512, %rd517;
	xor.b64  	%rd519, %rd518, %rd514;
	mov.b64 	%fd303, %rd519;
	{
	.reg .b32 %temp; 
	mov.b64 	{%temp, %r1221}, %fd303;
	}
	{
	.reg .b32 %temp; 
	mov.b64 	{%r1220, %temp}, %fd303;
	}
	// begin inline asm
	shf.r.wrap.b32 %r1215, %r1221, %r1220, %r2950;
	// end inline asm
	// begin inline asm
	shf.r.wrap.b32 %r1219, %r1220, %r1221, %r2950;
	// end inline asm
	mov.b64 	%fd304, {%r1215, %r1219};
	mov.b64 	%rd520, %fd304;
	add.s64 	%rd521, %rd478, %rd495;
	add.s64 	%rd522, %rd521, %rd14;
	xor.b64  	%rd523, %rd522, %rd466;
	mov.b64 	%fd305, %rd523;
	{
	.reg .b32 %temp; 
	mov.b64 	{%temp, %r1229}, %fd305;
	}
	{
	.reg .b32 %temp; 
	mov.b64 	{%r1228, %temp}, %fd305;
	}
	// begin inline asm
	shf.r.wrap.b32 %r1223, %r1229, %r1228, %r3030;
	// end inline asm
	// begin inline asm
	shf.r.wrap.b32 %r1227, %r1228, %r1229, %r3030;
	// end inline asm
	mov.b64 	%fd306, {%r1223, %r1227};
	mov.b64 	%rd524, %fd306;
	add.s64 	%rd525, %rd453, %rd524;
	xor.b64  	%rd526, %rd525, %rd495;
	mov.b64 	%fd307, %rd526;
	{
	.reg .b32 %temp; 
	mov.b64 	{%r1237, %temp}, %fd307;
	}
	{
	.reg .b32 %temp; 
	mov.b64 	{%temp, %r1236}, %fd307;
	}
	// begin inline asm
	shf.r.wrap.b32 %r1231, %r1237, %r1236, %r3038;
	// end inline asm
	// begin inline asm
	shf.r.wrap.b32 %r1235, %r1236, %r1237, %r3038;
	// end inline asm
	mov.b64 	%fd308, {%r1231, %r1235};
	mov.b64 	%rd527, %fd308;
	add.s64 	%rd528, %rd16, %rd522;
	add.s64 	%rd529, %rd528, %rd527;
	xor.b64  	%rd530, %rd529, %rd524;
	mov.b64 	%fd309, %rd530;
	{
	.reg .b32 %temp; 
	mov.b64 	{%r1245, %temp}, %fd309;
	}
	{
	.reg .b32 %temp; 
	mov.b64 	{%temp, %r1244}, %fd309;
	}
	// begin inline asm
	shf.r.wrap.b32 %r1239, %r1245, %r1244, %r3046;
	// end inline asm
	// begin inline asm
	shf.r.wrap.b32 %r1243, %r1244, %r1245, %r3046;
	// end inline asm
	mov.b64 	%fd310, {%r1239, %r1243};
	mov.b64 	%rd531, %fd310;
	add.s64 	%rd532, %rd525, %rd531;
	xor.b64  	%rd533, %rd532, %rd527;
	mov.b64 	%fd311, %rd533;
	{
	.reg .b32 %temp; 
	mov.b64 	{%temp, %r1253}, %fd311;
	}
	{
	.reg .b32 %temp; 
	mov.b64 	{%r1252, %temp}, %fd311;
	}
	// begin inline asm
	shf.r.wrap.b32 %r1247, %r1253, %r1252, %r2950;
	// end inline asm
	// begin inline asm
	shf.r.wrap.b32 %r1251, %r1252, %r1253, %r2950;
	// end inline asm
	mov.b64 	%fd312, {%r1247, %r1251};
	mov.b64 	%rd534, %fd312;
	add.s64 	%rd535, %rd490, %rd455;
	add.s64 	%rd536, %rd535, %rd7;
	xor.b64  	%rd537, %rd536, %rd480;
	mov.b64 	%fd313, %rd537;
	{
	.reg .b32 %temp; 
	mov.b64 	{%temp, %r1261}, %fd313;
	}
	{
	.reg .b32 %temp; 
	mov.b64 	{%r1260, %temp}, %fd313;
	}
	// begin inline asm
	shf.r.wrap.b32 %r1255, %r1261, %r1260, %r3030;
	// end inline asm
	// begin inline asm
	shf.r.wrap.b32 %r1259, %r1260, %r1261, %r3030;
	// end inline asm
	mov.b64 	%fd314, {%r1255, %r1259};
	mov.b64 	%rd538, %fd314;
	add.s64 	%rd539, %rd467, %rd538;
	xor.b64  	%rd540, %rd539, %rd455;
	mov.b64 	%fd315, %rd540;
	{
	.reg .b32 %temp; 
	mov.b64 	{%r1269, %temp}, %fd315;
	}
	{
	.reg .b32 %temp; 
	mov.b64 	{%temp, %r1268}, %fd315;
	}
	// begin inline asm
	shf.r.wrap.b32 %r1263, %r1269, %r1268, %r3038;
	// end inline asm
	// begin inline asm
	shf.r.wrap.b32 %r1267, %r1268, %r1269, %r3038;
	// end inline asm
	mov.b64 	%fd316, {%r1263, %r1267};
	mov.b64 	%rd541, %fd316;
	add.s64 	%rd542, %rd536, %rd541;
	xor.b64  	%rd543, %rd542, %rd538;
	mov.b64 	%fd317, %rd543;
	{
	.reg .b32 %temp; 
	mov.b64 	{%r1277, %temp}, %fd317;
	}
	{
	.reg .b32 %temp; 
	mov.b64 	{%temp, %r1276}, %fd317;
	}
	// begin inline asm
	shf.r.wrap.b32 %r1271, %r1277, %r1276, %r3046;
	// end inline asm
	// begin inline asm
	shf.r.wrap.b32 %r1275, %r1276, %r1277, %r3046;
	// end inline asm
	mov.b64 	%fd318, {%r1271, %r1275};
	mov.b64 	%rd544, %fd318;
	add.s64 	%rd545, %rd539, %rd544;
	xor.b64  	%rd546, %rd545, %rd541;
	mov.b64 	%fd319, %rd546;
	{
	.reg .b32 %temp; 
	mov.b64 	{%temp, %r1285}, %fd319;
	}
	{
	.reg .b32 %temp; 
	mov.b64 	{%r1284, %temp}, %fd319;
	}
	// begin inline asm
	shf.r.wrap.b32 %r1279, %r1285, %r1284, %r2950;
	// end inline asm
	// begin inline asm
	shf.r.wrap.b32 %r1283, %r1284, %r1285, %r2950;
	// end inline asm
	mov.b64 	%fd320, {%r1279, %r1283};
	mov.b64 	%rd547, %fd320;
	add.s64 	%rd548, %rd2, %rd503;
	add.s64 	%rd549, %rd548, %rd547;
	xor.b64  	%rd550, %rd549, %rd517;
	mov.b64 	%fd321, %rd550;
	{
	.reg .b32 %temp; 
	mov.b64 	{%temp, %r1293}, %fd321;
	}
	{
	.reg .b32 %temp; 
	mov.b64 	{%r1292, %temp}, %fd321;
	}
	// begin inline asm
	shf.r.wrap.b32 %r1287, %r1293, %r1292, %r3030;
	// end inline asm
	// begin inline asm
	shf.r.wrap.b32 %r1291, %r1292, %r1293, %r3030;
	// end inline asm
	mov.b64 	%fd322, {%r1287, %r1291};
	mov.b64 	%rd551, %fd322;
	add.s64 	%rd552, %rd532, %rd551;
	xor.b64  	%rd553, %rd552, %rd547;
	mov.b64 	%fd323, %rd553;
	{
	.reg .b32 %temp; 
	mov.b64 	{%r1301, %temp}, %fd323;
	}
	{
	.reg .b32 %temp; 
	mov.b64 	{%temp, %r1300}, %fd323;
	}
	// begin inline asm
	shf.r.wrap.b32 %r1295, %r1301, %r1300, %r3038;
	// end inline asm
	// begin inline asm
	shf.r.wrap.b32 %r1299, %r1300, %r1301, %r3038;
	// end inline asm
	mov.b64 	%fd324, {%r1295, %r1299};
	mov.b64 	%rd554, %fd324;
	add.s64 	%rd555, %rd549, %rd554;
	xor.b64  	%rd556, %rd555, %rd551;
	mov.b64 	%fd325, %rd556;
	{
	.reg .b32 %temp; 
	mov.b64 	{%r1309, %temp}, %fd325;
	}
	{
	.reg .b32 %temp; 
	mov.b64 	{%temp, %r1308}, %fd325;
	}
	// begin inline asm
	shf.r.wrap.b32 %r1303, %r1309, %r1308, %r3046;
	// end inline asm
	// begin inline asm
	shf.r.wrap.b32 %r1307, %r1308, %r1309, %r3046;
	// end inline asm
	mov.b64 	%fd326, {%r1303, %r1307};
	mov.b64 	%rd557, %fd326;
	add.s64 	%rd558, %rd552, %rd557;
	xor.b64  	%rd559, %rd558, %rd554;
	mov.b64 	%fd327, %rd559;
	{
	.reg .b32 %temp; 
	mov.b64 	{%temp, %r1317}, %fd327;
	}
	{
	.reg .b32 %temp; 
	mov.b64 	{%r1316, %temp}, %fd327;
	}
	// begin inline asm
	shf.r.wrap.b32 %r1311, %r1317, %r1316, %r2950;
	// end inline asm
	// begin inline asm
	shf.r.wrap.b32 %r1315, %r1316, %r1317, %r2950;
	// end inline asm
	mov.b64 	%fd328, {%r1311, %r1315};
	mov.b64 	%rd560, %fd328;
	add.s64 	%rd561, %rd515, %rd508;
	add.s64 	%rd562, %rd561, %rd14;
	xor.b64  	%rd563, %rd562, %rd531;
	mov.b64 	%fd329, %rd563;
	{
	.reg .b32 %temp; 
	mov.b64 	{%temp, %r1325}, %fd329;
	}
	{
	.reg .b32 %temp; 
	mov.b64 	{%r1324, %temp}, %fd329;
	}
	// begin inline asm
	shf.r.wrap.b32 %r1319, %r1325, %r1324, %r3030;
	// end inline asm
	// begin inline asm
	shf.r.wrap.b32 %r1323, %r1324, %r1325, %r3030;
	// end inline asm
	mov.b64 	%fd330, {%r1319, %r1323};
	mov.b64 	%rd564, %fd330;
	add.s64 	%rd565, %rd545, %rd564;
	xor.b64  	%rd566, %rd565, %rd508;
	mov.b64 	%fd331, %rd566;
	{
	.reg .b32 %temp; 
	mov.b64 	{%r1333, %temp}, %fd331;
	}
	{
	.reg .b32 %temp; 
	mov.b64 	{%temp, %r1332}, %fd331;
	}
	// begin inline asm
	shf.r.wrap.b32 %r1327, %r1333, %r1332, %r3038;
	// end inline asm
	// begin inline asm
	shf.r.wrap.b32 %r1331, %r1332, %r1333, %r3038;
	// end inline asm
	mov.b64 	%fd332, {%r1327, %r1331};
	mov.b64 	%rd567, %fd332;
	add.s64 	%rd568, %rd562, %rd567;
	xor.b64  	%rd569, %rd568, %rd564;
	mov.b64 	%fd333, %rd569;
	{
	.reg .b32 %temp; 
	mov.b64 	{%r1341, %temp}, %fd333;
	}
	{
	.reg .b32 %temp; 
	mov.b64 	{%temp, %r1340}, %fd333;
	}
	// begin inline asm
	shf.r.wrap.b32 %r1335, %r1341, %r1340, %r3046;
	// end inline asm
	// begin inline asm
	shf.r.wrap.b32 %r1339, %r1340, %r1341, %r3046;
	// end inline asm
	mov.b64 	%fd334, {%r1335, %r1339};
	mov.b64 	%rd570, %fd334;
	add.s64 	%rd571, %rd565, %rd570;
	xor.b64  	%rd572, %rd571, %rd567;
	mov.b64 	%fd335, %rd572;
	{
	.reg .b32 %temp; 
	mov.b64 	{%temp, %r1349}, %fd335;
	}
	{
	.reg .b32 %temp; 
	mov.b64 	{%r1348, %temp}, %fd335;
	}
	// begin inline asm
	shf.r.wrap.b32 %r1343, %r1349, %r1348, %r2950;
	// end inline asm
	// begin inline asm
	shf.r.wrap.b32 %r1347, %r1348, %r1349, %r2950;
	// end inline asm
	mov.b64 	%fd336, {%r1343, %r1347};
	mov.b64 	%rd573, %fd336;
	add.s64 	%rd574, %rd529, %rd520;
	add.s64 	%rd575, %rd574, %rd1;
	xor.b64  	%rd576, %rd575, %rd544;
	mov.b64 	%fd337, %rd576;
	{
	.reg .b32 %temp; 
	mov.b64 	{%temp, %r1357}, %fd337;
	}
	{
	.reg .b32 %temp; 
	mov.b64 	{%r1356, %temp}, %fd337;
	}
	// begin inline asm
	shf.r.wrap.b32 %r1351, %r1357, %r1356, %r3030;
	// end inline asm
	// begin inline asm
	shf.r.wrap.b32 %r1355, %r1356, %r1357, %r3030;
	// end inline asm
	mov.b64 	%fd338, {%r1351, %r1355};
	mov.b64 	%rd577, %fd338;
	add.s64 	%rd578, %rd506, %rd577;
	xor.b64  	%rd579, %rd578, %rd520;
	mov.b64 	%fd339, %rd579;
	{
	.reg .b32 %temp; 
	mov.b64 	{%r1365, %temp}, %fd339;
	}
	{
	.reg .b32 %temp; 
	mov.b64 	{%temp, %r1364}, %fd339;
	}
	// begin inline asm
	shf.r.wrap.b32 %r1359, %r1365, %r1364, %r3038;
	// end inline asm
	// begin inline asm
	shf.r.wrap.b32 %r1363, %r1364, %r1365, %r3038;
	// end inline asm
	mov.b64 	%fd340, {%r1359, %r1363};
	mov.b64 	%rd580, %fd340;
	add.s64 	%rd581, %rd575, %rd580;
	xor.b64  	%rd582, %rd581, %rd577;
	mov.b64 	%fd341, %rd582;
	{
	.reg .b32 %temp; 
	mov.b64 	{%r1373, %temp}, %fd341;
	}
	{
	.reg .b32 %temp; 
	mov.b64 	{%temp, %r1372}, %fd341;
	}
	// begin inline asm
	shf.r.wrap.b32 %r1367, %r1373, %r1372, %r3046;
	// end inline asm
	// begin inline asm
	shf.r.wrap.b32 %r1371, %r1372, %r1373, %r3046;
	// end inline asm
	mov.b64 	%fd342, {%r1367, %r1371};
	mov.b64 	%rd583, %fd342;
	add.s64 	%rd584, %rd578, %rd583;
	xor.b64  	%rd585, %rd584, %rd580;
	mov.b64 	%fd343, %rd585;
	{
	.reg .b32 %temp; 
	mov.b64 	{%temp, %r1381}, %fd343;
	}
	{
	.reg .b32 %temp; 
	mov.b64 	{%r1380, %temp}, %fd343;
	}
	// begin inline asm
	shf.r.wrap.b32 %r1375, %r1381, %r1380, %r2950;
	// end inline asm
	// begin inline asm
	shf.r.wrap.b32 %r1379, %r1380, %r1381, %r2950;
	// end inline asm
	mov.b64 	%fd344, {%r1375, %r1379};
	mov.b64 	%rd586, %fd344;
	add.s64 	%rd587, %rd542, %rd534;
	add.s64 	%rd588, %rd587, %rd16;
	xor.b64  	%rd589, %rd588, %rd505;
	mov.b64 	%fd345, %rd589;
	{
	.reg .b32 %temp; 
	mov.b64 	{%temp, %r1389}, %fd345;
	}
	{
	.reg .b32 %temp; 
	mov.b64 	{%r1388, %temp}, %fd345;
	}
	// begin inline asm
	shf.r.wrap.b32 %r1383, %r1389, %r1388, %r3030;
	// end inline asm
	// begin inline asm
	shf.r.wrap.b32 %r1387, %r1388, %r1389, %r3030;
	// end inline asm
	mov.b64 	%fd346, {%r1383, %r1387};
	mov.b64 	%rd590, %fd346;
	add.s64 	%rd591, %rd518, %rd590;
	xor.b64  	%rd592, %rd591, %rd534;
	mov.b64 	%fd347, %rd592;
	{
	.reg .b32 %temp; 
	mov.b64 	{%r1397, %temp}, %fd347;
	}
	{
	.reg .b32 %temp; 
	mov.b64 	{%temp, %r1396}, %fd347;
	}
	// begin inline asm
	shf.r.wrap.b32 %r1391, %r1397, %r1396, %r3038;
	// end inline asm
	// begin inline asm
	shf.r.wrap.b32 %r1395, %r1396, %r1397, %r3038;
	// end inline asm
	mov.b64 	%fd348, {%r1391, %r1395};
	mov.b64 	%rd593, %fd348;
	add.s64 	%rd594, %rd7, %rd588;
	add.s64 	%rd595, %rd594, %rd593;
	xor.b64  	%rd596, %rd595, %rd590;
	mov.b64 	%fd349, %rd596;
	{
	.reg .b32 %temp; 
	mov.b64 	{%r1405, %temp}, %fd349;
	}
	{
	.reg .b32 %temp; 
	mov.b64 	{%temp, %r1404}, %fd349;
	}
	// begin inline asm
	shf.r.wrap.b32 %r1399, %r1405, %r1404, %r3046;
	// end inline asm
	// begin inline asm
	shf.r.wrap.b32 %r1403, %r1404, %r1405, %r3046;
	// end inline asm
	mov.b64 	%fd350, {%r1399, %r1403};
	mov.b64 	%rd597, %fd350;
	add.s64 	%rd598, %rd591, %rd597;
	xor.b64  	%rd599, %rd598, %rd593;
	mov.b64 	%fd351, %rd599;
	{
	.reg .b32 %temp; 
	mov.b64 	{%temp, %r1413}, %fd351;
	}
	{
	.reg .b32 %temp; 
	mov.b64 	{%r1412, %temp}, %fd351;
	}
	// begin inline asm
	shf.r.wrap.b32 %r1407, %r1413, %r1412, %r2950;
	// end inline asm
	// begin inline asm
	shf.r.wrap.b32 %r1411, %r1412, %r1413, %r2950;
	// end inline asm
	mov.b64 	%fd352, {%r1407, %r1411};
	mov.b64 	%rd600, %fd352;
	add.s64 	%rd601, %rd555, %rd573;
	add.s64 	%rd602, %rd601, %rd12;
	xor.b64  	%rd603, %rd602, %rd597;
	mov.b64 	%fd353, %rd603;
	{
	.reg .b32 %temp; 
	mov.b64 	{%temp, %r1421}, %fd353;
	}
	{
	.reg .b32 %temp; 
	mov.b64 	{%r1420, %temp}, %fd353;
	}
	// begin inline asm
	shf.r.wrap.b32 %r1415, %r1421, %r1420, %r3030;
	// end inline asm
	// begin inline asm
	shf.r.wrap.b32 %r1419, %r1420, %r1421, %r3030;
	// end inline asm
	mov.b64 	%fd354, {%r1415, %r1419};
	mov.b64 	%rd604, %fd354;
	add.s64 	%rd605, %rd584, %rd604;
	xor.b64  	%rd606, %rd605, %rd573;
	mov.b64 	%fd355, %rd606;
	{
	.reg .b32 %temp; 
	mov.b64 	{%r1429, %temp}, %fd355;
	}
	{
	.reg .b32 %temp; 
	mov.b64 	{%temp, %r1428}, %fd355;
	}
	// begin inline asm
	shf.r.wrap.b32 %r1423, %r1429, %r1428, %r3038;
	// end inline asm
	// begin inline asm
	shf.r.wrap.b32 %r1427, %r1428, %r1429, %r3038;
	// end inline asm
	mov.b64 	%fd356, {%r1423, %r1427};
	mov.b64 	%rd607, %fd356;
	add.s64 	%rd608, %rd602, %rd607;
	xor.b64  	%rd609, %rd608, %rd604;
	mov.b64 	%fd357, %rd609;
	{
	.reg .b32 %temp; 
	mov.b64 	{%r1437, %temp}, %fd357;
	}
	{
	.reg .b32 %temp; 
	mov.b64 	{%temp, %r1436}, %fd357;
	}
	// begin inline asm
	shf.r.wrap.b32 %r1431, %r1437, %r1436, %r3046;
	// end inline asm
	// begin inline asm
	shf.r.wrap.b32 %r1435, %r1436, %r1437, %r3046;
	// end inline asm
	mov.b64 	%fd358, {%r1431, %r1435};
	mov.b64 	%rd610, %fd358;
	add.s64 	%rd611, %rd605, %rd610;
	xor.b64  	%rd612, %rd611, %rd607;
	mov.b64 	%fd359, %rd612;
	{
	.reg .b32 %temp; 
	mov.b64 	{%temp, %r1445}, %fd359;
	}
	{
	.reg .b32 %temp; 
	mov.b64 	{%r1444, %temp}, %fd359;
	}
	// begin inline asm
	shf.r.wrap.b32 %r1439, %r1445, %r1444, %r2950;
	// end inline asm
	// begin inline asm
	shf.r.wrap.b32 %r1443, %r1444, %r1445, %r2950;
	// end inline asm
	mov.b64 	%fd360, {%r1439, %r1443};
	mov.b64 	%rd613, %fd360;
	add.s64 	%rd614, %rd568, %rd586;
	add.s64 	%rd615, %rd614, %rd15;
	xor.b64  	%rd616, %rd615, %rd557;
	mov.b64 	%fd361, %rd616;
	{
	.reg .b32 %temp; 
	mov.b64 	{%temp, %r1453}, %fd361;
	}
	{
	.reg .b32 %temp; 
	mov.b64 	{%r1452, %temp}, %fd361;
	}
	// begin inline asm
	shf.r.wrap.b32 %r1447, %r1453, %r1452, %r3030;
	// end inline asm
	// begin inline asm
	shf.r.wrap.b32 %r1451, %r1452, %r1453, %r3030;
	// end inline asm
	mov.b64 	%fd362, {%r1447, %r1451};
	mov.b64 	%rd617, %fd362;
	add.s64 	%rd618, %rd598, %rd617;
	xor.b64  	%rd619, %rd618, %rd586;
	mov.b64 	%fd363, %rd619;
	{
	.reg .b32 %temp; 
	mov.b64 	{%r1461, %temp}, %fd363;
	}
	{
	.reg .b32 %temp; 
	mov.b64 	{%temp, %r1460}, %fd363;
	}
	// begin inline asm
	shf.r.wrap.b32 %r1455, %r1461, %r1460, %r3038;
	// end inline asm
	// begin inline asm
	shf.r.wrap.b32 %r1459, %r1460, %r1461, %r3038;
	// end inline asm
	mov.b64 	%fd364, {%r1455, %r1459};
	mov.b64 	%rd620, %fd364;
	add.s64 	%rd621, %rd13, %rd615;
	add.s64 	%rd622, %rd621, %rd620;
	xor.b64  	%rd623, %rd622, %rd617;
	mov.b64 	%fd365, %rd623;
	{
	.reg .b32 %temp; 
	mov.b64 	{%r1469, %temp}, %fd365;
	}
	{
	.reg .b32 %temp; 
	mov.b64 	{%temp, %r1468}, %fd365;
	}
	// begin inline asm
	shf.r.wrap.b32 %r1463, %r1469, %r1468, %r3046;
	// end inline asm
	// begin inline asm
	shf.r.wrap.b32 %r1467, %r1468, %r1469, %r3046;
	// end inline asm
	mov.b64 	%fd366, {%r1463, %r1467};
	mov.b64 	%rd624, %fd366;
	add.s64 	%rd625, %rd618, %rd624;
	xor.b64  	%rd626, %rd625, %rd620;
	mov.b64 	%fd367, %rd626;
	{
	.reg .b32 %temp; 
	mov.b64 	{%temp, %r1477}, %fd367;
	}
	{
	.reg .b32 %temp; 
	mov.b64 	{%r1476, %temp}, %fd367;
	}
	// begin inline asm
	shf.r.wrap.b32 %r1471, %r1477, %r1476, %r2950;
	// end inline asm
	// begin inline asm
	shf.r.wrap.b32 %r1475, %r1476, %r1477, %r2950;
	// end inline asm
	mov.b64 	%fd368, {%r1471, %r1475};
	mov.b64 	%rd627, %fd368;
	add.s64 	%rd628, %rd581, %rd600;
	xor.b64  	%rd629, %rd628, %rd570;
	mov.b64 	%fd369, %rd629;
	{
	.reg .b32 %temp; 
	mov.b64 	{%temp, %r1485}, %fd369;
	}
	{
	.reg .b32 %temp; 
	mov.b64 	{%r1484, %temp}, %fd369;
	}
	// begin inline asm
	shf.r.wrap.b32 %r1479, %r1485, %r1484, %r3030;
	// end inline asm
	// begin inline asm
	shf.r.wrap.b32 %r1483, %r1484, %r1485, %r3030;
	// end inline asm
	mov.b64 	%fd370, {%r1479, %r1483};
	mov.b64 	%rd630, %fd370;
	add.s64 	%rd631, %rd558, %rd630;
	xor.b64  	%rd632, %rd631, %rd600;
	mov.b64 	%fd371, %rd632;
	{
	.reg .b32 %temp; 
	mov.b64 	{%r1493, %temp}, %fd371;
	}
	{
	.reg .b32 %temp; 
	mov.b64 	{%temp, %r1492}, %fd371;
	}
	// begin inline asm
	shf.r.wrap.b32 %r1487, %r1493, %r1492, %r3038;
	// end inline asm
	// begin inline asm
	shf.r.wrap.b32 %r1491, %r1492, %r1493, %r3038;
	// end inline asm
	mov.b64 	%fd372, {%r1487, %r1491};
	mov.b64 	%rd633, %fd372;
	add.s64 	%rd634, %rd628, %rd633;
	xor.b64  	%rd635, %rd634, %rd630;
	mov.b64 	%fd373, %rd635;
	{
	.reg .b32 %temp; 
	mov.b64 	{%r1501, %temp}, %fd373;
	}
	{
	.reg .b32 %temp; 
	mov.b64 	{%temp, %r1500}, %fd373;
	}
	// begin inline asm
	shf.r.wrap.b32 %r1495, %r1501, %r1500, %r3046;
	// end inline asm
	// begin inline asm
	shf.r.wrap.b32 %r1499, %r1500, %r1501, %r3046;
	// end inline asm
	mov.b64 	%fd374, {%r1495, %r1499};
	mov.b64 	%rd636, %fd374;
	add.s64 	%rd637, %rd631, %rd636;
	xor.b64  	%rd638, %rd637, %rd633;
	mov.b64 	%fd375, %rd638;
	{
	.reg .b32 %temp; 
	mov.b64 	{%temp, %r1509}, %fd375;
	}
	{
	.reg .b32 %temp; 
	mov.b64 	{%r1508, %temp}, %fd375;
	}
	// begin inline asm
	shf.r.wrap.b32 %r1503, %r1509, %r1508, %r2950;
	// end inline asm
	// begin inline asm
	shf.r.wrap.b32 %r1507, %r1508, %r1509, %r2950;
	// end inline asm
	mov.b64 	%fd376, {%r1503, %r1507};
	mov.b64 	%rd639, %fd376;
	add.s64 	%rd640, %rd595, %rd560;
	add.s64 	%rd641, %rd640, %rd2;
	xor.b64  	%rd642, %rd641, %rd583;
	mov.b64 	%fd377, %rd642;
	{
	.reg .b32 %temp; 
	mov.b64 	{%temp, %r1517}, %fd377;
	}
	{
	.reg .b32 %temp; 
	mov.b64 	{%r1516, %temp}, %fd377;
	}
	// begin inline asm
	shf.r.wrap.b32 %r1511, %r1517, %r1516, %r3030;
	// end inline asm
	// begin inline asm
	shf.r.wrap.b32 %r1515, %r1516, %r1517, %r3030;
	// end inline asm
	mov.b64 	%fd378, {%r1511, %r1515};
	mov.b64 	%rd643, %fd378;
	add.s64 	%rd644, %rd571, %rd643;
	xor.b64  	%rd645, %rd644, %rd560;
	mov.b64 	%fd379, %rd645;
	{
	.reg .b32 %temp; 
	mov.b64 	{%r1525, %temp}, %fd379;
	}
	{
	.reg .b32 %temp; 
	mov.b64 	{%temp, %r1524}, %fd379;
	}
	// begin inline asm
	shf.r.wrap.b32 %r1519, %r1525, %r1524, %r3038;
	// end inline asm
	// begin inline asm
	shf.r.wrap.b32 %r1523, %r1524, %r1525, %r3038;
	// end inline asm
	mov.b64 	%fd380, {%r1519, %r1523};
	mov.b64 	%rd646, %fd380;
	add.s64 	%rd647, %rd18, %rd641;
	add.s64 	%rd648, %rd647, %rd646;
	xor.b64  	%rd649, %rd648, %rd643;
	mov.b64 	%fd381, %rd649;
	{
	.reg .b32 %temp; 
	mov.b64 	{%r1533, %temp}, %fd381;
	}
	{
	.reg .b32 %temp; 
	mov.b64 	{%temp, %r1532}, %fd381;
	}
	// begin inline asm
	shf.r.wrap.b32 %r1527, %r1533, %r1532, %r3046;
	// end inline asm
	// begin inline asm
	shf.r.wrap.b32 %r1531, %r1532, %r1533, %r3046;
	// end inline asm
	mov.b64 	%fd382, {%r1527, %r1531};
	mov.b64 	%rd650, %fd382;
	add.s64 	%rd651, %rd644, %rd650;
	xor.b64  	%rd652, %rd651, %rd646;
	mov.b64 	%fd383, %rd652;
	{
	.reg .b32 %temp; 
	mov.b64 	{%temp, %r1541}, %fd383;
	}
	{
	.reg .b32 %temp; 
	mov.b64 	{%r1540, %temp}, %fd383;
	}
	// begin inline asm
	shf.r.wrap.b32 %r1535, %r1541, %r1540, %r2950;
	// end inline asm
	// begin inline asm
	shf.r.wrap.b32 %r1539, %r1540, %r1541, %r2950;
	// end inline asm
	mov.b64 	%fd384, {%r1535, %r1539};
	mov.b64 	%rd653, %fd384;
	add.s64 	%rd654, %rd608, %rd653;
	xor.b64  	%rd655, %rd654, %rd624;
	mov.b64 	%fd385, %rd655;
	{
	.reg .b32 %temp; 
	mov.b64 	{%temp, %r1549}, %fd385;
	}
	{
	.reg .b32 %temp; 
	mov.b64 	{%r1548, %temp}, %fd385;
	}
	// begin inline asm
	shf.r.wrap.b32 %r1543, %r1549, %r1548, %r3030;
	// end inline asm
	// begin inline asm
	shf.r.wrap.b32 %r1547, %r1548, %r1549, %r3030;
	// end inline asm
	mov.b64 	%fd386, {%r1543, %r1547};
	mov.b64 	%rd656, %fd386;
	add.s64 	%rd657, %rd637, %rd656;
	xor.b64  	%rd658, %rd657, %rd653;
	mov.b64 	%fd387, %rd658;
	{
	.reg .b32 %temp; 
	mov.b64 	{%r1557, %temp}, %fd387;
	}
	{
	.reg .b32 %temp; 
	mov.b64 	{%temp, %r1556}, %fd387;
	}
	// begin inline asm
	shf.r.wrap.b32 %r1551, %r1557, %r1556, %r3038;
	// end inline asm
	// begin inline asm
	shf.r.wrap.b32 %r1555, %r1556, %r1557, %r3038;
	// end inline asm
	mov.b64 	%fd388, {%r1551, %r1555};
	mov.b64 	%rd659, %fd388;
	add.s64 	%rd660, %rd13, %rd654;
	add.s64 	%rd661, %rd660, %rd659;
	xor.b64  	%rd662, %rd661, %rd656;
	mov.b64 	%fd389, %rd662;
	{
	.reg .b32 %temp; 
	mov.b64 	{%r1565, %temp}, %fd389;
	}
	{
	.reg .b32 %temp; 
	mov.b64 	{%temp, %r1564}, %fd389;
	}
	// begin inline asm
	shf.r.wrap.b32 %r1559, %r1565, %r1564, %r3046;
	// end inline asm
	// begin inline asm
	shf.r.wrap.b32 %r1563, %r1564, %r1565, %r3046;
	// end inline asm
	mov.b64 	%fd390, {%r1559, %r1563};
	mov.b64 	%rd663, %fd390;
	add.s64 	%rd664, %rd657, %rd663;
	xor.b64  	%rd665, %rd664, %rd659;
	mov.b64 	%fd391, %rd665;
	{
	.reg .b32 %temp; 
	mov.b64 	{%temp, %r1573}, %fd391;
	}
	{
	.reg .b32 %temp; 
	mov.b64 	{%r1572, %temp}, %fd391;
	}
	// begin inline asm
	shf.r.wrap.b32 %r1567, %r1573, %r1572, %r2950;
	// end inline asm
	// begin inline asm
	shf.r.wrap.b32 %r1571, %r1572, %r1573, %r2950;
	// end inline asm
	mov.b64 	%fd392, {%r1567, %r1571};
	mov.b64 	%rd666, %fd392;
	add.s64 	%rd667, %rd622, %rd613;
	add.s64 	%rd668, %rd667, %rd2;
	xor.b64  	%rd669, %rd668, %rd636;
	mov.b64 	%fd393, %rd669;
	{
	.reg .b32 %temp; 
	mov.b64 	{%temp, %r1581}, %fd393;
	}
	{
	.reg .b32 %temp; 
	mov.b64 	{%r1580, %temp}, %fd393;
	}
	// begin inline asm
	shf.r.wrap.b32 %r1575, %r1581, %r1580, %r3030;
	// end inline asm
	// begin inline asm
	shf.r.wrap.b32 %r1579, %r1580, %r1581, %r3030;
	// end inline asm
	mov.b64 	%fd394, {%r1575, %r1579};
	mov.b64 	%rd670, %fd394;
	add.s64 	%rd671, %rd651, %rd670;
	xor.b64  	%rd672, %rd671, %rd613;
	mov.b64 	%fd395, %rd672;
	{
	.reg .b32 %temp; 
	mov.b64 	{%r1589, %temp}, %fd395;
	}
	{
	.reg .b32 %temp; 
	mov.b64 	{%temp, %r1588}, %fd395;
	}
	// begin inline asm
	shf.r.wrap.b32 %r1583, %r1589, %r1588, %r3038;
	// end inline asm
	// begin inline asm
	shf.r.wrap.b32 %r1587, %r1588, %r1589, %r3038;
	// end inline asm
	mov.b64 	%fd396, {%r1583, %r1587};
	mov.b64 	%rd673, %fd396;
	add.s64 	%rd674, %rd668, %rd673;
	xor.b64  	%rd675, %rd674, %rd670;
	mov.b64 	%fd397, %rd675;
	{
	.reg .b32 %temp; 
	mov.b64 	{%r1597, %temp}, %fd397;
	}
	{
	.reg .b32 %temp; 
	mov.b64 	{%temp, %r1596}, %fd397;
	}
	// begin inline asm
	shf.r.wrap.b32 %r1591, %r1597, %r1596, %r3046;
	// end inline asm
	// begin inline asm
	shf.r.wrap.b32 %r1595, %r1596, %r1597, %r3046;
	// end inline asm
	mov.b64 	%fd398, {%r1591, %r1595};
	mov.b64 	%rd676, %fd398;
	add.s64 	%rd677, %rd671, %rd676;
	xor.b64  	%rd678, %rd677, %rd673;
	mov.b64 	%fd399, %rd678;
	{
	.reg .b32 %temp; 
	mov.b64 	{%temp, %r1605}, %fd399;
	}
	{
	.reg .b32 %temp; 
	mov.b64 	{%r1604, %temp}, %fd399;
	}
	// begin inline asm
	shf.r.wrap.b32 %r1599, %r1605, %r1604, %r2950;
	// end inline asm
	// begin inline asm
	shf.r.wrap.b32 %r1603, %r1604, %r1605, %r2950;
	// end inline asm
	mov.b64 	%fd400, {%r1599, %r1603};
	mov.b64 	%rd679, %fd400;
	add.s64 	%rd680, %rd634, %rd627;
	xor.b64  	%rd681, %rd680, %rd650;
	mov.b64 	%fd401, %rd681;
	{
	.reg .b32 %temp; 
	mov.b64 	{%temp, %r1613}, %fd401;
	}
	{
	.reg .b32 %temp; 
	mov.b64 	{%r1612, %temp}, %fd401;
	}
	// begin inline asm
	shf.r.wrap.b32 %r1607, %r1613, %r1612, %r3030;
	// end inline asm
	// begin inline asm
	shf.r.wrap.b32 %r1611, %r1612, %r1613, %r3030;
	// end inline asm
	mov.b64 	%fd402, {%r1607, %r1611};
	mov.b64 	%rd682, %fd402;
	add.s64 	%rd683, %rd611, %rd682;
	xor.b64  	%rd684, %rd683, %rd627;
	mov.b64 	%fd403, %rd684;
	{
	.reg .b32 %temp; 
	mov.b64 	{%r1621, %temp}, %fd403;
	}
	{
	.reg .b32 %temp; 
	mov.b64 	{%temp, %r1620}, %fd403;
	}
	// begin inline asm
	shf.r.wrap.b32 %r1615, %r1621, %r1620, %r3038;
	// end inline asm
	// begin inline asm
	shf.r.wrap.b32 %r1619, %r1620, %r1621, %r3038;
	// end inline asm
	mov.b64 	%fd404, {%r1615, %r1619};
	mov.b64 	%rd685, %fd404;
	add.s64 	%rd686, %rd680, %rd685;
	xor.b64  	%rd687, %rd686, %rd682;
	mov.b64 	%fd405, %rd687;
	{
	.reg .b32 %temp; 
	mov.b64 	{%r1629, %temp}, %fd405;
	}
	{
	.reg .b32 %temp; 
	mov.b64 	{%temp, %r1628}, %fd405;
	}
	// begin inline asm
	shf.r.wrap.b32 %r1623, %r1629, %r1628, %r3046;
	// end inline asm
	// begin inline asm
	shf.r.wrap.b32 %r1627, %r1628, %r1629, %r3046;
	// end inline asm
	mov.b64 	%fd406, {%r1623, %r1627};
	mov.b64 	%rd688, %fd406;
	add.s64 	%rd689, %rd683, %rd688;
	xor.b64  	%rd690, %rd689, %rd685;
	mov.b64 	%fd407, %rd690;
	{
	.reg .b32 %temp; 
	mov.b64 	{%temp, %r1637}, %fd407;
	}
	{
	.reg .b32 %temp; 
	mov.b64 	{%r1636, %temp}, %fd407;
	}
	// begin inline asm
	shf.r.wrap.b32 %r1631, %r1637, %r1636, %r2950;
	// end inline asm
	// begin inline asm
	shf.r.wrap.b32 %r1635, %r1636, %r1637, %r2950;
	// end inline asm
	mov.b64 	%fd408, {%r1631, %r1635};
	mov.b64 	%rd691, %fd408;
	add.s64 	%rd692, %rd648, %rd639;
	add.s64 	%rd693, %rd692, %rd12;
	xor.b64  	%rd694, %rd693, %rd610;
	mov.b64 	%fd409, %rd694;
	{
	.reg .b32 %temp; 
	mov.b64 	{%temp, %r1645}, %fd409;
	}
	{
	.reg .b32 %temp; 
	mov.b64 	{%r1644, %temp}, %fd409;
	}
	// begin inline asm
	shf.r.wrap.b32 %r1639, %r1645, %r1644, %r3030;
	// end inline asm
	// begin inline asm
	shf.r.wrap.b32 %r1643, %r1644, %r1645, %r3030;
	// end inline asm
	mov.b64 	%fd410, {%r1639, %r1643};
	mov.b64 	%rd695, %fd410;
	add.s64 	%rd696, %rd625, %rd695;
	xor.b64  	%rd697, %rd696, %rd639;
	mov.b64 	%fd411, %rd697;
	{
	.reg .b32 %temp; 
	mov.b64 	{%r1653, %temp}, %fd411;
	}
	{
	.reg .b32 %temp; 
	mov.b64 	{%temp, %r1652}, %fd411;
	}
	// begin inline asm
	shf.r.wrap.b32 %r1647, %r1653, %r1652, %r3038;
	// end inline asm
	// begin inline asm
	shf.r.wrap.b32 %r1651, %r1652, %r1653, %r3038;
	// end inline asm
	mov.b64 	%fd412, {%r1647, %r1651};
	mov.b64 	%rd698, %fd412;
	add.s64 	%rd699, %rd693, %rd698;
	xor.b64  	%rd700, %rd699, %rd695;
	mov.b64 	%fd413, %rd700;
	{
	.reg .b32 %temp; 
	mov.b64 	{%r1661, %temp}, %fd413;
	}
	{
	.reg .b32 %temp; 
	mov.b64 	{%temp, %r1660}, %fd413;
	}
	// begin inline asm
	shf.r.wrap.b32 %r1655, %r1661, %r1660, %r3046;
	// end inline asm
	// begin inline asm
	shf.r.wrap.b32 %r1659, %r1660, %r1661, %r3046;
	// end inline asm
	mov.b64 	%fd414, {%r1655, %r1659};
	mov.b64 	%rd701, %fd414;
	add.s64 	%rd702, %rd696, %rd701;
	xor.b64  	%rd703, %rd702, %rd698;
	mov.b64 	%fd415, %rd703;
	{
	.reg .b32 %temp; 
	mov.b64 	{%temp, %r1669}, %fd415;
	}
	{
	.reg .b32 %temp; 
	mov.b64 	{%r1668, %temp}, %fd415;
	}
	// begin inline asm
	shf.r.wrap.b32 %r1663, %r1669, %r1668, %r2950;
	// end inline asm
	// begin inline asm
	shf.r.wrap.b32 %r1667, %r1668, %r1669, %r2950;
	// end inline asm
	mov.b64 	%fd416, {%r1663, %r1667};
	mov.b64 	%rd704, %fd416;
	add.s64 	%rd705, %rd661, %rd679;
	add.s64 	%rd706, %rd705, %rd1;
	xor.b64  	%rd707, %rd706, %rd701;
	mov.b64 	%fd417, %rd707;
	{
	.reg .b32 %temp; 
	mov.b64 	{%temp, %r1677}, %fd417;
	}
	{
	.reg .b32 %temp; 
	mov.b64 	{%r1676, %temp}, %fd417;
	}
	// begin inline asm
	shf.r.wrap.b32 %r1671, %r1677, %r1676, %r3030;
	// end inline asm
	// begin inline asm
	shf.r.wrap.b32 %r1675, %r1676, %r1677, %r3030;
	// end inline asm
	mov.b64 	%fd418, {%r1671, %r1675};
	mov.b64 	%rd708, %fd418;
	add.s64 	%rd709, %rd689, %rd708;
	xor.b64  	%rd710, %rd709, %rd679;
	mov.b64 	%fd419, %rd710;
	{
	.reg .b32 %temp; 
	mov.b64 	{%r1685, %temp}, %fd419;
	}
	{
	.reg .b32 %temp; 
	mov.b64 	{%temp, %r1684}, %fd419;
	}
	// begin inline asm
	shf.r.wrap.b32 %r1679, %r1685, %r1684, %r3038;
	// end inline asm
	// begin inline asm
	shf.r.wrap.b32 %r1683, %r1684, %r1685, %r3038;
	// end inline asm
	mov.b64 	%fd420, {%r1679, %r1683};
	mov.b64 	%rd711, %fd420;
	add.s64 	%rd712, %rd15, %rd706;
	add.s64 	%rd713, %rd712, %rd711;
	xor.b64  	%rd714, %rd713, %rd708;
	mov.b64 	%fd421, %rd714;
	{
	.reg .b32 %temp; 
	mov.b64 	{%r1693, %temp}, %fd421;
	}
	{
	.reg .b32 %temp; 
	mov.b64 	{%temp, %r1692}, %fd421;
	}
	// begin inline asm
	shf.r.wrap.b32 %r1687, %r1693, %r1692, %r3046;
	// end inline asm
	// begin inline asm
	shf.r.wrap.b32 %r1691, %r1692, %r1693, %r3046;
	// end inline asm
	mov.b64 	%fd422, {%r1687, %r1691};
	mov.b64 	%rd715, %fd422;
	add.s64 	%rd716, %rd709, %rd715;
	xor.b64  	%rd717, %rd716, %rd711;
	mov.b64 	%fd423, %rd717;
	{
	.reg .b32 %temp; 
	mov.b64 	{%temp, %r1701}, %fd423;
	}
	{
	.reg .b32 %temp; 
	mov.b64 	{%r1700, %temp}, %fd423;
	}
	// begin inline asm
	shf.r.wrap.b32 %r1695, %r1701, %r1700, %r2950;
	// end inline asm
	// begin inline asm
	shf.r.wrap.b32 %r1699, %r1700, %r1701, %r2950;
	// end inline asm
	mov.b64 	%fd424, {%r1695, %r1699};
	mov.b64 	%rd718, %fd424;
	add.s64 	%rd719, %rd674, %rd691;
	add.s64 	%rd720, %rd719, %rd14;
	xor.b64  	%rd721, %rd720, %rd663;
	mov.b64 	%fd425, %rd721;
	{
	.reg .b32 %temp; 
	mov.b64 	{%temp, %r1709}, %fd425;
	}
	{
	.reg .b32 %temp; 
	mov.b64 	{%r1708, %temp}, %fd425;
	}
	// begin inline asm
	shf.r.wrap.b32 %r1703, %r1709, %r1708, %r3030;
	// end inline asm
	// begin inline asm
	shf.r.wrap.b32 %r1707, %r1708, %r1709, %r3030;
	// end inline asm
	mov.b64 	%fd426, {%r1703, %r1707};
	mov.b64 	%rd722, %fd426;
	add.s64 	%rd723, %rd702, %rd722;
	xor.b64  	%rd724, %rd723, %rd691;
	mov.b64 	%fd427, %rd724;
	{
	.reg .b32 %temp; 
	mov.b64 	{%r1717, %temp}, %fd427;
	}
	{
	.reg .b32 %temp; 
	mov.b64 	{%temp, %r1716}, %fd427;
	}
	// begin inline asm
	shf.r.wrap.b32 %r1711, %r1717, %r1716, %r3038;
	// end inline asm
	// begin inline asm
	shf.r.wrap.b32 %r1715, %r1716, %r1717, %r3038;
	// end inline asm
	mov.b64 	%fd428, {%r1711, %r1715};
	mov.b64 	%rd725, %fd428;
	add.s64 	%rd726, %rd7, %rd720;
	add.s64 	%rd727, %rd726, %rd725;
	xor.b64  	%rd728, %rd727, %rd722;
	mov.b64 	%fd429, %rd728;
	{
	.reg .b32 %temp; 
	mov.b64 	{%r1725, %temp}, %fd429;
	}
	{
	.reg .b32 %temp; 
	mov.b64 	{%temp, %r1724}, %fd429;
	}
	// begin inline asm
	shf.r.wrap.b32 %r1719, %r1725, %r1724, %r3046;
	// end inline asm
	// begin inline asm
	shf.r.wrap.b32 %r1723, %r1724, %r1725, %r3046;
	// end inline asm
	mov.b64 	%fd430, {%r1719, %r1723};
	mov.b64 	%rd729, %fd430;
	add.s64 	%rd730, %rd723, %rd729;
	xor.b64  	%rd731, %rd730, %rd725;
	mov.b64 	%fd431, %rd731;
	{
	.reg .b32 %temp; 
	mov.b64 	{%temp, %r1733}, %fd431;
	}
	{
	.reg .b32 %temp; 
	mov.b64 	{%r1732, %temp}, %fd431;
	}
	// begin inline asm
	shf.r.wrap.b32 %r1727, %r1733, %r1732, %r2950;
	// end inline asm
	// begin inline asm
	shf.r.wrap.b32 %r1731, %r1732, %r1733, %r2950;
	// end inline asm
	mov.b64 	%fd432, {%r1727, %r1731};
	mov.b64 	%rd732, %fd432;
	add.s64 	%rd733, %rd686, %rd704;
	add.s64 	%rd734, %rd733, %rd18;
	xor.b64  	%rd735, %rd734, %rd676;
	mov.b64 	%fd433, %rd735;
	{
	.reg .b32 %temp; 
	mov.b64 	{%temp, %r1741}, %fd433;
	}
	{
	.reg .b32 %temp; 
	mov.b64 	{%r1740, %temp}, %fd433;
	}
	// begin inline asm
	shf.r.wrap.b32 %r1735, %r1741, %r1740, %r3030;
	// end inline asm
	// begin inline asm
	shf.r.wrap.b32 %r1739, %r1740, %r1741, %r3030;
	// end inline asm
	mov.b64 	%fd434, {%r1735, %r1739};
	mov.b64 	%rd736, %fd434;
	add.s64 	%rd737, %rd664, %rd736;
	xor.b64  	%rd738, %rd737, %rd704;
	mov.b64 	%fd435, %rd738;
	{
	.reg .b32 %temp; 
	mov.b64 	{%r1749, %temp}, %fd435;
	}
	{
	.reg .b32 %temp; 
	mov.b64 	{%temp, %r1748}, %fd435;
	}
	// begin inline asm
	shf.r.wrap.b32 %r1743, %r1749, %r1748, %r3038;
	// end inline asm
	// begin inline asm
	shf.r.wrap.b32 %r1747, %r1748, %r1749, %r3038;
	// end inline asm
	mov.b64 	%fd436, {%r1743, %r1747};
	mov.b64 	%rd739, %fd436;
	add.s64 	%rd740, %rd6, %rd734;
	add.s64 	%rd741, %rd740, %rd739;
	xor.b64  	%rd742, %rd741, %rd736;
	mov.b64 	%fd437, %rd742;
	{
	.reg .b32 %temp; 
	mov.b64 	{%r1757, %temp}, %fd437;
	}
	{
	.reg .b32 %temp; 
	mov.b64 	{%temp, %r1756}, %fd437;
	}
	// begin inline asm
	shf.r.wrap.b32 %r1751, %r1757, %r1756, %r3046;
	// end inline asm
	// begin inline asm
	shf.r.wrap.b32 %r1755, %r1756, %r1757, %r3046;
	// end inline asm
	mov.b64 	%fd438, {%r1751, %r1755};
	mov.b64 	%rd743, %fd438;
	add.s64 	%rd744, %rd737, %rd743;
	xor.b64  	%rd745, %rd744, %rd739;
	mov.b64 	%fd439, %rd745;
	{
	.reg .b32 %temp; 
	mov.b64 	{%temp, %r1765}, %fd439;
	}
	{
	.reg .b32 %temp; 
	mov.b64 	{%r1764, %temp}, %fd439;
	}
	// begin inline asm
	shf.r.wrap.b32 %r1759, %r1765, %r1764, %r2950;
	// end inline asm
	// begin inline asm
	shf.r.wrap.b32 %r1763, %r1764, %r1765, %r2950;
	// end inline asm
	mov.b64 	%fd440, {%r1759, %r1763};
	mov.b64 	%rd746, %fd440;
	add.s64 	%rd747, %rd699, %rd666;
	add.s64 	%rd748, %rd747, %rd16;
	xor.b64  	%rd749, %rd748, %rd688;
	mov.b64 	%fd441, %rd749;
	{
	.reg .b32 %temp; 
	mov.b64 	{%temp, %r1773}, %fd441;
	}
	{
	.reg .b32 %temp; 
	mov.b64 	{%r1772, %temp}, %fd441;
	}
	// begin inline asm
	shf.r.wrap.b32 %r1767, %r1773, %r1772, %r3030;
	// end inline asm
	// begin inline asm
	shf.r.wrap.b32 %r1771, %r1772, %r1773, %r3030;
	// end inline asm
	mov.b64 	%fd442, {%r1767, %r1771};
	mov.b64 	%rd750, %fd442;
	add.s64 	%rd751, %rd677, %rd750;
	xor.b64  	%rd752, %rd751, %rd666;
	mov.b64 	%fd443, %rd752;
	{
	.reg .b32 %temp; 
	mov.b64 	{%r1781, %temp}, %fd443;
	}
	{
	.reg .b32 %temp; 
	mov.b64 	{%temp, %r1780}, %fd443;
	}
	// begin inline asm
	shf.r.wrap.b32 %r1775, %r1781, %r1780, %r3038;
	// end inline asm
	// begin inline asm
	shf.r.wrap.b32 %r1779, %r1780, %r1781, %r3038;
	// end inline asm
	mov.b64 	%fd444, {%r1775, %r1779};
	mov.b64 	%rd753, %fd444;
	add.s64 	%rd754, %rd748, %rd753;
	xor.b64  	%rd755, %rd754, %rd750;
	mov.b64 	%fd445, %rd755;
	{
	.reg .b32 %temp; 
	mov.b64 	{%r1789, %temp}, %fd445;
	}
	{
	.reg .b32 %temp; 
	mov.b64 	{%temp, %r1788}, %fd445;
	}
	// begin inline asm
	shf.r.wrap.b32 %r1783, %r1789, %r1788, %r3046;
	// end inline asm
	// begin inline asm
	shf.r.wrap.b32 %r1787, %r1788, %r1789, %r3046;
	// end inline asm
	mov.b64 	%fd446, {%r1783, %r1787};
	mov.b64 	%rd756, %fd446;
	add.s64 	%rd757, %rd751, %rd756;
	xor.b64  	%rd758, %rd757, %rd753;
	mov.b64 	%fd447, %rd758;
	{
	.reg .b32 %temp; 
	mov.b64 	{%temp, %r1797}, %fd447;
	}
	{
	.reg .b32 %temp; 
	mov.b64 	{%r1796, %temp}, %fd447;
	}
	// begin inline asm
	shf.r.wrap.b32 %r1791, %r1797, %r1796, %r2950;
	// end inline asm
	// begin inline asm
	shf.r.wrap.b32 %r1795, %r1796, %r1797, %r2950;
	// end inline asm
	mov.b64 	%fd448, {%r1791, %r1795};
	mov.b64 	%rd759, %fd448;
	add.s64 	%rd760, %rd713, %rd759;
	xor.b64  	%rd761, %rd760, %rd729;
	mov.b64 	%fd449, %rd761;
	{
	.reg .b32 %temp; 
	mov.b64 	{%temp, %r1805}, %fd449;
	}
	{
	.reg .b32 %temp; 
	mov.b64 	{%r1804, %temp}, %fd449;
	}
	// begin inline asm
	shf.r.wrap.b32 %r1799, %r1805, %r1804, %r3030;
	// end inline asm
	// begin inline asm
	shf.r.wrap.b32 %r1803, %r1804, %r1805, %r3030;
	// end inline asm
	mov.b64 	%fd450, {%r1799, %r1803};
	mov.b64 	%rd762, %fd450;
	add.s64 	%rd763, %rd744, %rd762;
	xor.b64  	%rd764, %rd763, %rd759;
	mov.b64 	%fd451, %rd764;
	{
	.reg .b32 %temp; 
	mov.b64 	{%r1813, %temp}, %fd451;
	}
	{
	.reg .b32 %temp; 
	mov.b64 	{%temp, %r1812}, %fd451;
	}
	// begin inline asm
	shf.r.wrap.b32 %r1807, %r1813, %r1812, %r3038;
	// end inline asm
	// begin inline asm
	shf.r.wrap.b32 %r1811, %r1812, %r1813, %r3038;
	// end inline asm
	mov.b64 	%fd452, {%r1807, %r1811};
	mov.b64 	%rd765, %fd452;
	add.s64 	%rd766, %rd760, %rd765;
	xor.b64  	%rd767, %rd766, %rd762;
	mov.b64 	%fd453, %rd767;
	{
	.reg .b32 %temp; 
	mov.b64 	{%r1821, %temp}, %fd453;
	}
	{
	.reg .b32 %temp; 
	mov.b64 	{%temp, %r1820}, %fd453;
	}
	// begin inline asm
	shf.r.wrap.b32 %r1815, %r1821, %r1820, %r3046;
	// end inline asm
	// begin inline asm
	shf.r.wrap.b32 %r1819, %r1820, %r1821, %r3046;
	// end inline asm
	mov.b64 	%fd454, {%r1815, %r1819};
	mov.b64 	%rd768, %fd454;
	add.s64 	%rd769, %rd763, %rd768;
	xor.b64  	%rd770, %rd769, %rd765;
	mov.b64 	%fd455, %rd770;
	{
	.reg .b32 %temp; 
	mov.b64 	{%temp, %r1829}, %fd455;
	}
	{
	.reg .b32 %temp; 
	mov.b64 	{%r1828, %temp}, %fd455;
	}
	// begin inline asm
	shf.r.wrap.b32 %r1823, %r1829, %r1828, %r2950;
	// end inline asm
	// begin inline asm
	shf.r.wrap.b32 %r1827, %r1828, %r1829, %r2950;
	// end inline asm
	mov.b64 	%fd456, {%r1823, %r1827};
	mov.b64 	%rd771, %fd456;
	add.s64 	%rd772, %rd727, %rd718;
	add.s64 	%rd773, %rd772, %rd15;
	xor.b64  	%rd774, %rd773, %rd743;
	mov.b64 	%fd457, %rd774;
	{
	.reg .b32 %temp; 
	mov.b64 	{%temp, %r1837}, %fd457;
	}
	{
	.reg .b32 %temp; 
	mov.b64 	{%r1836, %temp}, %fd457;
	}
	// begin inline asm
	shf.r.wrap.b32 %r1831, %r1837, %r1836, %r3030;
	// end inline asm
	// begin inline asm
	shf.r.wrap.b32 %r1835, %r1836, %r1837, %r3030;
	// end inline asm
	mov.b64 	%fd458, {%r1831, %r1835};
	mov.b64 	%rd775, %fd458;
	add.s64 	%rd776, %rd757, %rd775;
	xor.b64  	%rd777, %rd776, %rd718;
	mov.b64 	%fd459, %rd777;
	{
	.reg .b32 %temp; 
	mov.b64 	{%r1845, %temp}, %fd459;
	}
	{
	.reg .b32 %temp; 
	mov.b64 	{%temp, %r1844}, %fd459;
	}
	// begin inline asm
	shf.r.wrap.b32 %r1839, %r1845, %r1844, %r3038;
	// end inline asm
	// begin inline asm
	shf.r.wrap.b32 %r1843, %r1844, %r1845, %r3038;
	// end inline asm
	mov.b64 	%fd460, {%r1839, %r1843};
	mov.b64 	%rd778, %fd460;
	add.s64 	%rd779, %rd773, %rd778;
	xor.b64  	%rd780, %rd779, %rd775;
	mov.b64 	%fd461, %rd780;
	{
	.reg .b32 %temp; 
	mov.b64 	{%r1853, %temp}, %fd461;
	}
	{
	.reg .b32 %temp; 
	mov.b64 	{%temp, %r1852}, %fd461;
	}
	// begin inline asm
	shf.r.wrap.b32 %r1847, %r1853, %r1852, %r3046;
	// end inline asm
	// begin inline asm
	shf.r.wrap.b32 %r1851, %r1852, %r1853, %r3046;
	// end inline asm
	mov.b64 	%fd462, {%r1847, %r1851};
	mov.b64 	%rd781, %fd462;
	add.s64 	%rd782, %rd776, %rd781;
	xor.b64  	%rd783, %rd782, %rd778;
	mov.b64 	%fd463, %rd783;
	{
	.reg .b32 %temp; 
	mov.b64 	{%temp, %r1861}, %fd463;
	}
	{
	.reg .b32 %temp; 
	mov.b64 	{%r1860, %temp}, %fd463;
	}
	// begin inline asm
	shf.r.wrap.b32 %r1855, %r1861, %r1860, %r2950;
	// end inline asm
	// begin inline asm
	shf.r.wrap.b32 %r1859, %r1860, %r1861, %r2950;
	// end inline asm
	mov.b64 	%fd464, {%r1855, %r1859};
	mov.b64 	%rd784, %fd464;
	add.s64 	%rd785, %rd741, %rd732;
	xor.b64  	%rd786, %rd785, %rd756;
	mov.b64 	%fd465, %rd786;
	{
	.reg .b32 %temp; 
	mov.b64 	{%temp, %r1869}, %fd465;
	}
	{
	.reg .b32 %temp; 
	mov.b64 	{%r1868, %temp}, %fd465;
	}
	// begin inline asm
	shf.r.wrap.b32 %r1863, %r1869, %r1868, %r3030;
	// end inline asm
	// begin inline asm
	shf.r.wrap.b32 %r1867, %r1868, %r1869, %r3030;
	// end inline asm
	mov.b64 	%fd466, {%r1863, %r1867};
	mov.b64 	%rd787, %fd466;
	add.s64 	%rd788, %rd716, %rd787;
	xor.b64  	%rd789, %rd788, %rd732;
	mov.b64 	%fd467, %rd789;
	{
	.reg .b32 %temp; 
	mov.b64 	{%r1877, %temp}, %fd467;
	}
	{
	.reg .b32 %temp; 
	mov.b64 	{%temp, %r1876}, %fd467;
	}
	// begin inline asm
	shf.r.wrap.b32 %r1871, %r1877, %r1876, %r3038;
	// end inline asm
	// begin inline asm
	shf.r.wrap.b32 %r1875, %r1876, %r1877, %r3038;
	// end inline asm
	mov.b64 	%fd468, {%r1871, %r1875};
	mov.b64 	%rd790, %fd468;
	add.s64 	%rd791, %rd2, %rd785;
	add.s64 	%rd792, %rd791, %rd790;
	xor.b64  	%rd793, %rd792, %rd787;
	mov.b64 	%fd469, %rd793;
	{
	.reg .b32 %temp; 
	mov.b64 	{%r1885, %temp}, %fd469;
	}
	{
	.reg .b32 %temp; 
	mov.b64 	{%temp, %r1884}, %fd469;
	}
	// begin inline asm
	shf.r.wrap.b32 %r1879, %r1885, %r1884, %r3046;
	// end inline asm
	// begin inline asm
	shf.r.wrap.b32 %r1883, %r1884, %r1885, %r3046;
	// end inline asm
	mov.b64 	%fd470, {%r1879, %r1883};
	mov.b64 	%rd794, %fd470;
	add.s64 	%rd795, %rd788, %rd794;
	xor.b64  	%rd796, %rd795, %rd790;
	mov.b64 	%fd471, %rd796;
	{
	.reg .b32 %temp; 
	mov.b64 	{%temp, %r1893}, %fd471;
	}
	{
	.reg .b32 %temp; 
	mov.b64 	{%r1892, %temp}, %fd471;
	}
	// begin inline asm
	shf.r.wrap.b32 %r1887, %r1893, %r1892, %r2950;
	// end inline asm
	// begin inline asm
	shf.r.wrap.b32 %r1891, %r1892, %r1893, %r2950;
	// end inline asm
	mov.b64 	%fd472, {%r1887, %r1891};
	mov.b64 	%rd797, %fd472;
	add.s64 	%rd798, %rd754, %rd746;
	add.s64 	%rd799, %rd798, %rd7;
	xor.b64  	%rd800, %rd799, %rd715;
	mov.b64 	%fd473, %rd800;
	{
	.reg .b32 %temp; 
	mov.b64 	{%temp, %r1901}, %fd473;
	}
	{
	.reg .b32 %temp; 
	mov.b64 	{%r1900, %temp}, %fd473;
	}
	// begin inline asm
	shf.r.wrap.b32 %r1895, %r1901, %r1900, %r3030;
	// end inline asm
	// begin inline asm
	shf.r.wrap.b32 %r1899, %r1900, %r1901, %r3030;
	// end inline asm
	mov.b64 	%fd474, {%r1895, %r1899};
	mov.b64 	%rd801, %fd474;
	add.s64 	%rd802, %rd730, %rd801;
	xor.b64  	%rd803, %rd802, %rd746;
	mov.b64 	%fd475, %rd803;
	{
	.reg .b32 %temp; 
	mov.b64 	{%r1909, %temp}, %fd475;
	}
	{
	.reg .b32 %temp; 
	mov.b64 	{%temp, %r1908}, %fd475;
	}
	// begin inline asm
	shf.r.wrap.b32 %r1903, %r1909, %r1908, %r3038;
	// end inline asm
	// begin inline asm
	shf.r.wrap.b32 %r1907, %r1908, %r1909, %r3038;
	// end inline asm
	mov.b64 	%fd476, {%r1903, %r1907};
	mov.b64 	%rd804, %fd476;
	add.s64 	%rd805, %rd18, %rd799;
	add.s64 	%rd806, %rd805, %rd804;
	xor.b64  	%rd807, %rd806, %rd801;
	mov.b64 	%fd477, %rd807;
	{
	.reg .b32 %temp; 
	mov.b64 	{%r1917, %temp}, %fd477;
	}
	{
	.reg .b32 %temp; 
	mov.b64 	{%temp, %r1916}, %fd477;
	}
	// begin inline asm
	shf.r.wrap.b32 %r1911, %r1917, %r1916, %r3046;
	// end inline asm
	// begin inline asm
	shf.r.wrap.b32 %r1915, %r1916, %r1917, %r3046;
	// end inline asm
	mov.b64 	%fd478, {%r1911, %r1915};
	mov.b64 	%rd808, %fd478;
	add.s64 	%rd809, %rd802, %rd808;
	xor.b64  	%rd810, %rd809, %rd804;
	mov.b64 	%fd479, %rd810;
	{
	.reg .b32 %temp; 
	mov.b64 	{%temp, %r1925}, %fd479;
	}
	{
	.reg .b32 %temp; 
	mov.b64 	{%r1924, %temp}, %fd479;
	}
	// begin inline asm
	shf.r.wrap.b32 %r1919, %r1925, %r1924, %r2950;
	// end inline asm
	// begin inline asm
	shf.r.wrap.b32 %r1923, %r1924, %r1925, %r2950;
	// end inline asm
	mov.b64 	%fd480, {%r1919, %r1923};
	mov.b64 	%rd811, %fd480;
	add.s64 	%rd812, %rd766, %rd784;
	add.s64 	%rd813, %rd812, %rd13;
	xor.b64  	%rd814, %rd813, %rd808;
	mov.b64 	%fd481, %rd814;
	{
	.reg .b32 %temp; 
	mov.b64 	{%temp, %r1933}, %fd481;
	}
	{
	.reg .b32 %temp; 
	mov.b64 	{%r1932, %temp}, %fd481;
	}
	// begin inline asm
	shf.r.wrap.b32 %r1927, %r1933, %r1932, %r3030;
	// end inline asm
	// begin inline asm
	shf.r.wrap.b32 %r1931, %r1932, %r1933, %r3030;
	// end inline asm
	mov.b64 	%fd482, {%r1927, %r1931};
	mov.b64 	%rd815, %fd482;
	add.s64 	%rd816, %rd795, %rd815;
	xor.b64  	%rd817, %rd816, %rd784;
	mov.b64 	%fd483, %rd817;
	{
	.reg .b32 %temp; 
	mov.b64 	{%r1941, %temp}, %fd483;
	}
	{
	.reg .b32 %temp; 
	mov.b64 	{%temp, %r1940}, %fd483;
	}
	// begin inline asm
	shf.r.wrap.b32 %r1935, %r1941, %r1940, %r3038;
	// end inline asm
	// begin inline asm
	shf.r.wrap.b32 %r1939, %r1940, %r1941, %r3038;
	// end inline asm
	mov.b64 	%fd484, {%r1935, %r1939};
	mov.b64 	%rd818, %fd484;
	add.s64 	%rd819, %rd1, %rd813;
	add.s64 	%rd820, %rd819, %rd818;
	xor.b64  	%rd821, %rd820, %rd815;
	mov.b64 	%fd485, %rd821;
	{
	.reg .b32 %temp; 
	mov.b64 	{%r1949, %temp}, %fd485;
	}
	{
	.reg .b32 %temp; 
	mov.b64 	{%temp, %r1948}, %fd485;
	}
	// begin inline asm
	shf.r.wrap.b32 %r1943, %r1949, %r1948, %r3046;
	// end inline asm
	// begin inline asm
	shf.r.wrap.b32 %r1947, %r1948, %r1949, %r3046;
	// end inline asm
	mov.b64 	%fd486, {%r1943, %r1947};
	mov.b64 	%rd822, %fd486;
	add.s64 	%rd823, %rd816, %rd822;
	xor.b64  	%rd824, %rd823, %rd818;
	mov.b64 	%fd487, %rd824;
	{
	.reg .b32 %temp; 
	mov.b64 	{%temp, %r1957}, %fd487;
	}
	{
	.reg .b32 %temp; 
	mov.b64 	{%r1956, %temp}, %fd487;
	}
	// begin inline asm
	shf.r.wrap.b32 %r1951, %r1957, %r1956, %r2950;
	// end inline asm
	// begin inline asm
	shf.r.wrap.b32 %r1955, %r1956, %r1957, %r2950;
	// end inline asm
	mov.b64 	%fd488, {%r1951, %r1955};
	mov.b64 	%rd825, %fd488;
	add.s64 	%rd826, %rd779, %rd797;
	xor.b64  	%rd827, %rd826, %rd768;
	mov.b64 	%fd489, %rd827;
	{
	.reg .b32 %temp; 
	mov.b64 	{%temp, %r1965}, %fd489;
	}
	{
	.reg .b32 %temp; 
	mov.b64 	{%r1964, %temp}, %fd489;
	}
	// begin inline asm
	shf.r.wrap.b32 %r1959, %r1965, %r1964, %r3030;
	// end inline asm
	// begin inline asm
	shf.r.wrap.b32 %r1963, %r1964, %r1965, %r3030;
	// end inline asm
	mov.b64 	%fd490, {%r1959, %r1963};
	mov.b64 	%rd828, %fd490;
	add.s64 	%rd829, %rd809, %rd828;
	xor.b64  	%rd830, %rd829, %rd797;
	mov.b64 	%fd491, %rd830;
	{
	.reg .b32 %temp; 
	mov.b64 	{%r1973, %temp}, %fd491;
	}
	{
	.reg .b32 %temp; 
	mov.b64 	{%temp, %r1972}, %fd491;
	}
	// begin inline asm
	shf.r.wrap.b32 %r1967, %r1973, %r1972, %r3038;
	// end inline asm
	// begin inline asm
	shf.r.wrap.b32 %r1971, %r1972, %r1973, %r3038;
	// end inline asm
	mov.b64 	%fd492, {%r1967, %r1971};
	mov.b64 	%rd831, %fd492;
	add.s64 	%rd832, %rd12, %rd826;
	add.s64 	%rd833, %rd832, %rd831;
	xor.b64  	%rd834, %rd833, %rd828;
	mov.b64 	%fd493, %rd834;
	{
	.reg .b32 %temp; 
	mov.b64 	{%r1981, %temp}, %fd493;
	}
	{
	.reg .b32 %temp; 
	mov.b64 	{%temp, %r1980}, %fd493;
	}
	// begin inline asm
	shf.r.wrap.b32 %r1975, %r1981, %r1980, %r3046;
	// end inline asm
	// begin inline asm
	shf.r.wrap.b32 %r1979, %r1980, %r1981, %r3046;
	// end inline asm
	mov.b64 	%fd494, {%r1975, %r1979};
	mov.b64 	%rd835, %fd494;
	add.s64 	%rd836, %rd829, %rd835;
	xor.b64  	%rd837, %rd836, %rd831;
	mov.b64 	%fd495, %rd837;
	{
	.reg .b32 %temp; 
	mov.b64 	{%temp, %r1989}, %fd495;
	}
	{
	.reg .b32 %temp; 
	mov.b64 	{%r1988, %temp}, %fd495;
	}
	// begin inline asm
	shf.r.wrap.b32 %r1983, %r1989, %r1988, %r2950;
	// end inline asm
	// begin inline asm
	shf.r.wrap.b32 %r1987, %r1988, %r1989, %r2950;
	// end inline asm
	mov.b64 	%fd496, {%r1983, %r1987};
	mov.b64 	%rd838, %fd496;
	add.s64 	%rd839, %rd792, %rd811;
	add.s64 	%rd840, %rd839, %rd16;
	xor.b64  	%rd841, %rd840, %rd781;
	mov.b64 	%fd497, %rd841;
	{
	.reg .b32 %temp; 
	mov.b64 	{%temp, %r1997}, %fd497;
	}
	{
	.reg .b32 %temp; 
	mov.b64 	{%r1996, %temp}, %fd497;
	}
	// begin inline asm
	shf.r.wrap.b32 %r1991, %r1997, %r1996, %r3030;
	// end inline asm
	// begin inline asm
	shf.r.wrap.b32 %r1995, %r1996, %r1997, %r3030;
	// end inline asm
	mov.b64 	%fd498, {%r1991, %r1995};
	mov.b64 	%rd842, %fd498;
	add.s64 	%rd843, %rd769, %rd842;
	xor.b64  	%rd844, %rd843, %rd811;
	mov.b64 	%fd499, %rd844;
	{
	.reg .b32 %temp; 
	mov.b64 	{%r2005, %temp}, %fd499;
	}
	{
	.reg .b32 %temp; 
	mov.b64 	{%temp, %r2004}, %fd499;
	}
	// begin inline asm
	shf.r.wrap.b32 %r1999, %r2005, %r2004, %r3038;
	// end inline asm
	// begin inline asm
	shf.r.wrap.b32 %r2003, %r2004, %r2005, %r3038;
	// end inline asm
	mov.b64 	%fd500, {%r1999, %r2003};
	mov.b64 	%rd845, %fd500;
	add.s64 	%rd846, %rd14, %rd840;
	add.s64 	%rd847, %rd846, %rd845;
	xor.b64  	%rd848, %rd847, %rd842;
	mov.b64 	%fd501, %rd848;
	{
	.reg .b32 %temp; 
	mov.b64 	{%r2013, %temp}, %fd501;
	}
	{
	.reg .b32 %temp; 
	mov.b64 	{%temp, %r2012}, %fd501;
	}
	// begin inline asm
	shf.r.wrap.b32 %r2007, %r2013, %r2012, %r3046;
	// end inline asm
	// begin inline asm
	shf.r.wrap.b32 %r2011, %r2012, %r2013, %r3046;
	// end inline asm
	mov.b64 	%fd502, {%r2007, %r2011};
	mov.b64 	%rd849, %fd502;
	add.s64 	%rd850, %rd843, %rd849;
	xor.b64  	%rd851, %rd850, %rd845;
	mov.b64 	%fd503, %rd851;
	{
	.reg .b32 %temp; 
	mov.b64 	{%temp, %r2021}, %fd503;
	}
	{
	.reg .b32 %temp; 
	mov.b64 	{%r2020, %temp}, %fd503;
	}
	// begin inline asm
	shf.r.wrap.b32 %r2015, %r2021, %r2020, %r2950;
	// end inline asm
	// begin inline asm
	shf.r.wrap.b32 %r2019, %r2020, %r2021, %r2950;
	// end inline asm
	mov.b64 	%fd504, {%r2015, %r2019};
	mov.b64 	%rd852, %fd504;
	add.s64 	%rd853, %rd806, %rd771;
	add.s64 	%rd854, %rd853, %rd6;
	xor.b64  	%rd855, %rd854, %rd794;
	mov.b64 	%fd505, %rd855;
	{
	.reg .b32 %temp; 
	mov.b64 	{%temp, %r2029}, %fd505;
	}
	{
	.reg .b32 %temp; 
	mov.b64 	{%r2028, %temp}, %fd505;
	}
	// begin inline asm
	shf.r.wrap.b32 %r2023, %r2029, %r2028, %r3030;
	// end inline asm
	// begin inline asm
	shf.r.wrap.b32 %r2027, %r2028, %r2029, %r3030;
	// end inline asm
	mov.b64 	%fd506, {%r2023, %r2027};
	mov.b64 	%rd856, %fd506;
	add.s64 	%rd857, %rd782, %rd856;
	xor.b64  	%rd858, %rd857, %rd771;
	mov.b64 	%fd507, %rd858;
	{
	.reg .b32 %temp; 
	mov.b64 	{%r2037, %temp}, %fd507;
	}
	{
	.reg .b32 %temp; 
	mov.b64 	{%temp, %r2036}, %fd507;
	}
	// begin inline asm
	shf.r.wrap.b32 %r2031, %r2037, %r2036, %r3038;
	// end inline asm
	// begin inline asm
	shf.r.wrap.b32 %r2035, %r2036, %r2037, %r3038;
	// end inline asm
	mov.b64 	%fd508, {%r2031, %r2035};
	mov.b64 	%rd859, %fd508;
	add.s64 	%rd860, %rd854, %rd859;
	xor.b64  	%rd861, %rd860, %rd856;
	mov.b64 	%fd509, %rd861;
	{
	.reg .b32 %temp; 
	mov.b64 	{%r2045, %temp}, %fd509;
	}
	{
	.reg .b32 %temp; 
	mov.b64 	{%temp, %r2044}, %fd509;
	}
	// begin inline asm
	shf.r.wrap.b32 %r2039, %r2045, %r2044, %r3046;
	// end inline asm
	// begin inline asm
	shf.r.wrap.b32 %r2043, %r2044, %r2045, %r3046;
	// end inline asm
	mov.b64 	%fd510, {%r2039, %r2043};
	mov.b64 	%rd862, %fd510;
	add.s64 	%rd863, %rd857, %rd862;
	xor.b64  	%rd864, %rd863, %rd859;
	mov.b64 	%fd511, %rd864;
	{
	.reg .b32 %temp; 
	mov.b64 	{%temp, %r2053}, %fd511;
	}
	{
	.reg .b32 %temp; 
	mov.b64 	{%r2052, %temp}, %fd511;
	}
	// begin inline asm
	shf.r.wrap.b32 %r2047, %r2053, %r2052, %r2950;
	// end inline asm
	// begin inline asm
	shf.r.wrap.b32 %r2051, %r2052, %r2053, %r2950;
	// end inline asm
	mov.b64 	%fd512, {%r2047, %r2051};
	mov.b64 	%rd865, %fd512;
	add.s64 	%rd866, %rd14, %rd820;
	add.s64 	%rd867, %rd866, %rd865;
	xor.b64  	%rd868, %rd867, %rd835;
	mov.b64 	%fd513, %rd868;
	{
	.reg .b32 %temp; 
	mov.b64 	{%temp, %r2061}, %fd513;
	}
	{
	.reg .b32 %temp; 
	mov.b64 	{%r2060, %temp}, %fd513;
	}
	// begin inline asm
	shf.r.wrap.b32 %r2055, %r2061, %r2060, %r3030;
	// end inline asm
	// begin inline asm
	shf.r.wrap.b32 %r2059, %r2060, %r2061, %r3030;
	// end inline asm
	mov.b64 	%fd514, {%r2055, %r2059};
	mov.b64 	%rd869, %fd514;
	add.s64 	%rd870, %rd850, %rd869;
	xor.b64  	%rd871, %rd870, %rd865;
	mov.b64 	%fd515, %rd871;
	{
	.reg .b32 %temp; 
	mov.b64 	{%r2069, %temp}, %fd515;
	}
	{
	.reg .b32 %temp; 
	mov.b64 	{%temp, %r2068}, %fd515;
	}
	// begin inline asm
	shf.r.wrap.b32 %r2063, %r2069, %r2068, %r3038;
	// end inline asm
	// begin inline asm
	shf.r.wrap.b32 %r2067, %r2068, %r2069, %r3038;
	// end inline asm
	mov.b64 	%fd516, {%r2063, %r2067};
	mov.b64 	%rd872, %fd516;
	add.s64 	%rd873, %rd867, %rd872;
	xor.b64  	%rd874, %rd873, %rd869;
	mov.b64 	%fd517, %rd874;
	{
	.reg .b32 %temp; 
	mov.b64 	{%r2077, %temp}, %fd517;
	}
	{
	.reg .b32 %temp; 
	mov.b64 	{%temp, %r2076}, %fd517;
	}
	// begin inline asm
	shf.r.wrap.b32 %r2071, %r2077, %r2076, %r3046;
	// end inline asm
	// begin inline asm
	shf.r.wrap.b32 %r2075, %r2076, %r2077, %r3046;
	// end inline asm
	mov.b64 	%fd518, {%r2071, %r2075};
	mov.b64 	%rd875, %fd518;
	add.s64 	%rd876, %rd870, %rd875;
	xor.b64  	%rd877, %rd876, %rd872;
	mov.b64 	%fd519, %rd877;
	{
	.reg .b32 %temp; 
	mov.b64 	{%temp, %r2085}, %fd519;
	}
	{
	.reg .b32 %temp; 
	mov.b64 	{%r2084, %temp}, %fd519;
	}
	// begin inline asm
	shf.r.wrap.b32 %r2079, %r2085, %r2084, %r2950;
	// end inline asm
	// begin inline asm
	shf.r.wrap.b32 %r2083, %r2084, %r2085, %r2950;
	// end inline asm
	mov.b64 	%fd520, {%r2079, %r2083};
	mov.b64 	%rd878, %fd520;
	add.s64 	%rd879, %rd833, %rd825;
	xor.b64  	%rd880, %rd879, %rd849;
	mov.b64 	%fd521, %rd880;
	{
	.reg .b32 %temp; 
	mov.b64 	{%temp, %r2093}, %fd521;
	}
	{
	.reg .b32 %temp; 
	mov.b64 	{%r2092, %temp}, %fd521;
	}
	// begin inline asm
	shf.r.wrap.b32 %r2087, %r2093, %r2092, %r3030;
	// end inline asm
	// begin inline asm
	shf.r.wrap.b32 %r2091, %r2092, %r2093, %r3030;
	// end inline asm
	mov.b64 	%fd522, {%r2087, %r2091};
	mov.b64 	%rd881, %fd522;
	add.s64 	%rd882, %rd863, %rd881;
	xor.b64  	%rd883, %rd882, %rd825;
	mov.b64 	%fd523, %rd883;
	{
	.reg .b32 %temp; 
	mov.b64 	{%r2101, %temp}, %fd523;
	}
	{
	.reg .b32 %temp; 
	mov.b64 	{%temp, %r2100}, %fd523;
	}
	// begin inline asm
	shf.r.wrap.b32 %r2095, %r2101, %r2100, %r3038;
	// end inline asm
	// begin inline asm
	shf.r.wrap.b32 %r2099, %r2100, %r2101, %r3038;
	// end inline asm
	mov.b64 	%fd524, {%r2095, %r2099};
	mov.b64 	%rd884, %fd524;
	add.s64 	%rd885, %rd18, %rd879;
	add.s64 	%rd886, %rd885, %rd884;
	xor.b64  	%rd887, %rd886, %rd881;
	mov.b64 	%fd525, %rd887;
	{
	.reg .b32 %temp; 
	mov.b64 	{%r2109, %temp}, %fd525;
	}
	{
	.reg .b32 %temp; 
	mov.b64 	{%temp, %r2108}, %fd525;
	}
	// begin inline asm
	shf.r.wrap.b32 %r2103, %r2109, %r2108, %r3046;
	// end inline asm
	// begin inline asm
	shf.r.wrap.b32 %r2107, %r2108, %r2109, %r3046;
	// end inline asm
	mov.b64 	%fd526, {%r2103, %r2107};
	mov.b64 	%rd888, %fd526;
	add.s64 	%rd889, %rd882, %rd888;
	xor.b64  	%rd890, %rd889, %rd884;
	mov.b64 	%fd527, %rd890;
	{
	.reg .b32 %temp; 
	mov.b64 	{%temp, %r2117}, %fd527;
	}
	{
	.reg .b32 %temp; 
	mov.b64 	{%r2116, %temp}, %fd527;
	}
	// begin inline asm
	shf.r.wrap.b32 %r2111, %r2117, %r2116, %r2950;
	// end inline asm
	// begin inline asm
	shf.r.wrap.b32 %r2115, %r2116, %r2117, %r2950;
	// end inline asm
	mov.b64 	%fd528, {%r2111, %r2115};
	mov.b64 	%rd891, %fd528;
	add.s64 	%rd892, %rd847, %rd838;
	xor.b64  	%rd893, %rd892, %rd862;
	mov.b64 	%fd529, %rd893;
	{
	.reg .b32 %temp; 
	mov.b64 	{%temp, %r2125}, %fd529;
	}
	{
	.reg .b32 %temp; 
	mov.b64 	{%r2124, %temp}, %fd529;
	}
	// begin inline asm
	shf.r.wrap.b32 %r2119, %r2125, %r2124, %r3030;
	// end inline asm
	// begin inline asm
	shf.r.wrap.b32 %r2123, %r2124, %r2125, %r3030;
	// end inline asm
	mov.b64 	%fd530, {%r2119, %r2123};
	mov.b64 	%rd894, %fd530;
	add.s64 	%rd895, %rd823, %rd894;
	xor.b64  	%rd896, %rd895, %rd838;
	mov.b64 	%fd531, %rd896;
	{
	.reg .b32 %temp; 
	mov.b64 	{%r2133, %temp}, %fd531;
	}
	{
	.reg .b32 %temp; 
	mov.b64 	{%temp, %r2132}, %fd531;
	}
	// begin inline asm
	shf.r.wrap.b32 %r2127, %r2133, %r2132, %r3038;
	// end inline asm
	// begin inline asm
	shf.r.wrap.b32 %r2131, %r2132, %r2133, %r3038;
	// end inline asm
	mov.b64 	%fd532, {%r2127, %r2131};
	mov.b64 	%rd897, %fd532;
	add.s64 	%rd898, %rd7, %rd892;
	add.s64 	%rd899, %rd898, %rd897;
	xor.b64  	%rd900, %rd899, %rd894;
	mov.b64 	%fd533, %rd900;
	{
	.reg .b32 %temp; 
	mov.b64 	{%r2141, %temp}, %fd533;
	}
	{
	.reg .b32 %temp; 
	mov.b64 	{%temp, %r2140}, %fd533;
	}
	// begin inline asm
	shf.r.wrap.b32 %r2135, %r2141, %r2140, %r3046;
	// end inline asm
	// begin inline asm
	shf.r.wrap.b32 %r2139, %r2140, %r2141, %r3046;
	// end inline asm
	mov.b64 	%fd534, {%r2135, %r2139};
	mov.b64 	%rd901, %fd534;
	add.s64 	%rd902, %rd895, %rd901;
	xor.b64  	%rd903, %rd902, %rd897;
	mov.b64 	%fd535, %rd903;
	{
	.reg .b32 %temp; 
	mov.b64 	{%temp, %r2149}, %fd535;
	}
	{
	.reg .b32 %temp; 
	mov.b64 	{%r2148, %temp}, %fd535;
	}
	// begin inline asm
	shf.r.wrap.b32 %r2143, %r2149, %r2148, %r2950;
	// end inline asm
	// begin inline asm
	shf.r.wrap.b32 %r2147, %r2148, %r2149, %r2950;
	// end inline asm
	mov.b64 	%fd536, {%r2143, %r2147};
	mov.b64 	%rd904, %fd536;
	add.s64 	%rd905, %rd860, %rd852;
	add.s64 	%rd906, %rd905, %rd1;
	xor.b64  	%rd907, %rd906, %rd822;
	mov.b64 	%fd537, %rd907;
	{
	.reg .b32 %temp; 
	mov.b64 	{%temp, %r2157}, %fd537;
	}
	{
	.reg .b32 %temp; 
	mov.b64 	{%r2156, %temp}, %fd537;
	}
	// begin inline asm
	shf.r.wrap.b32 %r2151, %r2157, %r2156, %r3030;
	// end inline asm
	// begin inline asm
	shf.r.wrap.b32 %r2155, %r2156, %r2157, %r3030;
	// end inline asm
	mov.b64 	%fd538, {%r2151, %r2155};
	mov.b64 	%rd908, %fd538;
	add.s64 	%rd909, %rd836, %rd908;
	xor.b64  	%rd910, %rd909, %rd852;
	mov.b64 	%fd539, %rd910;
	{
	.reg .b32 %temp; 
	mov.b64 	{%r2165, %temp}, %fd539;
	}
	{
	.reg .b32 %temp; 
	mov.b64 	{%temp, %r2164}, %fd539;
	}
	// begin inline asm
	shf.r.wrap.b32 %r2159, %r2165, %r2164, %r3038;
	// end inline asm
	// begin inline asm
	shf.r.wrap.b32 %r2163, %r2164, %r2165, %r3038;
	// end inline asm
	mov.b64 	%fd540, {%r2159, %r2163};
	mov.b64 	%rd911, %fd540;
	add.s64 	%rd912, %rd16, %rd906;
	add.s64 	%rd913, %rd912, %rd911;
	xor.b64  	%rd914, %rd913, %rd908;
	mov.b64 	%fd541, %rd914;
	{
	.reg .b32 %temp; 
	mov.b64 	{%r2173, %temp}, %fd541;
	}
	{
	.reg .b32 %temp; 
	mov.b64 	{%temp, %r2172}, %fd541;
	}
	// begin inline asm
	shf.r.wrap.b32 %r2167, %r2173, %r2172, %r3046;
	// end inline asm
	// begin inline asm
	shf.r.wrap.b32 %r2171, %r2172, %r2173, %r3046;
	// end inline asm
	mov.b64 	%fd542, {%r2167, %r2171};
	mov.b64 	%rd915, %fd542;
	add.s64 	%rd916, %rd909, %rd915;
	xor.b64  	%rd917, %rd916, %rd911;
	mov.b64 	%fd543, %rd917;
	{
	.reg .b32 %temp; 
	mov.b64 	{%temp, %r2181}, %fd543;
	}
	{
	.reg .b32 %temp; 
	mov.b64 	{%r2180, %temp}, %fd543;
	}
	// begin inline asm
	shf.r.wrap.b32 %r2175, %r2181, %r2180, %r2950;
	// end inline asm
	// begin inline asm
	shf.r.wrap.b32 %r2179, %r2180, %r2181, %r2950;
	// end inline asm
	mov.b64 	%fd544, {%r2175, %r2179};
	mov.b64 	%rd918, %fd544;
	add.s64 	%rd919, %rd873, %rd891;
	xor.b64  	%rd920, %rd919, %rd915;
	mov.b64 	%fd545, %rd920;
	{
	.reg .b32 %temp; 
	mov.b64 	{%temp, %r2189}, %fd545;
	}
	{
	.reg .b32 %temp; 
	mov.b64 	{%r2188, %temp}, %fd545;
	}
	// begin inline asm
	shf.r.wrap.b32 %r2183, %r2189, %r2188, %r3030;
	// end inline asm
	// begin inline asm
	shf.r.wrap.b32 %r2187, %r2188, %r2189, %r3030;
	// end inline asm
	mov.b64 	%fd546, {%r2183, %r2187};
	mov.b64 	%rd921, %fd546;
	add.s64 	%rd922, %rd902, %rd921;
	xor.b64  	%rd923, %rd922, %rd891;
	mov.b64 	%fd547, %rd923;
	{
	.reg .b32 %temp; 
	mov.b64 	{%r2197, %temp}, %fd547;
	}
	{
	.reg .b32 %temp; 
	mov.b64 	{%temp, %r2196}, %fd547;
	}
	// begin inline asm
	shf.r.wrap.b32 %r2191, %r2197, %r2196, %r3038;
	// end inline asm
	// begin inline asm
	shf.r.wrap.b32 %r2195, %r2196, %r2197, %r3038;
	// end inline asm
	mov.b64 	%fd548, {%r2191, %r2195};
	mov.b64 	%rd924, %fd548;
	add.s64 	%rd925, %rd6, %rd919;
	add.s64 	%rd926, %rd925, %rd924;
	xor.b64  	%rd927, %rd926, %rd921;
	mov.b64 	%fd549, %rd927;
	{
	.reg .b32 %temp; 
	mov.b64 	{%r2205, %temp}, %fd549;
	}
	{
	.reg .b32 %temp; 
	mov.b64 	{%temp, %r2204}, %fd549;
	}
	// begin inline asm
	shf.r.wrap.b32 %r2199, %r2205, %r2204, %r3046;
	// end inline asm
	// begin inline asm
	shf.r.wrap.b32 %r2203, %r2204, %r2205, %r3046;
	// end inline asm
	mov.b64 	%fd550, {%r2199, %r2203};
	mov.b64 	%rd928, %fd550;
	add.s64 	%rd929, %rd922, %rd928;
	xor.b64  	%rd930, %rd929, %rd924;
	mov.b64 	%fd551, %rd930;
	{
	.reg .b32 %temp; 
	mov.b64 	{%temp, %r2213}, %fd551;
	}
	{
	.reg .b32 %temp; 
	mov.b64 	{%r2212, %temp}, %fd551;
	}
	// begin inline asm
	shf.r.wrap.b32 %r2207, %r2213, %r2212, %r2950;
	// end inline asm
	// begin inline asm
	shf.r.wrap.b32 %r2211, %r2212, %r2213, %r2950;
	// end inline asm
	mov.b64 	%fd552, {%r2207, %r2211};
	mov.b64 	%rd931, %fd552;
	add.s64 	%rd932, %rd886, %rd904;
	xor.b64  	%rd933, %rd932, %rd875;
	mov.b64 	%fd553, %rd933;
	{
	.reg .b32 %temp; 
	mov.b64 	{%temp, %r2221}, %fd553;
	}
	{
	.reg .b32 %temp; 
	mov.b64 	{%r2220, %temp}, %fd553;
	}
	// begin inline asm
	shf.r.wrap.b32 %r2215, %r2221, %r2220, %r3030;
	// end inline asm
	// begin inline asm
	shf.r.wrap.b32 %r2219, %r2220, %r2221, %r3030;
	// end inline asm
	mov.b64 	%fd554, {%r2215, %r2219};
	mov.b64 	%rd934, %fd554;
	add.s64 	%rd935, %rd916, %rd934;
	xor.b64  	%rd936, %rd935, %rd904;
	mov.b64 	%fd555, %rd936;
	{
	.reg .b32 %temp; 
	mov.b64 	{%r2229, %temp}, %fd555;
	}
	{
	.reg .b32 %temp; 
	mov.b64 	{%temp, %r2228}, %fd555;
	}
	// begin inline asm
	shf.r.wrap.b32 %r2223, %r2229, %r2228, %r3038;
	// end inline asm
	// begin inline asm
	shf.r.wrap.b32 %r2227, %r2228, %r2229, %r3038;
	// end inline asm
	mov.b64 	%fd556, {%r2223, %r2227};
	mov.b64 	%rd937, %fd556;
	add.s64 	%rd938, %rd15, %rd932;
	add.s64 	%rd939, %rd938, %rd937;
	xor.b64  	%rd940, %rd939, %rd934;
	mov.b64 	%fd557, %rd940;
	{
	.reg .b32 %temp; 
	mov.b64 	{%r2237, %temp}, %fd557;
	}
	{
	.reg .b32 %temp; 
	mov.b64 	{%temp, %r2236}, %fd557;
	}
	// begin inline asm
	shf.r.wrap.b32 %r2231, %r2237, %r2236, %r3046;
	// end inline asm
	// begin inline asm
	shf.r.wrap.b32 %r2235, %r2236, %r2237, %r3046;
	// end inline asm
	mov.b64 	%fd558, {%r2231, %r2235};
	mov.b64 	%rd941, %fd558;
	add.s64 	%rd942, %rd935, %rd941;
	xor.b64  	%rd943, %rd942, %rd937;
	mov.b64 	%fd559, %rd943;
	{
	.reg .b32 %temp; 
	mov.b64 	{%temp, %r2245}, %fd559;
	}
	{
	.reg .b32 %temp; 
	mov.b64 	{%r2244, %temp}, %fd559;
	}
	// begin inline asm
	shf.r.wrap.b32 %r2239, %r2245, %r2244, %r2950;
	// end inline asm
	// begin inline asm
	shf.r.wrap.b32 %r2243, %r2244, %r2245, %r2950;
	// end inline asm
	mov.b64 	%fd560, {%r2239, %r2243};
	mov.b64 	%rd944, %fd560;
	add.s64 	%rd945, %rd899, %rd918;
	add.s64 	%rd946, %rd945, %rd2;
	xor.b64  	%rd947, %rd946, %rd888;
	mov.b64 	%fd561, %rd947;
	{
	.reg .b32 %temp; 
	mov.b64 	{%temp, %r2253}, %fd561;
	}
	{
	.reg .b32 %temp; 
	mov.b64 	{%r2252, %temp}, %fd561;
	}
	// begin inline asm
	shf.r.wrap.b32 %r2247, %r2253, %r2252, %r3030;
	// end inline asm
	// begin inline asm
	shf.r.wrap.b32 %r2251, %r2252, %r2253, %r3030;
	// end inline asm
	mov.b64 	%fd562, {%r2247, %r2251};
	mov.b64 	%rd948, %fd562;
	add.s64 	%rd949, %rd876, %rd948;
	xor.b64  	%rd950, %rd949, %rd918;
	mov.b64 	%fd563, %rd950;
	{
	.reg .b32 %temp; 
	mov.b64 	{%r2261, %temp}, %fd563;
	}
	{
	.reg .b32 %temp; 
	mov.b64 	{%temp, %r2260}, %fd563;
	}
	// begin inline asm
	shf.r.wrap.b32 %r2255, %r2261, %r2260, %r3038;
	// end inline asm
	// begin inline asm
	shf.r.wrap.b32 %r2259, %r2260, %r2261, %r3038;
	// end inline asm
	mov.b64 	%fd564, {%r2255, %r2259};
	mov.b64 	%rd951, %fd564;
	add.s64 	%rd952, %rd12, %rd946;
	add.s64 	%rd953, %rd952, %rd951;
	xor.b64  	%rd954, %rd953, %rd948;
	mov.b64 	%fd565, %rd954;
	{
	.reg .b32 %temp; 
	mov.b64 	{%r2269, %temp}, %fd565;
	}
	{
	.reg .b32 %temp; 
	mov.b64 	{%temp, %r2268}, %fd565;
	}
	// begin inline asm
	shf.r.wrap.b32 %r2263, %r2269, %r2268, %r3046;
	// end inline asm
	// begin inline asm
	shf.r.wrap.b32 %r2267, %r2268, %r2269, %r3046;
	// end inline asm
	mov.b64 	%fd566, {%r2263, %r2267};
	mov.b64 	%rd955, %fd566;
	add.s64 	%rd956, %rd949, %rd955;
	xor.b64  	%rd957, %rd956, %rd951;
	mov.b64 	%fd567, %rd957;
	{
	.reg .b32 %temp; 
	mov.b64 	{%temp, %r2277}, %fd567;
	}
	{
	.reg .b32 %temp; 
	mov.b64 	{%r2276, %temp}, %fd567;
	}
	// begin inline asm
	shf.r.wrap.b32 %r2271, %r2277, %r2276, %r2950;
	// end inline asm
	// begin inline asm
	shf.r.wrap.b32 %r2275, %r2276, %r2277, %r2950;
	// end inline asm
	mov.b64 	%fd568, {%r2271, %r2275};
	mov.b64 	%rd958, %fd568;
	add.s64 	%rd959, %rd913, %rd878;
	xor.b64  	%rd960, %rd959, %rd901;
	mov.b64 	%fd569, %rd960;
	{
	.reg .b32 %temp; 
	mov.b64 	{%temp, %r2285}, %fd569;
	}
	{
	.reg .b32 %temp; 
	mov.b64 	{%r2284, %temp}, %fd569;
	}
	// begin inline asm
	shf.r.wrap.b32 %r2279, %r2285, %r2284, %r3030;
	// end inline asm
	// begin inline asm
	shf.r.wrap.b32 %r2283, %r2284, %r2285, %r3030;
	// end inline asm
	mov.b64 	%fd570, {%r2279, %r2283};
	mov.b64 	%rd961, %fd570;
	add.s64 	%rd962, %rd889, %rd961;
	xor.b64  	%rd963, %rd962, %rd878;
	mov.b64 	%fd571, %rd963;
	{
	.reg .b32 %temp; 
	mov.b64 	{%r2293, %temp}, %fd571;
	}
	{
	.reg .b32 %temp; 
	mov.b64 	{%temp, %r2292}, %fd571;
	}
	// begin inline asm
	shf.r.wrap.b32 %r2287, %r2293, %r2292, %r3038;
	// end inline asm
	// begin inline asm
	shf.r.wrap.b32 %r2291, %r2292, %r2293, %r3038;
	// end inline asm
	mov.b64 	%fd572, {%r2287, %r2291};
	mov.b64 	%rd964, %fd572;
	add.s64 	%rd965, %rd13, %rd959;
	add.s64 	%rd966, %rd965, %rd964;
	xor.b64  	%rd967, %rd966, %rd961;
	mov.b64 	%fd573, %rd967;
	{
	.reg .b32 %temp; 
	mov.b64 	{%r2301, %temp}, %fd573;
	}
	{
	.reg .b32 %temp; 
	mov.b64 	{%temp, %r2300}, %fd573;
	}
	// begin inline asm
	shf.r.wrap.b32 %r2295, %r2301, %r2300, %r3046;
	// end inline asm
	// begin inline asm
	shf.r.wrap.b32 %r2299, %r2300, %r2301, %r3046;
	// end inline asm
	mov.b64 	%fd574, {%r2295, %r2299};
	mov.b64 	%rd968, %fd574;
	add.s64 	%rd969, %rd962, %rd968;
	xor.b64  	%rd970, %rd969, %rd964;
	mov.b64 	%fd575, %rd970;
	{
	.reg .b32 %temp; 
	mov.b64 	{%temp, %r2309}, %fd575;
	}
	{
	.reg .b32 %temp; 
	mov.b64 	{%r2308, %temp}, %fd575;
	}
	// begin inline asm
	shf.r.wrap.b32 %r2303, %r2309, %r2308, %r2950;
	// end inline asm
	// begin inline asm
	shf.r.wrap.b32 %r2307, %r2308, %r2309, %r2950;
	// end inline asm
	mov.b64 	%fd576, {%r2303, %r2307};
	mov.b64 	%rd971, %fd576;
	add.s64 	%rd972, %rd926, %rd971;
	xor.b64  	%rd973, %rd972, %rd941;
	mov.b64 	%fd577, %rd973;
	{
	.reg .b32 %temp; 
	mov.b64 	{%temp, %r2317}, %fd577;
	}
	{
	.reg .b32 %temp; 
	mov.b64 	{%r2316, %temp}, %fd577;
	}
	// begin inline asm
	shf.r.wrap.b32 %r2311, %r2317, %r2316, %r3030;
	// end inline asm
	// begin inline asm
	shf.r.wrap.b32 %r2315, %r2316, %r2317, %r3030;
	// end inline asm
	mov.b64 	%fd578, {%r2311, %r2315};
	mov.b64 	%rd974, %fd578;
	add.s64 	%rd975, %rd956, %rd974;
	xor.b64  	%rd976, %rd975, %rd971;
	mov.b64 	%fd579, %rd976;
	{
	.reg .b32 %temp; 
	mov.b64 	{%r2325, %temp}, %fd579;
	}
	{
	.reg .b32 %temp; 
	mov.b64 	{%temp, %r2324}, %fd579;
	}
	// begin inline asm
	shf.r.wrap.b32 %r2319, %r2325, %r2324, %r3038;
	// end inline asm
	// begin inline asm
	shf.r.wrap.b32 %r2323, %r2324, %r2325, %r3038;
	// end inline asm
	mov.b64 	%fd580, {%r2319, %r2323};
	mov.b64 	%rd977, %fd580;
	add.s64 	%rd978, %rd6, %rd972;
	add.s64 	%rd979, %rd978, %rd977;
	xor.b64  	%rd980, %rd979, %rd974;
	mov.b64 	%fd581, %rd980;
	{
	.reg .b32 %temp; 
	mov.b64 	{%r2333, %temp}, %fd581;
	}
	{
	.reg .b32 %temp; 
	mov.b64 	{%temp, %r2332}, %fd581;
	}
	// begin inline asm
	shf.r.wrap.b32 %r2327, %r2333, %r2332, %r3046;
	// end inline asm
	// begin inline asm
	shf.r.wrap.b32 %r2331, %r2332, %r2333, %r3046;
	// end inline asm
	mov.b64 	%fd582, {%r2327, %r2331};
	mov.b64 	%rd981, %fd582;
	add.s64 	%rd982, %rd975, %rd981;
	xor.b64  	%rd983, %rd982, %rd977;
	mov.b64 	%fd583, %rd983;
	{
	.reg .b32 %temp; 
	mov.b64 	{%temp, %r2341}, %fd583;
	}
	{
	.reg .b32 %temp; 
	mov.b64 	{%r2340, %temp}, %fd583;
	}
	// begin inline asm
	shf.r.wrap.b32 %r2335, %r2341, %r2340, %r2950;
	// end inline asm
	// begin inline asm
	shf.r.wrap.b32 %r2339, %r2340, %r2341, %r2950;
	// end inline asm
	mov.b64 	%fd584, {%r2335, %r2339};
	mov.b64 	%rd984, %fd584;
	add.s64 	%rd985, %rd939, %rd931;
	add.s64 	%rd986, %rd985, %rd16;
	xor.b64  	%rd987, %rd986, %rd955;
	mov.b64 	%fd585, %rd987;
	{
	.reg .b32 %temp; 
	mov.b64 	{%temp, %r2349}, %fd585;
	}
	{
	.reg .b32 %temp; 
	mov.b64 	{%r2348, %temp}, %fd585;
	}
	// begin inline asm
	shf.r.wrap.b32 %r2343, %r2349, %r2348, %r3030;
	// end inline asm
	// begin inline asm
	shf.r.wrap.b32 %r2347, %r2348, %r2349, %r3030;
	// end inline asm
	mov.b64 	%fd586, {%r2343, %r2347};
	mov.b64 	%rd988, %fd586;
	add.s64 	%rd989, %rd969, %rd988;
	xor.b64  	%rd990, %rd989, %rd931;
	mov.b64 	%fd587, %rd990;
	{
	.reg .b32 %temp; 
	mov.b64 	{%r2357, %temp}, %fd587;
	}
	{
	.reg .b32 %temp; 
	mov.b64 	{%temp, %r2356}, %fd587;
	}
	// begin inline asm
	shf.r.wrap.b32 %r2351, %r2357, %r2356, %r3038;
	// end inline asm
	// begin inline asm
	shf.r.wrap.b32 %r2355, %r2356, %r2357, %r3038;
	// end inline asm
	mov.b64 	%fd588, {%r2351, %r2355};
	mov.b64 	%rd991, %fd588;
	add.s64 	%rd992, %rd12, %rd986;
	add.s64 	%rd993, %rd992, %rd991;
	xor.b64  	%rd994, %rd993, %rd988;
	mov.b64 	%fd589, %rd994;
	{
	.reg .b32 %temp; 
	mov.b64 	{%r2365, %temp}, %fd589;
	}
	{
	.reg .b32 %temp; 
	mov.b64 	{%temp, %r2364}, %fd589;
	}
	// begin inline asm
	shf.r.wrap.b32 %r2359, %r2365, %r2364, %r3046;
	// end inline asm
	// begin inline asm
	shf.r.wrap.b32 %r2363, %r2364, %r2365, %r3046;
	// end inline asm
	mov.b64 	%fd590, {%r2359, %r2363};
	mov.b64 	%rd995, %fd590;
	add.s64 	%rd996, %rd989, %rd995;
	xor.b64  	%rd997, %rd996, %rd991;
	mov.b64 	%fd591, %rd997;
	{
	.reg .b32 %temp; 
	mov.b64 	{%temp, %r2373}, %fd591;
	}
	{
	.reg .b32 %temp; 
	mov.b64 	{%r2372, %temp}, %fd591;
	}
	// begin inline asm
	shf.r.wrap.b32 %r2367, %r2373, %r2372, %r2950;
	// end inline asm
	// begin inline asm
	shf.r.wrap.b32 %r2371, %r2372, %r2373, %r2950;
	// end inline asm
	mov.b64 	%fd592, {%r2367, %r2371};
	mov.b64 	%rd998, %fd592;
	add.s64 	%rd999, %rd953, %rd944;
	add.s64 	%rd1000, %rd999, %rd15;
	xor.b64  	%rd1001, %rd1000, %rd968;
	mov.b64 	%fd593, %rd1001;
	{
	.reg .b32 %temp; 
	mov.b64 	{%temp, %r2381}, %fd593;
	}
	{
	.reg .b32 %temp; 
	mov.b64 	{%r2380, %temp}, %fd593;
	}
	// begin inline asm
	shf.r.wrap.b32 %r2375, %r2381, %r2380, %r3030;
	// end inline asm
	// begin inline asm
	shf.r.wrap.b32 %r2379, %r2380, %r2381, %r3030;
	// end inline asm
	mov.b64 	%fd594, {%r2375, %r2379};
	mov.b64 	%rd1002, %fd594;
	add.s64 	%rd1003, %rd929, %rd1002;
	xor.b64  	%rd1004, %rd1003, %rd944;
	mov.b64 	%fd595, %rd1004;
	{
	.reg .b32 %temp; 
	mov.b64 	{%r2389, %temp}, %fd595;
	}
	{
	.reg .b32 %temp; 
	mov.b64 	{%temp, %r2388}, %fd595;
	}
	// begin inline asm
	shf.r.wrap.b32 %r2383, %r2389, %r2388, %r3038;
	// end inline asm
	// begin inline asm
	shf.r.wrap.b32 %r2387, %r2388, %r2389, %r3038;
	// end inline asm
	mov.b64 	%fd596, {%r2383, %r2387};
	mov.b64 	%rd1005, %fd596;
	add.s64 	%rd1006, %rd14, %rd1000;
	add.s64 	%rd1007, %rd1006, %rd1005;
	xor.b64  	%rd1008, %rd1007, %rd1002;
	mov.b64 	%fd597, %rd1008;
	{
	.reg .b32 %temp; 
	mov.b64 	{%r2397, %temp}, %fd597;
	}
	{
	.reg .b32 %temp; 
	mov.b64 	{%temp, %r2396}, %fd597;
	}
	// begin inline asm
	shf.r.wrap.b32 %r2391, %r2397, %r2396, %r3046;
	// end inline asm
	// begin inline asm
	shf.r.wrap.b32 %r2395, %r2396, %r2397, %r3046;
	// end inline asm
	mov.b64 	%fd598, {%r2391, %r2395};
	mov.b64 	%rd1009, %fd598;
	add.s64 	%rd1010, %rd1003, %rd1009;
	xor.b64  	%rd1011, %rd1010, %rd1005;
	mov.b64 	%fd599, %rd1011;
	{
	.reg .b32 %temp; 
	mov.b64 	{%temp, %r2405}, %fd599;
	}
	{
	.reg .b32 %temp; 
	mov.b64 	{%r2404, %temp}, %fd599;
	}
	// begin inline asm
	shf.r.wrap.b32 %r2399, %r2405, %r2404, %r2950;
	// end inline asm
	// begin inline asm
	shf.r.wrap.b32 %r2403, %r2404, %r2405, %r2950;
	// end inline asm
	mov.b64 	%fd600, {%r2399, %r2403};
	mov.b64 	%rd1012, %fd600;
	add.s64 	%rd1013, %rd966, %rd958;
	add.s64 	%rd1014, %rd1013, %rd2;
	xor.b64  	%rd1015, %rd1014, %rd928;
	mov.b64 	%fd601, %rd1015;
	{
	.reg .b32 %temp; 
	mov.b64 	{%temp, %r2413}, %fd601;
	}
	{
	.reg .b32 %temp; 
	mov.b64 	{%r2412, %temp}, %fd601;
	}
	// begin inline asm
	shf.r.wrap.b32 %r2407, %r2413, %r2412, %r3030;
	// end inline asm
	// begin inline asm
	shf.r.wrap.b32 %r2411, %r2412, %r2413, %r3030;
	// end inline asm
	mov.b64 	%fd602, {%r2407, %r2411};
	mov.b64 	%rd1016, %fd602;
	add.s64 	%rd1017, %rd942, %rd1016;
	xor.b64  	%rd1018, %rd1017, %rd958;
	mov.b64 	%fd603, %rd1018;
	{
	.reg .b32 %temp; 
	mov.b64 	{%r2421, %temp}, %fd603;
	}
	{
	.reg .b32 %temp; 
	mov.b64 	{%temp, %r2420}, %fd603;
	}
	// begin inline asm
	shf.r.wrap.b32 %r2415, %r2421, %r2420, %r3038;
	// end inline asm
	// begin inline asm
	shf.r.wrap.b32 %r2419, %r2420, %r2421, %r3038;
	// end inline asm
	mov.b64 	%fd604, {%r2415, %r2419};
	mov.b64 	%rd1019, %fd604;
	add.s64 	%rd1020, %rd13, %rd1014;
	add.s64 	%rd1021, %rd1020, %rd1019;
	xor.b64  	%rd1022, %rd1021, %rd1016;
	mov.b64 	%fd605, %rd1022;
	{
	.reg .b32 %temp; 
	mov.b64 	{%r2429, %temp}, %fd605;
	}
	{
	.reg .b32 %temp; 
	mov.b64 	{%temp, %r2428}, %fd605;
	}
	// begin inline asm
	shf.r.wrap.b32 %r2423, %r2429, %r2428, %r3046;
	// end inline asm
	// begin inline asm
	shf.r.wrap.b32 %r2427, %r2428, %r2429, %r3046;
	// end inline asm
	mov.b64 	%fd606, {%r2423, %r2427};
	mov.b64 	%rd1023, %fd606;
	add.s64 	%rd1024, %rd1017, %rd1023;
	xor.b64  	%rd1025, %rd1024, %rd1019;
	mov.b64 	%fd607, %rd1025;
	{
	.reg .b32 %temp; 
	mov.b64 	{%temp, %r2437}, %fd607;
	}
	{
	.reg .b32 %temp; 
	mov.b64 	{%r2436, %temp}, %fd607;
	}
	// begin inline asm
	shf.r.wrap.b32 %r2431, %r2437, %r2436, %r2950;
	// end inline asm
	// begin inline asm
	shf.r.wrap.b32 %r2435, %r2436, %r2437, %r2950;
	// end inline asm
	mov.b64 	%fd608, {%r2431, %r2435};
	mov.b64 	%rd1026, %fd608;
	add.s64 	%rd1027, %rd979, %rd998;
	xor.b64  	%rd1028, %rd1027, %rd1023;
	mov.b64 	%fd609, %rd1028;
	{
	.reg .b32 %temp; 
	mov.b64 	{%temp, %r2445}, %fd609;
	}
	{
	.reg .b32 %temp; 
	mov.b64 	{%r2444, %temp}, %fd609;
	}
	// begin inline asm
	shf.r.wrap.b32 %r2439, %r2445, %r2444, %r3030;
	// end inline asm
	// begin inline asm
	shf.r.wrap.b32 %r2443, %r2444, %r2445, %r3030;
	// end inline asm
	mov.b64 	%fd610, {%r2439, %r2443};
	mov.b64 	%rd1029, %fd610;
	add.s64 	%rd1030, %rd1010, %rd1029;
	xor.b64  	%rd1031, %rd1030, %rd998;
	mov.b64 	%fd611, %rd1031;
	{
	.reg .b32 %temp; 
	mov.b64 	{%r2453, %temp}, %fd611;
	}
	{
	.reg .b32 %temp; 
	mov.b64 	{%temp, %r2452}, %fd611;
	}
	// begin inline asm
	shf.r.wrap.b32 %r2447, %r2453, %r2452, %r3038;
	// end inline asm
	// begin inline asm
	shf.r.wrap.b32 %r2451, %r2452, %r2453, %r3038;
	// end inline asm
	mov.b64 	%fd612, {%r2447, %r2451};
	mov.b64 	%rd1032, %fd612;
	add.s64 	%rd1033, %rd1027, %rd1032;
	xor.b64  	%rd1034, %rd1033, %rd1029;
	mov.b64 	%fd613, %rd1034;
	{
	.reg .b32 %temp; 
	mov.b64 	{%r2461, %temp}, %fd613;
	}
	{
	.reg .b32 %temp; 
	mov.b64 	{%temp, %r2460}, %fd613;
	}
	// begin inline asm
	shf.r.wrap.b32 %r2455, %r2461, %r2460, %r3046;
	// end inline asm
	// begin inline asm
	shf.r.wrap.b32 %r2459, %r2460, %r2461, %r3046;
	// end inline asm
	mov.b64 	%fd614, {%r2455, %r2459};
	mov.b64 	%rd1035, %fd614;
	add.s64 	%rd1036, %rd1030, %rd1035;
	xor.b64  	%rd1037, %rd1036, %rd1032;
	mov.b64 	%fd615, %rd1037;
	{
	.reg .b32 %temp; 
	mov.b64 	{%temp, %r2469}, %fd615;
	}
	{
	.reg .b32 %temp; 
	mov.b64 	{%r2468, %temp}, %fd615;
	}
	// begin inline asm
	shf.r.wrap.b32 %r2463, %r2469, %r2468, %r2950;
	// end inline asm
	// begin inline asm
	shf.r.wrap.b32 %r2467, %r2468, %r2469, %r2950;
	// end inline asm
	mov.b64 	%fd616, {%r2463, %r2467};
	mov.b64 	%rd1038, %fd616;
	add.s64 	%rd1039, %rd993, %rd1012;
	add.s64 	%rd1040, %rd1039, %rd18;
	xor.b64  	%rd1041, %rd1040, %rd981;
	mov.b64 	%fd617, %rd1041;
	{
	.reg .b32 %temp; 
	mov.b64 	{%temp, %r2477}, %fd617;
	}
	{
	.reg .b32 %temp; 
	mov.b64 	{%r2476, %temp}, %fd617;
	}
	// begin inline asm
	shf.r.wrap.b32 %r2471, %r2477, %r2476, %r3030;
	// end inline asm
	// begin inline asm
	shf.r.wrap.b32 %r2475, %r2476, %r2477, %r3030;
	// end inline asm
	mov.b64 	%fd618, {%r2471, %r2475};
	mov.b64 	%rd1042, %fd618;
	add.s64 	%rd1043, %rd1024, %rd1042;
	xor.b64  	%rd1044, %rd1043, %rd1012;
	mov.b64 	%fd619, %rd1044;
	{
	.reg .b32 %temp; 
	mov.b64 	{%r2485, %temp}, %fd619;
	}
	{
	.reg .b32 %temp; 
	mov.b64 	{%temp, %r2484}, %fd619;
	}
	// begin inline asm
	shf.r.wrap.b32 %r2479, %r2485, %r2484, %r3038;
	// end inline asm
	// begin inline asm
	shf.r.wrap.b32 %r2483, %r2484, %r2485, %r3038;
	// end inline asm
	mov.b64 	%fd620, {%r2479, %r2483};
	mov.b64 	%rd1045, %fd620;
	add.s64 	%rd1046, %rd1040, %rd1045;
	xor.b64  	%rd1047, %rd1046, %rd1042;
	mov.b64 	%fd621, %rd1047;
	{
	.reg .b32 %temp; 
	mov.b64 	{%r2493, %temp}, %fd621;
	}
	{
	.reg .b32 %temp; 
	mov.b64 	{%temp, %r2492}, %fd621;
	}
	// begin inline asm
	shf.r.wrap.b32 %r2487, %r2493, %r2492, %r3046;
	// end inline asm
	// begin inline asm
	shf.r.wrap.b32 %r2491, %r2492, %r2493, %r3046;
	// end inline asm
	mov.b64 	%fd622, {%r2487, %r2491};
	mov.b64 	%rd1048, %fd622;
	add.s64 	%rd1049, %rd1043, %rd1048;
	xor.b64  	%rd1050, %rd1049, %rd1045;
	mov.b64 	%fd623, %rd1050;
	{
	.reg .b32 %temp; 
	mov.b64 	{%temp, %r2501}, %fd623;
	}
	{
	.reg .b32 %temp; 
	mov.b64 	{%r2500, %temp}, %fd623;
	}
	// begin inline asm
	shf.r.wrap.b32 %r2495, %r2501, %r2500, %r2950;
	// end inline asm
	// begin inline asm
	shf.r.wrap.b32 %r2499, %r2500, %r2501, %r2950;
	// end inline asm
	mov.b64 	%fd624, {%r2495, %r2499};
	mov.b64 	%rd1051, %fd624;
	add.s64 	%rd1052, %rd1007, %rd1026;
	add.s64 	%rd1053, %rd1052, %rd7;
	xor.b64  	%rd1054, %rd1053, %rd995;
	mov.b64 	%fd625, %rd1054;
	{
	.reg .b32 %temp; 
	mov.b64 	{%temp, %r2509}, %fd625;
	}
	{
	.reg .b32 %temp; 
	mov.b64 	{%r2508, %temp}, %fd625;
	}
	// begin inline asm
	shf.r.wrap.b32 %r2503, %r2509, %r2508, %r3030;
	// end inline asm
	// begin inline asm
	shf.r.wrap.b32 %r2507, %r2508, %r2509, %r3030;
	// end inline asm
	mov.b64 	%fd626, {%r2503, %r2507};
	mov.b64 	%rd1055, %fd626;
	add.s64 	%rd1056, %rd982, %rd1055;
	xor.b64  	%rd1057, %rd1056, %rd1026;
	mov.b64 	%fd627, %rd1057;
	{
	.reg .b32 %temp; 
	mov.b64 	{%r2517, %temp}, %fd627;
	}
	{
	.reg .b32 %temp; 
	mov.b64 	{%temp, %r2516}, %fd627;
	}
	// begin inline asm
	shf.r.wrap.b32 %r2511, %r2517, %r2516, %r3038;
	// end inline asm
	// begin inline asm
	shf.r.wrap.b32 %r2515, %r2516, %r2517, %r3038;
	// end inline asm
	mov.b64 	%fd628, {%r2511, %r2515};
	mov.b64 	%rd1058, %fd628;
	add.s64 	%rd1059, %rd1053, %rd1058;
	xor.b64  	%rd1060, %rd1059, %rd1055;
	mov.b64 	%fd629, %rd1060;
	{
	.reg .b32 %temp; 
	mov.b64 	{%r2525, %temp}, %fd629;
	}
	{
	.reg .b32 %temp; 
	mov.b64 	{%temp, %r2524}, %fd629;
	}
	// begin inline asm
	shf.r.wrap.b32 %r2519, %r2525, %r2524, %r3046;
	// end inline asm
	// begin inline asm
	shf.r.wrap.b32 %r2523, %r2524, %r2525, %r3046;
	// end inline asm
	mov.b64 	%fd630, {%r2519, %r2523};
	mov.b64 	%rd1061, %fd630;
	add.s64 	%rd1062, %rd1056, %rd1061;
	xor.b64  	%rd1063, %rd1062, %rd1058;
	mov.b64 	%fd631, %rd1063;
	{
	.reg .b32 %temp; 
	mov.b64 	{%temp, %r2533}, %fd631;
	}
	{
	.reg .b32 %temp; 
	mov.b64 	{%r2532, %temp}, %fd631;
	}
	// begin inline asm
	shf.r.wrap.b32 %r2527, %r2533, %r2532, %r2950;
	// end inline asm
	// begin inline asm
	shf.r.wrap.b32 %r2531, %r2532, %r2533, %r2950;
	// end inline asm
	mov.b64 	%fd632, {%r2527, %r2531};
	mov.b64 	%rd1064, %fd632;
	add.s64 	%rd1065, %rd1021, %rd984;
	xor.b64  	%rd1066, %rd1065, %rd1009;
	mov.b64 	%fd633, %rd1066;
	{
	.reg .b32 %temp; 
	mov.b64 	{%temp, %r2541}, %fd633;
	}
	{
	.reg .b32 %temp; 
	mov.b64 	{%r2540, %temp}, %fd633;
	}
	// begin inline asm
	shf.r.wrap.b32 %r2535, %r2541, %r2540, %r3030;
	// end inline asm
	// begin inline asm
	shf.r.wrap.b32 %r2539, %r2540, %r2541, %r3030;
	// end inline asm
	mov.b64 	%fd634, {%r2535, %r2539};
	mov.b64 	%rd1067, %fd634;
	add.s64 	%rd1068, %rd996, %rd1067;
	xor.b64  	%rd1069, %rd1068, %rd984;
	mov.b64 	%fd635, %rd1069;
	{
	.reg .b32 %temp; 
	mov.b64 	{%r2549, %temp}, %fd635;
	}
	{
	.reg .b32 %temp; 
	mov.b64 	{%temp, %r2548}, %fd635;
	}
	// begin inline asm
	shf.r.wrap.b32 %r2543, %r2549, %r2548, %r3038;
	// end inline asm
	// begin inline asm
	shf.r.wrap.b32 %r2547, %r2548, %r2549, %r3038;
	// end inline asm
	mov.b64 	%fd636, {%r2543, %r2547};
	mov.b64 	%rd1070, %fd636;
	add.s64 	%rd1071, %rd1, %rd1065;
	add.s64 	%rd1072, %rd1071, %rd1070;
	xor.b64  	%rd1073, %rd1072, %rd1067;
	mov.b64 	%fd637, %rd1073;
	{
	.reg .b32 %temp; 
	mov.b64 	{%r2557, %temp}, %fd637;
	}
	{
	.reg .b32 %temp; 
	mov.b64 	{%temp, %r2556}, %fd637;
	}
	// begin inline asm
	shf.r.wrap.b32 %r2551, %r2557, %r2556, %r3046;
	// end inline asm
	// begin inline asm
	shf.r.wrap.b32 %r2555, %r2556, %r2557, %r3046;
	// end inline asm
	mov.b64 	%fd638, {%r2551, %r2555};
	mov.b64 	%rd1074, %fd638;
	add.s64 	%rd1075, %rd1068, %rd1074;
	xor.b64  	%rd1076, %rd1075, %rd1070;
	mov.b64 	%fd639, %rd1076;
	{
	.reg .b32 %temp; 
	mov.b64 	{%temp, %r2565}, %fd639;
	}
	{
	.reg .b32 %temp; 
	mov.b64 	{%r2564, %temp}, %fd639;
	}
	// begin inline asm
	shf.r.wrap.b32 %r2559, %r2565, %r2564, %r2950;
	// end inline asm
	// begin inline asm
	shf.r.wrap.b32 %r2563, %r2564, %r2565, %r2950;
	// end inline asm
	mov.b64 	%fd640, {%r2559, %r2563};
	mov.b64 	%rd1077, %fd640;
	add.s64 	%rd1078, %rd1, %rd1033;
	add.s64 	%rd1079, %rd1078, %rd1077;
	xor.b64  	%rd1080, %rd1079, %rd1048;
	mov.b64 	%fd641, %rd1080;
	{
	.reg .b32 %temp; 
	mov.b64 	{%temp, %r2573}, %fd641;
	}
	{
	.reg .b32 %temp; 
	mov.b64 	{%r2572, %temp}, %fd641;
	}
	// begin inline asm
	shf.r.wrap.b32 %r2567, %r2573, %r2572, %r3030;
	// end inline asm
	// begin inline asm
	shf.r.wrap.b32 %r2571, %r2572, %r2573, %r3030;
	// end inline asm
	mov.b64 	%fd642, {%r2567, %r2571};
	mov.b64 	%rd1081, %fd642;
	add.s64 	%rd1082, %rd1062, %rd1081;
	xor.b64  	%rd1083, %rd1082, %rd1077;
	mov.b64 	%fd643, %rd1083;
	{
	.reg .b32 %temp; 
	mov.b64 	{%r2581, %temp}, %fd643;
	}
	{
	.reg .b32 %temp; 
	mov.b64 	{%temp, %r2580}, %fd643;
	}
	// begin inline asm
	shf.r.wrap.b32 %r2575, %r2581, %r2580, %r3038;
	// end inline asm
	// begin inline asm
	shf.r.wrap.b32 %r2579, %r2580, %r2581, %r3038;
	// end inline asm
	mov.b64 	%fd644, {%r2575, %r2579};
	mov.b64 	%rd1084, %fd644;
	add.s64 	%rd1085, %rd2, %rd1079;
	add.s64 	%rd1086, %rd1085, %rd1084;
	xor.b64  	%rd1087, %rd1086, %rd1081;
	mov.b64 	%fd645, %rd1087;
	{
	.reg .b32 %temp; 
	mov.b64 	{%r2589, %temp}, %fd645;
	}
	{
	.reg .b32 %temp; 
	mov.b64 	{%temp, %r2588}, %fd645;
	}
	// begin inline asm
	shf.r.wrap.b32 %r2583, %r2589, %r2588, %r3046;
	// end inline asm
	// begin inline asm
	shf.r.wrap.b32 %r2587, %r2588, %r2589, %r3046;
	// end inline asm
	mov.b64 	%fd646, {%r2583, %r2587};
	mov.b64 	%rd1088, %fd646;
	add.s64 	%rd1089, %rd1082, %rd1088;
	xor.b64  	%rd1090, %rd1089, %rd1084;
	mov.b64 	%fd647, %rd1090;
	{
	.reg .b32 %temp; 
	mov.b64 	{%temp, %r2597}, %fd647;
	}
	{
	.reg .b32 %temp; 
	mov.b64 	{%r2596, %temp}, %fd647;
	}
	// begin inline asm
	shf.r.wrap.b32 %r2591, %r2597, %r2596, %r2950;
	// end inline asm
	// begin inline asm
	shf.r.wrap.b32 %r2595, %r2596, %r2597, %r2950;
	// end inline asm
	mov.b64 	%fd648, {%r2591, %r2595};
	mov.b64 	%rd1091, %fd648;
	add.s64 	%rd1092, %rd1046, %rd1038;
	add.s64 	%rd1093, %rd1092, %rd6;
	xor.b64  	%rd1094, %rd1093, %rd1061;
	mov.b64 	%fd649, %rd1094;
	{
	.reg .b32 %temp; 
	mov.b64 	{%temp, %r2605}, %fd649;
	}
	{
	.reg .b32 %temp; 
	mov.b64 	{%r2604, %temp}, %fd649;
	}
	// begin inline asm
	shf.r.wrap.b32 %r2599, %r2605, %r2604, %r3030;
	// end inline asm
	// begin inline asm
	shf.r.wrap.b32 %r2603, %r2604, %r2605, %r3030;
	// end inline asm
	mov.b64 	%fd650, {%r2599, %r2603};
	mov.b64 	%rd1095, %fd650;
	add.s64 	%rd1096, %rd1075, %rd1095;
	xor.b64  	%rd1097, %rd1096, %rd1038;
	mov.b64 	%fd651, %rd1097;
	{
	.reg .b32 %temp; 
	mov.b64 	{%r2613, %temp}, %fd651;
	}
	{
	.reg .b32 %temp; 
	mov.b64 	{%temp, %r2612}, %fd651;
	}
	// begin inline asm
	shf.r.wrap.b32 %r2607, %r2613, %r2612, %r3038;
	// end inline asm
	// begin inline asm
	shf.r.wrap.b32 %r2611, %r2612, %r2613, %r3038;
	// end inline asm
	mov.b64 	%fd652, {%r2607, %r2611};
	mov.b64 	%rd1098, %fd652;
	add.s64 	%rd1099, %rd7, %rd1093;
	add.s64 	%rd1100, %rd1099, %rd1098;
	xor.b64  	%rd1101, %rd1100, %rd1095;
	mov.b64 	%fd653, %rd1101;
	{
	.reg .b32 %temp; 
	mov.b64 	{%r2621, %temp}, %fd653;
	}
	{
	.reg .b32 %temp; 
	mov.b64 	{%temp, %r2620}, %fd653;
	}
	// begin inline asm
	shf.r.wrap.b32 %r2615, %r2621, %r2620, %r3046;
	// end inline asm
	// begin inline asm
	shf.r.wrap.b32 %r2619, %r2620, %r2621, %r3046;
	// end inline asm
	mov.b64 	%fd654, {%r2615, %r2619};
	mov.b64 	%rd1102, %fd654;
	add.s64 	%rd1103, %rd1096, %rd1102;
	xor.b64  	%rd1104, %rd1103, %rd1098;
	mov.b64 	%fd655, %rd1104;
	{
	.reg .b32 %temp; 
	mov.b64 	{%temp, %r2629}, %fd655;
	}
	{
	.reg .b32 %temp; 
	mov.b64 	{%r2628, %temp}, %fd655;
	}
	// begin inline asm
	shf.r.wrap.b32 %r2623, %r2629, %r2628, %r2950;
	// end inline asm
	// begin inline asm
	shf.r.wrap.b32 %r2627, %r2628, %r2629, %r2950;
	// end inline asm
	mov.b64 	%fd656, {%r2623, %r2627};
	mov.b64 	%rd1105, %fd656;
	add.s64 	%rd1106, %rd1059, %rd1051;
	add.s64 	%rd1107, %rd1106, %rd12;
	xor.b64  	%rd1108, %rd1107, %rd1074;
	mov.b64 	%fd657, %rd1108;
	{
	.reg .b32 %temp; 
	mov.b64 	{%temp, %r2637}, %fd657;
	}
	{
	.reg .b32 %temp; 
	mov.b64 	{%r2636, %temp}, %fd657;
	}
	// begin inline asm
	shf.r.wrap.b32 %r2631, %r2637, %r2636, %r3030;
	// end inline asm
	// begin inline asm
	shf.r.wrap.b32 %r2635, %r2636, %r2637, %r3030;
	// end inline asm
	mov.b64 	%fd658, {%r2631, %r2635};
	mov.b64 	%rd1109, %fd658;
	add.s64 	%rd1110, %rd1036, %rd1109;
	xor.b64  	%rd1111, %rd1110, %rd1051;
	mov.b64 	%fd659, %rd1111;
	{
	.reg .b32 %temp; 
	mov.b64 	{%r2645, %temp}, %fd659;
	}
	{
	.reg .b32 %temp; 
	mov.b64 	{%temp, %r2644}, %fd659;
	}
	// begin inline asm
	shf.r.wrap.b32 %r2639, %r2645, %r2644, %r3038;
	// end inline asm
	// begin inline asm
	shf.r.wrap.b32 %r2643, %r2644, %r2645, %r3038;
	// end inline asm
	mov.b64 	%fd660, {%r2639, %r2643};
	mov.b64 	%rd1112, %fd660;
	add.s64 	%rd1113, %rd13, %rd1107;
	add.s64 	%rd1114, %rd1113, %rd1112;
	xor.b64  	%rd1115, %rd1114, %rd1109;
	mov.b64 	%fd661, %rd1115;
	{
	.reg .b32 %temp; 
	mov.b64 	{%r2653, %temp}, %fd661;
	}
	{
	.reg .b32 %temp; 
	mov.b64 	{%temp, %r2652}, %fd661;
	}
	// begin inline asm
	shf.r.wrap.b32 %r2647, %r2653, %r2652, %r3046;
	// end inline asm
	// begin inline asm
	shf.r.wrap.b32 %r2651, %r2652, %r2653, %r3046;
	// end inline asm
	mov.b64 	%fd662, {%r2647, %r2651};
	mov.b64 	%rd1116, %fd662;
	add.s64 	%rd1117, %rd1110, %rd1116;
	xor.b64  	%rd1118, %rd1117, %rd1112;
	mov.b64 	%fd663, %rd1118;
	{
	.reg .b32 %temp; 
	mov.b64 	{%temp, %r2661}, %fd663;
	}
	{
	.reg .b32 %temp; 
	mov.b64 	{%r2660, %temp}, %fd663;
	}
	// begin inline asm
	shf.r.wrap.b32 %r2655, %r2661, %r2660, %r2950;
	// end inline asm
	// begin inline asm
	shf.r.wrap.b32 %r2659, %r2660, %r2661, %r2950;
	// end inline asm
	mov.b64 	%fd664, {%r2655, %r2659};
	mov.b64 	%rd1119, %fd664;
	add.s64 	%rd1120, %rd1072, %rd1064;
	add.s64 	%rd1121, %rd1120, %rd14;
	xor.b64  	%rd1122, %rd1121, %rd1035;
	mov.b64 	%fd665, %rd1122;
	{
	.reg .b32 %temp; 
	mov.b64 	{%temp, %r2669}, %fd665;
	}
	{
	.reg .b32 %temp; 
	mov.b64 	{%r2668, %temp}, %fd665;
	}
	// begin inline asm
	shf.r.wrap.b32 %r2663, %r2669, %r2668, %r3030;
	// end inline asm
	// begin inline asm
	shf.r.wrap.b32 %r2667, %r2668, %r2669, %r3030;
	// end inline asm
	mov.b64 	%fd666, {%r2663, %r2667};
	mov.b64 	%rd1123, %fd666;
	add.s64 	%rd1124, %rd1049, %rd1123;
	xor.b64  	%rd1125, %rd1124, %rd1064;
	mov.b64 	%fd667, %rd1125;
	{
	.reg .b32 %temp; 
	mov.b64 	{%r2677, %temp}, %fd667;
	}
	{
	.reg .b32 %temp; 
	mov.b64 	{%temp, %r2676}, %fd667;
	}
	// begin inline asm
	shf.r.wrap.b32 %r2671, %r2677, %r2676, %r3038;
	// end inline asm
	// begin inline asm
	shf.r.wrap.b32 %r2675, %r2676, %r2677, %r3038;
	// end inline asm
	mov.b64 	%fd668, {%r2671, %r2675};
	mov.b64 	%rd1126, %fd668;
	add.s64 	%rd1127, %rd15, %rd1121;
	add.s64 	%rd1128, %rd1127, %rd1126;
	xor.b64  	%rd1129, %rd1128, %rd1123;
	mov.b64 	%fd669, %rd1129;
	{
	.reg .b32 %temp; 
	mov.b64 	{%r2685, %temp}, %fd669;
	}
	{
	.reg .b32 %temp; 
	mov.b64 	{%temp, %r2684}, %fd669;
	}
	// begin inline asm
	shf.r.wrap.b32 %r2679, %r2685, %r2684, %r3046;
	// end inline asm
	// begin inline asm
	shf.r.wrap.b32 %r2683, %r2684, %r2685, %r3046;
	// end inline asm
	mov.b64 	%fd670, {%r2679, %r2683};
	mov.b64 	%rd1130, %fd670;
	add.s64 	%rd1131, %rd1124, %rd1130;
	xor.b64  	%rd1132, %rd1131, %rd1126;
	mov.b64 	%fd671, %rd1132;
	{
	.reg .b32 %temp; 
	mov.b64 	{%temp, %r2693}, %fd671;
	}
	{
	.reg .b32 %temp; 
	mov.b64 	{%r2692, %temp}, %fd671;
	}
	// begin inline asm
	shf.r.wrap.b32 %r2687, %r2693, %r2692, %r2950;
	// end inline asm
	// begin inline asm
	shf.r.wrap.b32 %r2691, %r2692, %r2693, %r2950;
	// end inline asm
	mov.b64 	%fd672, {%r2687, %r2691};
	mov.b64 	%rd1133, %fd672;
	add.s64 	%rd1134, %rd1086, %rd1105;
	add.s64 	%rd1135, %rd1134, %rd16;
	xor.b64  	%rd1136, %rd1135, %rd1130;
	mov.b64 	%fd673, %rd1136;
	{
	.reg .b32 %temp; 
	mov.b64 	{%temp, %r2701}, %fd673;
	}
	{
	.reg .b32 %temp; 
	mov.b64 	{%r2700, %temp}, %fd673;
	}
	// begin inline asm
	shf.r.wrap.b32 %r2695, %r2701, %r2700, %r3030;
	// end inline asm
	// begin inline asm
	shf.r.wrap.b32 %r2699, %r2700, %r2701, %r3030;
	// end inline asm
	mov.b64 	%fd674, {%r2695, %r2699};
	mov.b64 	%rd1137, %fd674;
	add.s64 	%rd1138, %rd1117, %rd1137;
	xor.b64  	%rd1139, %rd1138, %rd1105;
	mov.b64 	%fd675, %rd1139;
	{
	.reg .b32 %temp; 
	mov.b64 	{%r2709, %temp}, %fd675;
	}
	{
	.reg .b32 %temp; 
	mov.b64 	{%temp, %r2708}, %fd675;
	}
	// begin inline asm
	shf.r.wrap.b32 %r2703, %r2709, %r2708, %r3038;
	// end inline asm
	// begin inline asm
	shf.r.wrap.b32 %r2707, %r2708, %r2709, %r3038;
	// end inline asm
	mov.b64 	%fd676, {%r2703, %r2707};
	mov.b64 	%rd1140, %fd676;
	add.s64 	%rd1141, %rd18, %rd1135;
	add.s64 	%rd1142, %rd1141, %rd1140;
	xor.b64  	%rd1143, %rd1142, %rd1137;
	mov.b64 	%fd677, %rd1143;
	{
	.reg .b32 %temp; 
	mov.b64 	{%r2717, %temp}, %fd677;
	}
	{
	.reg .b32 %temp; 
	mov.b64 	{%temp, %r2716}, %fd677;
	}
	// begin inline asm
	shf.r.wrap.b32 %r2711, %r2717, %r2716, %r3046;
	// end inline asm
	// begin inline asm
	shf.r.wrap.b32 %r2715, %r2716, %r2717, %r3046;
	// end inline asm
	mov.b64 	%fd678, {%r2711, %r2715};
	mov.b64 	%rd1144, %fd678;
	add.s64 	%rd1145, %rd1138, %rd1144;
	xor.b64  	%rd1146, %rd1145, %rd1140;
	mov.b64 	%fd679, %rd1146;
	{
	.reg .b32 %temp; 
	mov.b64 	{%temp, %r2725}, %fd679;
	}
	{
	.reg .b32 %temp; 
	mov.b64 	{%r2724, %temp}, %fd679;
	}
	// begin inline asm
	shf.r.wrap.b32 %r2719, %r2725, %r2724, %r2950;
	// end inline asm
	// begin inline asm
	shf.r.wrap.b32 %r2723, %r2724, %r2725, %r2950;
	// end inline asm
	mov.b64 	%fd680, {%r2719, %r2723};
	mov.b64 	%rd1147, %fd680;
	add.s64 	%rd1148, %rd1100, %rd1119;
	xor.b64  	%rd1149, %rd1148, %rd1088;
	mov.b64 	%fd681, %rd1149;
	{
	.reg .b32 %temp; 
	mov.b64 	{%temp, %r2733}, %fd681;
	}
	{
	.reg .b32 %temp; 
	mov.b64 	{%r2732, %temp}, %fd681;
	}
	// begin inline asm
	shf.r.wrap.b32 %r2727, %r2733, %r2732, %r3030;
	// end inline asm
	// begin inline asm
	shf.r.wrap.b32 %r2731, %r2732, %r2733, %r3030;
	// end inline asm
	mov.b64 	%fd682, {%r2727, %r2731};
	mov.b64 	%rd1150, %fd682;
	add.s64 	%rd1151, %rd1131, %rd1150;
	xor.b64  	%rd1152, %rd1151, %rd1119;
	mov.b64 	%fd683, %rd1152;
	{
	.reg .b32 %temp; 
	mov.b64 	{%r2741, %temp}, %fd683;
	}
	{
	.reg .b32 %temp; 
	mov.b64 	{%temp, %r2740}, %fd683;
	}
	// begin inline asm
	shf.r.wrap.b32 %r2735, %r2741, %r2740, %r3038;
	// end inline asm
	// begin inline asm
	shf.r.wrap.b32 %r2739, %r2740, %r2741, %r3038;
	// end inline asm
	mov.b64 	%fd684, {%r2735, %r2739};
	mov.b64 	%rd1153, %fd684;
	add.s64 	%rd1154, %rd1148, %rd1153;
	xor.b64  	%rd1155, %rd1154, %rd1150;
	mov.b64 	%fd685, %rd1155;
	{
	.reg .b32 %temp; 
	mov.b64 	{%r2749, %temp}, %fd685;
	}
	{
	.reg .b32 %temp; 
	mov.b64 	{%temp, %r2748}, %fd685;
	}
	// begin inline asm
	shf.r.wrap.b32 %r2743, %r2749, %r2748, %r3046;
	// end inline asm
	// begin inline asm
	shf.r.wrap.b32 %r2747, %r2748, %r2749, %r3046;
	// end inline asm
	mov.b64 	%fd686, {%r2743, %r2747};
	mov.b64 	%rd1156, %fd686;
	add.s64 	%rd1157, %rd1151, %rd1156;
	xor.b64  	%rd1158, %rd1157, %rd1153;
	mov.b64 	%fd687, %rd1158;
	{
	.reg .b32 %temp; 
	mov.b64 	{%temp, %r2757}, %fd687;
	}
	{
	.reg .b32 %temp; 
	mov.b64 	{%r2756, %temp}, %fd687;
	}
	// begin inline asm
	shf.r.wrap.b32 %r2751, %r2757, %r2756, %r2950;
	// end inline asm
	// begin inline asm
	shf.r.wrap.b32 %r2755, %r2756, %r2757, %r2950;
	// end inline asm
	mov.b64 	%fd688, {%r2751, %r2755};
	mov.b64 	%rd1159, %fd688;
	add.s64 	%rd1160, %rd1114, %rd1133;
	xor.b64  	%rd1161, %rd1160, %rd1102;
	mov.b64 	%fd689, %rd1161;
	{
	.reg .b32 %temp; 
	mov.b64 	{%temp, %r2765}, %fd689;
	}
	{
	.reg .b32 %temp; 
	mov.b64 	{%r2764, %temp}, %fd689;
	}
	// begin inline asm
	shf.r.wrap.b32 %r2759, %r2765, %r2764, %r3030;
	// end inline asm
	// begin inline asm
	shf.r.wrap.b32 %r2763, %r2764, %r2765, %r3030;
	// end inline asm
	mov.b64 	%fd690, {%r2759, %r2763};
	mov.b64 	%rd1162, %fd690;
	add.s64 	%rd1163, %rd1089, %rd1162;
	xor.b64  	%rd1164, %rd1163, %rd1133;
	mov.b64 	%fd691, %rd1164;
	{
	.reg .b32 %temp; 
	mov.b64 	{%r2773, %temp}, %fd691;
	}
	{
	.reg .b32 %temp; 
	mov.b64 	{%temp, %r2772}, %fd691;
	}
	// begin inline asm
	shf.r.wrap.b32 %r2767, %r2773, %r2772, %r3038;
	// end inline asm
	// begin inline asm
	shf.r.wrap.b32 %r2771, %r2772, %r2773, %r3038;
	// end inline asm
	mov.b64 	%fd692, {%r2767, %r2771};
	mov.b64 	%rd1165, %fd692;
	add.s64 	%rd1166, %rd1160, %rd1165;
	xor.b64  	%rd1167, %rd1166, %rd1162;
	mov.b64 	%fd693, %rd1167;
	{
	.reg .b32 %temp; 
	mov.b64 	{%r2781, %temp}, %fd693;
	}
	{
	.reg .b32 %temp; 
	mov.b64 	{%temp, %r2780}, %fd693;
	}
	// begin inline asm
	shf.r.wrap.b32 %r2775, %r2781, %r2780, %r3046;
	// end inline asm
	// begin inline asm
	shf.r.wrap.b32 %r2779, %r2780, %r2781, %r3046;
	// end inline asm
	mov.b64 	%fd694, {%r2775, %r2779};
	mov.b64 	%rd1168, %fd694;
	add.s64 	%rd1169, %rd1163, %rd1168;
	xor.b64  	%rd1170, %rd1169, %rd1165;
	mov.b64 	%fd695, %rd1170;
	{
	.reg .b32 %temp; 
	mov.b64 	{%temp, %r2789}, %fd695;
	}
	{
	.reg .b32 %temp; 
	mov.b64 	{%r2788, %temp}, %fd695;
	}
	// begin inline asm
	shf.r.wrap.b32 %r2783, %r2789, %r2788, %r2950;
	// end inline asm
	// begin inline asm
	shf.r.wrap.b32 %r2787, %r2788, %r2789, %r2950;
	// end inline asm
	mov.b64 	%fd696, {%r2783, %r2787};
	mov.b64 	%rd1171, %fd696;
	add.s64 	%rd1172, %rd1128, %rd1091;
	xor.b64  	%rd1173, %rd1172, %rd1116;
	mov.b64 	%fd697, %rd1173;
	{
	.reg .b32 %temp; 
	mov.b64 	{%temp, %r2797}, %fd697;
	}
	{
	.reg .b32 %temp; 
	mov.b64 	{%r2796, %temp}, %fd697;
	}
	// begin inline asm
	shf.r.wrap.b32 %r2791, %r2797, %r2796, %r3030;
	// end inline asm
	// begin inline asm
	shf.r.wrap.b32 %r2795, %r2796, %r2797, %r3030;
	// end inline asm
	mov.b64 	%fd698, {%r2791, %r2795};
	mov.b64 	%rd1174, %fd698;
	add.s64 	%rd1175, %rd1103, %rd1174;
	xor.b64  	%rd1176, %rd1175, %rd1091;
	mov.b64 	%fd699, %rd1176;
	{
	.reg .b32 %temp; 
	mov.b64 	{%r2805, %temp}, %fd699;
	}
	{
	.reg .b32 %temp; 
	mov.b64 	{%temp, %r2804}, %fd699;
	}
	// begin inline asm
	shf.r.wrap.b32 %r2799, %r2805, %r2804, %r3038;
	// end inline asm
	// begin inline asm
	shf.r.wrap.b32 %r2803, %r2804, %r2805, %r3038;
	// end inline asm
	mov.b64 	%fd700, {%r2799, %r2803};
	mov.b64 	%rd1177, %fd700;
	add.s64 	%rd1178, %rd1172, %rd1177;
	xor.b64  	%rd1179, %rd1178, %rd1174;
	mov.b64 	%fd701, %rd1179;
	{
	.reg .b32 %temp; 
	mov.b64 	{%r2813, %temp}, %fd701;
	}
	{
	.reg .b32 %temp; 
	mov.b64 	{%temp, %r2812}, %fd701;
	}
	// begin inline asm
	shf.r.wrap.b32 %r2807, %r2813, %r2812, %r3046;
	// end inline asm
	// begin inline asm
	shf.r.wrap.b32 %r2811, %r2812, %r2813, %r3046;
	// end inline asm
	mov.b64 	%fd702, {%r2807, %r2811};
	mov.b64 	%rd1180, %fd702;
	add.s64 	%rd1181, %rd1175, %rd1180;
	xor.b64  	%rd1182, %rd1181, %rd1177;
	mov.b64 	%fd703, %rd1182;
	{
	.reg .b32 %temp; 
	mov.b64 	{%temp, %r2821}, %fd703;
	}
	{
	.reg .b32 %temp; 
	mov.b64 	{%r2820, %temp}, %fd703;
	}
	// begin inline asm
	shf.r.wrap.b32 %r2815, %r2821, %r2820, %r2950;
	// end inline asm
	// begin inline asm
	shf.r.wrap.b32 %r2819, %r2820, %r2821, %r2950;
	// end inline asm
	mov.b64 	%fd704, {%r2815, %r2819};
	mov.b64 	%rd1183, %fd704;
	add.s64 	%rd1184, %rd1142, %rd1183;
	xor.b64  	%rd1185, %rd1184, %rd1156;
	mov.b64 	%fd705, %rd1185;
	{
	.reg .b32 %temp; 
	mov.b64 	{%temp, %r2829}, %fd705;
	}
	{
	.reg .b32 %temp; 
	mov.b64 	{%r2828, %temp}, %fd705;
	}
	// begin inline asm
	shf.r.wrap.b32 %r2823, %r2829, %r2828, %r3030;
	// end inline asm
	// begin inline asm
	shf.r.wrap.b32 %r2827, %r2828, %r2829, %r3030;
	// end inline asm
	mov.b64 	%fd706, {%r2823, %r2827};
	mov.b64 	%rd1186, %fd706;
	add.s64 	%rd1187, %rd1169, %rd1186;
	xor.b64  	%rd1188, %rd1187, %rd1183;
	mov.b64 	%fd707, %rd1188;
	{
	.reg .b32 %temp; 
	mov.b64 	{%r2837, %temp}, %fd707;
	}
	{
	.reg .b32 %temp; 
	mov.b64 	{%temp, %r2836}, %fd707;
	}
	// begin inline asm
	shf.r.wrap.b32 %r2831, %r2837, %r2836, %r3038;
	// end inline asm
	// begin inline asm
	shf.r.wrap.b32 %r2835, %r2836, %r2837, %r3038;
	// end inline asm
	mov.b64 	%fd708, {%r2831, %r2835};
	mov.b64 	%rd1189, %fd708;
	add.s64 	%rd1190, %rd1184, %rd1189;
	xor.b64  	%rd1191, %rd1190, %rd1186;
	mov.b64 	%fd709, %rd1191;
	{
	.reg .b32 %temp; 
	mov.b64 	{%r2845, %temp}, %fd709;
	}
	{
	.reg .b32 %temp; 
	mov.b64 	{%temp, %r2844}, %fd709;
	}
	// begin inline asm
	shf.r.wrap.b32 %r2839, %r2845, %r2844, %r3046;
	// end inline asm
	// begin inline asm
	shf.r.wrap.b32 %r2843, %r2844, %r2845, %r3046;
	// end inline asm
	mov.b64 	%fd710, {%r2839, %r2843};
	mov.b64 	%rd1192, %fd710;
	add.s64 	%rd1193, %rd1187, %rd1192;
	xor.b64  	%rd1194, %rd1193, %rd1189;
	mov.b64 	%fd711, %rd1194;
	{
	.reg .b32 %temp; 
	mov.b64 	{%temp, %r2853}, %fd711;
	}
	{
	.reg .b32 %temp; 
	mov.b64 	{%r2852, %temp}, %fd711;
	}
	// begin inline asm
	shf.r.wrap.b32 %r2847, %r2853, %r2852, %r2950;
	// end inline asm
	// begin inline asm
	shf.r.wrap.b32 %r2851, %r2852, %r2853, %r2950;
	// end inline asm
	mov.b64 	%fd712, {%r2847, %r2851};
	mov.b64 	%rd1195, %fd712;
	add.s64 	%rd1196, %rd1154, %rd1147;
	add.s64 	%rd1197, %rd1196, %rd12;
	xor.b64  	%rd1198, %rd1197, %rd1168;
	mov.b64 	%fd713, %rd1198;
	{
	.reg .b32 %temp; 
	mov.b64 	{%temp, %r2861}, %fd713;
	}
	{
	.reg .b32 %temp; 
	mov.b64 	{%r2860, %temp}, %fd713;
	}
	// begin inline asm
	shf.r.wrap.b32 %r2855, %r2861, %r2860, %r3030;
	// end inline asm
	// begin inline asm
	shf.r.wrap.b32 %r2859, %r2860, %r2861, %r3030;
	// end inline asm
	mov.b64 	%fd714, {%r2855, %r2859};
	mov.b64 	%rd1199, %fd714;
	add.s64 	%rd1200, %rd1181, %rd1199;
	xor.b64  	%rd1201, %rd1200, %rd1147;
	mov.b64 	%fd715, %rd1201;
	{
	.reg .b32 %temp; 
	mov.b64 	{%r2869, %temp}, %fd715;
	}
	{
	.reg .b32 %temp; 
	mov.b64 	{%temp, %r2868}, %fd715;
	}
	// begin inline asm
	shf.r.wrap.b32 %r2863, %r2869, %r2868, %r3038;
	// end inline asm
	// begin inline asm
	shf.r.wrap.b32 %r2867, %r2868, %r2869, %r3038;
	// end inline asm
	mov.b64 	%fd716, {%r2863, %r2867};
	mov.b64 	%rd1202, %fd716;
	add.s64 	%rd1203, %rd16, %rd1197;
	add.s64 	%rd1204, %rd1203, %rd1202;
	xor.b64  	%rd1205, %rd1204, %rd1199;
	mov.b64 	%fd717, %rd1205;
	{
	.reg .b32 %temp; 
	mov.b64 	{%r2877, %temp}, %fd717;
	}
	{
	.reg .b32 %temp; 
	mov.b64 	{%temp, %r2876}, %fd717;
	}
	// begin inline asm
	shf.r.wrap.b32 %r2871, %r2877, %r2876, %r3046;
	// end inline asm
	// begin inline asm
	shf.r.wrap.b32 %r2875, %r2876, %r2877, %r3046;
	// end inline asm
	mov.b64 	%fd718, {%r2871, %r2875};
	mov.b64 	%rd1206, %fd718;
	add.s64 	%rd1207, %rd1200, %rd1206;
	xor.b64  	%rd1208, %rd1207, %rd1202;
	mov.b64 	%fd719, %rd1208;
	{
	.reg .b32 %temp; 
	mov.b64 	{%temp, %r2885}, %fd719;
	}
	{
	.reg .b32 %temp; 
	mov.b64 	{%r2884, %temp}, %fd719;
	}
	// begin inline asm
	shf.r.wrap.b32 %r2879, %r2885, %r2884, %r2950;
	// end inline asm
	// begin inline asm
	shf.r.wrap.b32 %r2883, %r2884, %r2885, %r2950;
	// end inline asm
	mov.b64 	%fd720, {%r2879, %r2883};
	mov.b64 	%rd1209, %fd720;
	add.s64 	%rd1210, %rd1166, %rd1159;
	add.s64 	%rd1211, %rd1210, %rd18;
	xor.b64  	%rd1212, %rd1211, %rd1180;
	mov.b64 	%fd721, %rd1212;
	{
	.reg .b32 %temp; 
	mov.b64 	{%temp, %r2893}, %fd721;
	}
	{
	.reg .b32 %temp; 
	mov.b64 	{%r2892, %temp}, %fd721;
	}
	// begin inline asm
	shf.r.wrap.b32 %r2887, %r2893, %r2892, %r3030;
	// end inline asm
	// begin inline asm
	shf.r.wrap.b32 %r2891, %r2892, %r2893, %r3030;
	// end inline asm
	mov.b64 	%fd722, {%r2887, %r2891};
	mov.b64 	%rd1213, %fd722;
	add.s64 	%rd1214, %rd1145, %rd1213;
	xor.b64  	%rd1215, %rd1214, %rd1159;
	mov.b64 	%fd723, %rd1215;
	{
	.reg .b32 %temp; 
	mov.b64 	{%r2901, %temp}, %fd723;
	}
	{
	.reg .b32 %temp; 
	mov.b64 	{%temp, %r2900}, %fd723;
	}
	// begin inline asm
	shf.r.wrap.b32 %r2895, %r2901, %r2900, %r3038;
	// end inline asm
	// begin inline asm
	shf.r.wrap.b32 %r2899, %r2900, %r2901, %r3038;
	// end inline asm
	mov.b64 	%fd724, {%r2895, %r2899};
	mov.b64 	%rd1216, %fd724;
	add.s64 	%rd1217, %rd1211, %rd1216;
	xor.b64  	%rd1218, %rd1217, %rd1213;
	mov.b64 	%fd725, %rd1218;
	{
	.reg .b32 %temp; 
	mov.b64 	{%r2909, %temp}, %fd725;
	}
	{
	.reg .b32 %temp; 
	mov.b64 	{%temp, %r2908}, %fd725;
	}
	// begin inline asm
	shf.r.wrap.b32 %r2903, %r2909, %r2908, %r3046;
	// end inline asm
	// begin inline asm
	shf.r.wrap.b32 %r2907, %r2908, %r2909, %r3046;
	// end inline asm
	mov.b64 	%fd726, {%r2903, %r2907};
	mov.b64 	%rd1219, %fd726;
	add.s64 	%rd1220, %rd1214, %rd1219;
	xor.b64  	%rd1221, %rd1220, %rd1216;
	mov.b64 	%fd727, %rd1221;
	{
	.reg .b32 %temp; 
	mov.b64 	{%temp, %r2917}, %fd727;
	}
	{
	.reg .b32 %temp; 
	mov.b64 	{%r2916, %temp}, %fd727;
	}
	// begin inline asm
	shf.r.wrap.b32 %r2911, %r2917, %r2916, %r2950;
	// end inline asm
	// begin inline asm
	shf.r.wrap.b32 %r2915, %r2916, %r2917, %r2950;
	// end inline asm
	mov.b64 	%fd728, {%r2911, %r2915};
	mov.b64 	%rd1222, %fd728;
	add.s64 	%rd1223, %rd1178, %rd1171;
	xor.b64  	%rd1224, %rd1223, %rd1144;
	mov.b64 	%fd729, %rd1224;
	{
	.reg .b32 %temp; 
	mov.b64 	{%temp, %r2925}, %fd729;
	}
	{
	.reg .b32 %temp; 
	mov.b64 	{%r2924, %temp}, %fd729;
	}
	// begin inline asm
	shf.r.wrap.b32 %r2919, %r2925, %r2924, %r3030;
	// end inline asm
	// begin inline asm
	shf.r.wrap.b32 %r2923, %r2924, %r2925, %r3030;
	// end inline asm
	mov.b64 	%fd730, {%r2919, %r2923};
	mov.b64 	%rd1225, %fd730;
	add.s64 	%rd1226, %rd1157, %rd1225;
	xor.b64  	%rd1227, %rd1226, %rd1171;
	mov.b64 	%fd731, %rd1227;
	{
	.reg .b32 %temp; 
	mov.b64 	{%r2933, %temp}, %fd731;
	}
	{
	.reg .b32 %temp; 
	mov.b64 	{%temp, %r2932}, %fd731;
	}
	// begin inline asm
	shf.r.wrap.b32 %r2927, %r2933, %r2932, %r3038;
	// end inline asm
	// begin inline asm
	shf.r.wrap.b32 %r2931, %r2932, %r2933, %r3038;
	// end inline asm
	mov.b64 	%fd732, {%r2927, %r2931};
	mov.b64 	%rd1228, %fd732;
	add.s64 	%rd1229, %rd14, %rd1223;
	add.s64 	%rd1230, %rd1229, %rd1228;
	xor.b64  	%rd1231, %rd1230, %rd1225;
	mov.b64 	%fd733, %rd1231;
	{
	.reg .b32 %temp; 
	mov.b64 	{%r2941, %temp}, %fd733;
	}
	{
	.reg .b32 %temp; 
	mov.b64 	{%temp, %r2940}, %fd733;
	}
	// begin inline asm
	shf.r.wrap.b32 %r2935, %r2941, %r2940, %r3046;
	// end inline asm
	// begin inline asm
	shf.r.wrap.b32 %r2939, %r2940, %r2941, %r3046;
	// end inline asm
	mov.b64 	%fd734, {%r2935, %r2939};
	mov.b64 	%rd1232, %fd734;
	add.s64 	%rd1233, %rd1226, %rd1232;
	xor.b64  	%rd1234, %rd1233, %rd1228;
	mov.b64 	%fd735, %rd1234;
	{
	.reg .b32 %temp; 
	mov.b64 	{%temp, %r2949}, %fd735;
	}
	{
	.reg .b32 %temp; 
	mov.b64 	{%r2948, %temp}, %fd735;
	}
	// begin inline asm
	shf.r.wrap.b32 %r2943, %r2949, %r2948, %r2950;
	// end inline asm
	// begin inline asm
	shf.r.wrap.b32 %r2947, %r2948, %r2949, %r2950;
	// end inline asm
	mov.b64 	%fd736, {%r2943, %r2947};
	mov.b64 	%rd1235, %fd736;
	add.s64 	%rd1236, %rd1190, %rd1209;
	add.s64 	%rd1237, %rd1236, %rd2;
	xor.b64  	%rd1238, %rd1237, %rd1232;
	mov.b64 	%fd737, %rd1238;
	{
	.reg .b32 %temp; 
	mov.b64 	{%temp, %r2957}, %fd737;
	}
	{
	.reg .b32 %temp; 
	mov.b64 	{%r2956, %temp}, %fd737;
	}
	// begin inline asm
	shf.r.wrap.b32 %r2951, %r2957, %r2956, %r3030;
	// end inline asm
	// begin inline asm
	shf.r.wrap.b32 %r2955, %r2956, %r2957, %r3030;
	// end inline asm
	mov.b64 	%fd738, {%r2951, %r2955};
	mov.b64 	%rd1239, %fd738;
	add.s64 	%rd1240, %rd1220, %rd1239;
	xor.b64  	%rd1241, %rd1240, %rd1209;
	mov.b64 	%fd739, %rd1241;
	{
	.reg .b32 %temp; 
	mov.b64 	{%r2965, %temp}, %fd739;
	}
	{
	.reg .b32 %temp; 
	mov.b64 	{%temp, %r2964}, %fd739;
	}
	// begin inline asm
	shf.r.wrap.b32 %r2959, %r2965, %r2964, %r3038;
	// end inline asm
	// begin inline asm
	shf.r.wrap.b32 %r2963, %r2964, %r2965, %r3038;
	// end inline asm
	mov.b64 	%fd740, {%r2959, %r2963};
	mov.b64 	%rd1242, %fd740;
	add.s64 	%rd1243, %rd1237, %rd1242;
	xor.b64  	%rd1244, %rd1243, %rd1239;
	mov.b64 	%fd741, %rd1244;
	{
	.reg .b32 %temp; 
	mov.b64 	{%r2973, %temp}, %fd741;
	}
	{
	.reg .b32 %temp; 
	mov.b64 	{%temp, %r2972}, %fd741;
	}
	// begin inline asm
	shf.r.wrap.b32 %r2967, %r2973, %r2972, %r3046;
	// end inline asm
	// begin inline asm
	shf.r.wrap.b32 %r2971, %r2972, %r2973, %r3046;
	// end inline asm
	mov.b64 	%fd742, {%r2967, %r2971};
	mov.b64 	%rd1245, %fd742;
	add.s64 	%rd1246, %rd1240, %rd1245;
	add.s64 	%rd1247, %rd1204, %rd1222;
	add.s64 	%rd1248, %rd1247, %rd1;
	xor.b64  	%rd1249, %rd1248, %rd1192;
	mov.b64 	%fd743, %rd1249;
	{
	.reg .b32 %temp; 
	mov.b64 	{%temp, %r2981}, %fd743;
	}
	{
	.reg .b32 %temp; 
	mov.b64 	{%r2980, %temp}, %fd743;
	}
	// begin inline asm
	shf.r.wrap.b32 %r2975, %r2981, %r2980, %r3030;
	// end inline asm
	// begin inline asm
	shf.r.wrap.b32 %r2979, %r2980, %r2981, %r3030;
	// end inline asm
	mov.b64 	%fd744, {%r2975, %r2979};
	mov.b64 	%rd1250, %fd744;
	add.s64 	%rd1251, %rd1233, %rd1250;
	xor.b64  	%rd1252, %rd1251, %rd1222;
	mov.b64 	%fd745, %rd1252;
	{
	.reg .b32 %temp; 
	mov.b64 	{%r2989, %temp}, %fd745;
	}
	{
	.reg .b32 %temp; 
	mov.b64 	{%temp, %r2988}, %fd745;
	}
	// begin inline asm
	shf.r.wrap.b32 %r2983, %r2989, %r2988, %r3038;
	// end inline asm
	// begin inline asm
	shf.r.wrap.b32 %r2987, %r2988, %r2989, %r3038;
	// end inline asm
	mov.b64 	%fd746, {%r2983, %r2987};
	mov.b64 	%rd1253, %fd746;
	add.s64 	%rd1254, %rd6, %rd1248;
	add.s64 	%rd22, %rd1254, %rd1253;
	xor.b64  	%rd1255, %rd22, %rd1250;
	mov.b64 	%fd747, %rd1255;
	{
	.reg .b32 %temp; 
	mov.b64 	{%r2997, %temp}, %fd747;
	}
	{
	.reg .b32 %temp; 
	mov.b64 	{%temp, %r2996}, %fd747;
	}
	// begin inline asm
	shf.r.wrap.b32 %r2991, %r2997, %r2996, %r3046;
	// end inline asm
	// begin inline asm
	shf.r.wrap.b32 %r2995, %r2996, %r2997, %r3046;
	// end inline asm
	mov.b64 	%fd748, {%r2991, %r2995};
	mov.b64 	%rd1256, %fd748;
	add.s64 	%rd1257, %rd1251, %rd1256;
	add.s64 	%rd1258, %rd1217, %rd1235;
	xor.b64  	%rd1259, %rd1258, %rd1206;
	mov.b64 	%fd749, %rd1259;
	{
	.reg .b32 %temp; 
	mov.b64 	{%temp, %r3005}, %fd749;
	}
	{
	.reg .b32 %temp; 
	mov.b64 	{%r3004, %temp}, %fd749;
	}
	// begin inline asm
	shf.r.wrap.b32 %r2999, %r3005, %r3004, %r3030;
	// end inline asm
	// begin inline asm
	shf.r.wrap.b32 %r3003, %r3004, %r3005, %r3030;
	// end inline asm
	mov.b64 	%fd750, {%r2999, %r3003};
	mov.b64 	%rd1260, %fd750;
	add.s64 	%rd1261, %rd1193, %rd1260;
	xor.b64  	%rd1262, %rd1261, %rd1235;
	mov.b64 	%fd751, %rd1262;
	{
	.reg .b32 %temp; 
	mov.b64 	{%r3013, %temp}, %fd751;
	}
	{
	.reg .b32 %temp; 
	mov.b64 	{%temp, %r3012}, %fd751;
	}
	// begin inline asm
	shf.r.wrap.b32 %r3007, %r3013, %r3012, %r3038;
	// end inline asm
	// begin inline asm
	shf.r.wrap.b32 %r3011, %r3012, %r3013, %r3038;
	// end inline asm
	mov.b64 	%fd752, {%r3007, %r3011};
	mov.b64 	%rd1263, %fd752;
	add.s64 	%rd1264, %rd15, %rd1258;
	add.s64 	%rd1265, %rd1264, %rd1263;
	xor.b64  	%rd1266, %rd1265, %rd1260;
	mov.b64 	%fd753, %rd1266;
	{
	.reg .b32 %temp; 
	mov.b64 	{%r3021, %temp}, %fd753;
	}
	{
	.reg .b32 %temp; 
	mov.b64 	{%temp, %r3020}, %fd753;
	}
	// begin inline asm
	shf.r.wrap.b32 %r3015, %r3021, %r3020, %r3046;
	// end inline asm
	// begin inline asm
	shf.r.wrap.b32 %r3019, %r3020, %r3021, %r3046;
	// end inline asm
	mov.b64 	%fd754, {%r3015, %r3019};
	mov.b64 	%rd1267, %fd754;
	add.s64 	%rd1268, %rd1261, %rd1267;
	add.s64 	%rd1269, %rd1230, %rd1195;
	add.s64 	%rd1270, %rd1269, %rd13;
	xor.b64  	%rd1271, %rd1270, %rd1219;
	mov.b64 	%fd755, %rd1271;
	{
	.reg .b32 %temp; 
	mov.b64 	{%temp, %r3029}, %fd755;
	}
	{
	.reg .b32 %temp; 
	mov.b64 	{%r3028, %temp}, %fd755;
	}
	// begin inline asm
	shf.r.wrap.b32 %r3023, %r3029, %r3028, %r3030;
	// end inline asm
	// begin inline asm
	shf.r.wrap.b32 %r3027, %r3028, %r3029, %r3030;
	// end inline asm
	mov.b64 	%fd756, {%r3023, %r3027};
	mov.b64 	%rd1272, %fd756;
	add.s64 	%rd23, %rd1207, %rd1272;
	xor.b64  	%rd1273, %rd23, %rd1195;
	mov.b64 	%fd757, %rd1273;
	{
	.reg .b32 %temp; 
	mov.b64 	{%r3037, %temp}, %fd757;
	}
	{
	.reg .b32 %temp; 
	mov.b64 	{%temp, %r3036}, %fd757;
	}
	// begin inline asm
	shf.r.wrap.b32 %r3031, %r3037, %r3036, %r3038;
	// end inline asm
	// begin inline asm
	shf.r.wrap.b32 %r3035, %r3036, %r3037, %r3038;
	// end inline asm
	mov.b64 	%fd758, {%r3031, %r3035};
	mov.b64 	%rd1274, %fd758;
	add.s64 	%rd1275, %rd7, %rd1270;
	add.s64 	%rd1276, %rd1275, %rd1274;
	xor.b64  	%rd1277, %rd1276, %rd1272;
	mov.b64 	%fd759, %rd1277;
	{
	.reg .b32 %temp; 
	mov.b64 	{%r3045, %temp}, %fd759;
	}
	{
	.reg .b32 %temp; 
	mov.b64 	{%temp, %r3044}, %fd759;
	}
	// begin inline asm
	shf.r.wrap.b32 %r3039, %r3045, %r3044, %r3046;
	// end inline asm
	// begin inline asm
	shf.r.wrap.b32 %r3043, %r3044, %r3045, %r3046;
	// end inline asm
	xor.b64  	%rd1278, %rd1243, %rd1268;
	xor.b64  	%rd24, %rd1278, 7640891576939301160;
	xor.b64  	%rd1279, %rd1246, %rd1265;
	xor.b64  	%rd1290, %rd1279, 4354685564936845355;
	xor.b64  	%rd1280, %rd1257, %rd1276;
	xor.b64  	%rd1289, %rd1280, -6534734903238641935;
	cvt.u32.u64 	%r3051, %rd24;
	setp.ne.s32 	%p1, %r3051, 0;
	@%p1 bra 	$L__BB0_4;
	add.s32 	%r3053, %r2, %r3055;
	mov.b64 	%fd760, {%r3039, %r3043};
	mov.b64 	%rd1281, %fd760;
	add.s64 	%rd1282, %rd23, %rd1281;
	xor.b64  	%rd27, %rd22, %rd1282;
	st.global.u32 	[%rd21+256], %r3053;
	or.b32  	%r3054, %r3055, %r2;
	setp.eq.s32 	%p3, %r3054, 0;
	@%p3 bra 	$L__BB0_6;
	ld.param.u64 	%rd1288, [_Z10nonceGrindPhS_PKhS__param_3];
	ld.param.u64 	%rd1287, [_Z10nonceGrindPhS_PKhS__param_1];
	cvta.to.global.u64 	%rd1283, %rd1287;
	xor.b64  	%rd1284, %rd27, -4942790177534073029;
	cvta.to.global.u64 	%rd1285, %rd1288;
	st.global.u64 	[%rd1285], %rd12;
	st.global.u64 	[%rd1283], %rd24;
	st.global.u64 	[%rd1283+8], %rd1284;
	st.global.u64 	[%rd1283+16], %rd1290;
	st.global.u64 	[%rd1283+24], %rd1289;
	bra.uni 	$L__BB0_6;
$L__BB0_4:
	add.s32 	%r3055, %r3055, 1;
	setp.eq.s32 	%p2, %r3055, 64;
	@%p2 bra 	$L__BB0_5;
	bra.uni 	$L__BB0_1;
$L__BB0_5:
	add.s32 	%r3052, %r2, 63;
	st.global.u32 	[%rd21+256], %r3052;
$L__BB0_6:
	ret;

}


// ===== COMPILED SASS (sm_100) =====

	.target	sm_100

	.elftype	@"ET_EXEC"


//--------------------- .note.nv.tkinfo           --------------------------
	.section	.note.nv.tkinfo,"",@"SHT_NOTE"
	.sectionflags	@"SHF_NOTE_NV_TKINFO"
	.tkinfo
        /*0018*/ 	.word	0x00000002
        /*0030*/ 	.string	""
        /*0030*/ 	.string	"ptxas"
        /*0030*/ 	.string	"Cuda compilation tools, release 13.0, V13.0.88"
        /*0030*/ 	.string	"Build cuda_13.0.r13.0/compiler.36424714_0"
        /*0030*/ 	.string	"-arch sm_100 -m 64 "



//--------------------- .note.nv.cuinfo           --------------------------
	.section	.note.nv.cuinfo,"",@"SHT_NOTE"
	.sectionflags	@"SHF_NOTE_NV_CUINFO"
        /*0018*/ 	.short	0x0002
        /*001a*/ 	.short	0x0064
        /*001c*/ 	.short	0x0082
	.zero		2


//--------------------- .nv.info                  --------------------------
	.section	.nv.info,"",@"SHT_CUDA_INFO"
	.align	4


	//----- nvinfo : EIATTR_REGCOUNT
	.align		4
        /*0000*/ 	.byte	0x04, 0x2f
        /*0002*/ 	.short	(.L_1 - .L_0)
	.align		4
.L_0:
        /*0004*/ 	.word	index@(_Z10nonceGrindPhS_PKhS_)
        /*0008*/ 	.word	0x0000001a


	//----- nvinfo : EIATTR_FRAME_SIZE
	.align		4
.L_1:
        /*000c*/ 	.byte	0x04, 0x11
        /*000e*/ 	.short	(.L_3 - .L_2)
	.align		4
.L_2:
        /*0010*/ 	.word	index@(_Z10nonceGrindPhS_PKhS_)
        /*0014*/ 	.word	0x00000000


	//----- nvinfo : EIATTR_MIN_STACK_SIZE
	.align		4
.L_3:
        /*0018*/ 	.byte	0x04, 0x12
        /*001a*/ 	.short	(.L_5 - .L_4)
	.align		4
.L_4:
        /*001c*/ 	.word	index@(_Z10nonceGrindPhS_PKhS_)
        /*0020*/ 	.word	0x00000000
.L_5:


//--------------------- .nv.compat                --------------------------
	.section	.nv.compat,"",@"SHT_CUDA_COMPAT_INFO"
	.align	4
        /*0000*/ 	.byte	0x02, 0x09, 0x00, 0x00, 0x02, 0x02, 0x01, 0x00, 0x02, 0x05, 0x05, 0x00, 0x03, 0x07, 0x01, 0x01
        /*0010*/ 	.byte	0x02, 0x03, 0x00, 0x00, 0x02, 0x06, 0x01, 0x00, 0x04, 0x0b, 0x08, 0x00, 0x09, 0x00, 0x00, 0x00
        /*0020*/ 	.byte	0x00, 0x00, 0x00, 0x00


//--------------------- .nv.info._Z10nonceGrindPhS_PKhS_ --------------------------
	.section	.nv.info._Z10nonceGrindPhS_PKhS_,"",@"SHT_CUDA_INFO"
	.sectionflags	@""
	.align	4


	//----- nvinfo : EIATTR_CUDA_API_VERSION
	.align		4
        /*0000*/ 	.byte	0x04, 0x37
        /*0002*/ 	.short	(.L_7 - .L_6)
.L_6:
        /*0004*/ 	.word	0x00000082


	//----- nvinfo : EIATTR_KPARAM_INFO
	.align		4
.L_7:
        /*0008*/ 	.byte	0x04, 0x17
        /*000a*/ 	.short	(.L_9 - .L_8)
.L_8:
        /*000c*/ 	.word	0x00000000
        /*0010*/ 	.short	0x0003
        /*0012*/ 	.short	0x0018
        /*0014*/ 	.byte	0x00, 0xf5, 0x21, 0x00


	//----- nvinfo : EIATTR_KPARAM_INFO
	.align		4
.L_9:
        /*0018*/ 	.byte	0x04, 0x17
        /*001a*/ 	.short	(.L_11 - .L_10)
.L_10:
        /*001c*/ 	.word	0x00000000
        /*0020*/ 	.short	0x0002
        /*0022*/ 	.short	0x0010
        /*0024*/ 	.byte	0x00, 0xf5, 0x21, 0x00


	//----- nvinfo : EIATTR_KPARAM_INFO
	.align		4
.L_11:
        /*0028*/ 	.byte	0x04, 0x17
        /*002a*/ 	.short	(.L_13 - .L_12)
.L_12:
        /*002c*/ 	.word	0x00000000
        /*0030*/ 	.short	0x0001
        /*0032*/ 	.short	0x0008
        /*0034*/ 	.byte	0x00, 0xf5, 0x21, 0x00


	//----- nvinfo : EIATTR_KPARAM_INFO
	.align		4
.L_13:
        /*0038*/ 	.byte	0x04, 0x17
        /*003a*/ 	.short	(.L_15 - .L_14)
.L_14:
        /*003c*/ 	.word	0x00000000
        /*0040*/ 	.short	0x0000
        /*0042*/ 	.short	0x0000
        /*0044*/ 	.byte	0x00, 0xf5, 0x21, 0x00


	//----- nvinfo : EIATTR_SPARSE_MMA_MASK
	.align		4
.L_15:
        /*0048*/ 	.byte	0x03, 0x50
        /*004a*/ 	.short	0x0000


	//----- nvinfo : EIATTR_MAXREG_COUNT
	.align		4
        /*004c*/ 	.byte	0x03, 0x1b
        /*004e*/ 	.short	0x0040


	//----- nvinfo : EIATTR_MERCURY_ISA_VERSION
	.align		4
        /*0050*/ 	.byte	0x03, 0x5f
        /*0052*/ 	.short	0x0101


	//----- nvinfo : EIATTR_VRC_CTA_INIT_COUNT
	.align		4
        /*0054*/ 	.byte	0x02, 0x4a
	.zero		1
	.zero		1


	//----- nvinfo : EIATTR_EXIT_INSTR_OFFSETS
	.align		4
        /*0058*/ 	.byte	0x04, 0x1c
        /*005a*/ 	.short	(.L_17 - .L_16)


	//   ....[0]....
.L_16:
        /*005c*/ 	.word	0x000085f0


	//   ....[1]....
        /*0060*/ 	.word	0x00008680


	//   ....[2]....
        /*0064*/ 	.word	0x000087c0


	//----- nvinfo : EIATTR_MAX_THREADS
	.align		4
.L_17:
        /*0068*/ 	.byte	0x04, 0x05
        /*006a*/ 	.short	(.L_19 - .L_18)
.L_18:
        /*006c*/ 	.word	0x00000100
        /*0070*/ 	.word	0x00000001
        /*0074*/ 	.word	0x00000001


	//----- nvinfo : EIATTR_CBANK_PARAM_SIZE
	.align		4
.L_19:
        /*0078*/ 	.byte	0x03, 0x19
        /*007a*/ 	.short	0x0020


	//----- nvinfo : EIATTR_PARAM_CBANK
	.align		4
        /*007c*/ 	.byte	0x04, 0x0a
        /*007e*/ 	.short	(.L_21 - .L_20)
	.align		4
.L_20:
        /*0080*/ 	.word	index@(.nv.constant0._Z10nonceGrindPhS_PKhS_)
        /*0084*/ 	.short	0x0380
        /*0086*/ 	.short	0x0020


	//----- nvinfo : EIATTR_SW_WAR
	.align		4
.L_21:
        /*0088*/ 	.byte	0x04, 0x36
        /*008a*/ 	.short	(.L_23 - .L_22)
.L_22:
        /*008c*/ 	.word	0x00000008
.L_23:


//--------------------- .nv.callgraph             --------------------------
	.section	.nv.callgraph,"",@"SHT_CUDA_CALLGRAPH"
	.align	4
	.sectionentsize	8
	.align		4
        /*0000*/ 	.word	0x00000000
	.align		4
        /*0004*/ 	.word	0xffffffff
	.align		4
        /*0008*/ 	.word	0x00000000
	.align		4
        /*000c*/ 	.word	0xfffffffe
	.align		4
        /*0010*/ 	.word	0x00000000
	.align		4
        /*0014*/ 	.word	0xfffffffd
	.align		4
        /*0018*/ 	.word	0x00000000
	.align		4
        /*001c*/ 	.word	0xfffffffc


//--------------------- .text._Z10nonceGrindPhS_PKhS_ --------------------------
	.section	.text._Z10nonceGrindPhS_PKhS_,"ax",@progbits
	.align	128
        .global         _Z10nonceGrindPhS_PKhS_
        .type           _Z10nonceGrindPhS_PKhS_,@function
        .size           _Z10nonceGrindPhS_PKhS_,(.L_x_3 - _Z10nonceGrindPhS_PKhS_)
        .other          _Z10nonceGrindPhS_PKhS_,@"STO_CUDA_ENTRY STV_DEFAULT"
_Z10nonceGrindPhS_PKhS_:
.text._Z10nonceGrindPhS_PKhS_:
[----:B------:R-:W-:Y:S08]  /*0000*/  LDC R1, c[0x0][0x37c] ;  /* 0x0000df00ff017b82 */ /* 0x000ff00000000800 */
[----:B------:R-:W0:Y:S01]  /*0010*/  LDC.64 R2, c[0x0][0x380] ;  /* 0x0000e000ff027b82 */ /* 0x000e220000000a00 */
[----:B------:R-:W0:Y:S02]  /*0020*/  LDCU.64 UR30, c[0x0][0x358] ;  /* 0x00006b00ff1e77ac */ /* 0x000e240008000a00 */
[----:B0-----:R-:W2:Y:S04]  /*0030*/  LDG.E.64 R6, desc[UR30][R2.64+0x10] ;  /* 0x0000101e02067981 */ /* 0x001ea8000c1e1b00 */
[----:B------:R-:W3:Y:S04]  /*0040*/  LDG.E.64 R22, desc[UR30][R2.64] ;  /* 0x0000001e02167981 */ /* 0x000ee8000c1e1b00 */
[----:B------:R-:W4:Y:S04]  /*0050*/  LDG.E.64 R8, desc[UR30][R2.64+0x18] ;  /* 0x0000181e02087981 */ /* 0x000f28000c1e1b00 */
[----:B------:R-:W5:Y:S04]  /*0060*/  LDG.E.64 R4, desc[UR30][R2.64+0x8] ;  /* 0x0000081e02047981 */ /* 0x000f68000c1e1b00 */
[----:B------:R-:W5:Y:S04]  /*0070*/  LDG.E.64 R18, desc[UR30][R2.64+0x40] ;  /* 0x0000401e02127981 */ /* 0x000f68000c1e1b00 */
[----:B------:R-:W5:Y:S04]  /*0080*/  LDG.E.64 R10, desc[UR30][R2.64+0x20] ;  /* 0x0000201e020a7981 */ /* 0x000f68000c1e1b00 */
[----:B------:R-:W5:Y:S04]  /*0090*/  LDG.E.64 R12, desc[UR30][R2.64+0x28] ;  /* 0x0000281e020c7981 */ /* 0x000f68000c1e1b00 */
[----:B------:R-:W5:Y:S04]  /*00a0*/  LDG.E.64 R14, desc[UR30][R2.64+0x30] ;  /* 0x0000301e020e7981 */ /* 0x000f68000c1e1b00 */
[----:B------:R-:W5:Y:S04]  /*00b0*/  LDG.E.64 R16, desc[UR30][R2.64+0x38] ;  /* 0x0000381e02107981 */ /* 0x000f68000c1e1b00 */
[----:B------:R-:W5:Y:S01]  /*00c0*/  LDG.E.64 R20, desc[UR30][R2.64+0x48] ;  /* 0x0000481e02147981 */ /* 0x000f62000c1e1b00 */
[----:B------:R-:W-:Y:S01]  /*00d0*/  UMOV UR26, 0xfe94f82b ;  /* 0xfe94f82b001a7882 */ /* 0x000fe20000000000 */
[----:B------:R-:W-:Y:S01]  /*00e0*/  UMOV UR21, 0x5f1d36f1 ;  /* 0x5f1d36f100157882 */ /* 0x000fe20000000000 */
[----:B--2---:R-:W-:-:S02]  /*00f0*/  R2UR UR34, R6 ;  /* 0x00000000062272ca */ /* 0x004fc400000e0000 */
[----:B------:R-:W-:Y:S02]  /*0100*/  R2UR UR35, R7 ;  /* 0x00000000072372ca */ /* 0x000fe400000e0000 */
[----:B---3--:R-:W-:Y:S02]  /*0110*/  R2UR UR32, R22 ;  /* 0x00000000162072ca */ /* 0x008fe400000e0000 */
[----:B------:R-:W-:-:S07]  /*0120*/  R2UR UR33, R23 ;  /* 0x00000000172172ca */ /* 0x000fce00000e0000 */
[----:B------:R-:W-:-:S04]  /*0130*/  UIADD3 UR7, UP1, UPT, UR34, -0x7b3558c5, URZ ;  /* 0x84caa73b22077890 */ /* 0x000fc8000ff3e0ff */
[----:B------:R-:W-:Y:S02]  /*0140*/  UIADD3.X UR6, UPT, UPT, UR35, -0x4498517b, URZ, UP1, !UPT ;  /* 0xbb67ae8523067890 */ /* 0x000fe40008ffe4ff */
[----:B------:R-:W-:Y:S02]  /*0150*/  UIADD3 UR9, UP0, UPT, UR32, -0xd4236d8, URZ ;  /* 0xf2bdc92820097890 */ /* 0x000fe4000ff1e0ff */
[----:B------:R-:W-:Y:S01]  /*0160*/  ULOP3.LUT UR8, UR6, 0x9b05688c, URZ, 0x3c, !UPT ;  /* 0x9b05688c06087892 */ /* 0x000fe2000f8e3cff */
[----:B----4-:R-:W-:Y:S01]  /*0170*/  R2UR UR38, R8 ;  /* 0x00000000082672ca */ /* 0x010fe200000e0000 */
[----:B------:R-:W-:Y:S02]  /*0180*/  UIADD3.X UR5, UPT, UPT, UR33, 0x6a09e667, URZ, UP0, !UPT ;  /* 0x6a09e66721057890 */ /* 0x000fe400087fe4ff */
[----:B------:R-:W-:Y:S02]  /*0190*/  ULOP3.LUT UR10, UR7, 0x2b3e6c1f, URZ, 0x3c, !UPT ;  /* 0x2b3e6c1f070a7892 */ /* 0x000fe4000f8e3cff */
[----:B------:R-:W-:Y:S01]  /*01a0*/  UIADD3 UR8, UP1, UPT, UR8, -0x7b3558c5, URZ ;  /* 0x84caa73b08087890 */ /* 0x000fe2000ff3e0ff */
[----:B------:R-:W-:Y:S01]  /*01b0*/  R2UR UR39, R9 ;  /* 0x00000000092772ca */ /* 0x000fe200000e0000 */
[----:B------:R-:W-:Y:S01]  /*01c0*/  ULOP3.LUT UR14, UR5, 0x510e527f, URZ, 0x3c, !UPT ;  /* 0x510e527f050e7892 */ /* 0x000fe2000f8e3cff */
[----:B-----5:R-:W-:Y:S01]  /*01d0*/  R2UR UR36, R4 ;  /* 0x00000000042472ca */ /* 0x020fe200000e0000 */
[----:B------:R-:W-:-:S02]  /*01e0*/  UIADD3.X UR10, UPT, UPT, UR10, -0x4498517b, URZ, UP1, !UPT ;  /* 0xbb67ae850a0a7890 */ /* 0x000fc40008ffe4ff */
[----:B------:R-:W-:Y:S02]  /*01f0*/  ULOP3.LUT UR17, UR9, 0xade68281, URZ, 0x3c, !UPT ;  /* 0xade6828109117892 */ /* 0x000fe4000f8e3cff */
[----:B------:R-:W-:Y:S01]  /*0200*/  UIADD3 UR14, UP0, UPT, UR14, -0xc4336f8, URZ ;  /* 0xf3bcc9080e0e7890 */ /* 0x000fe2000ff1e0ff */
[----:B------:R-:W-:Y:S01]  /*0210*/  R2UR UR37, R5 ;  /* 0x00000000052572ca */ /* 0x000fe200000e0000 */
[----:B------:R-:W-:Y:S02]  /*0220*/  USHF.R.W.U32 UR12, UR8, 0x18, UR10 ;  /* 0x00000018080c7899 */ /* 0x000fe40008001e0a */
[----:B------:R-:W-:Y:S02]  /*0230*/  UIADD3.X UR17, UPT, UPT, UR17, 0x6a09e667, URZ, UP0, !UPT ;  /* 0x6a09e66711117890 */ /* 0x000fe400087fe4ff */
[----:B------:R-:W-:Y:S02]  /*0240*/  USHF.R.W.U32 UR13, UR10, 0x18, UR8 ;  /* 0x000000180a0d7899 */ /* 0x000fe40008001e08 */
[----:B------:R-:W-:-:S02]  /*0250*/  UIADD3 UR72, UP2, UP3, UR12, UR38, UR7 ;  /* 0x000000260c487290 */ /* 0x000fc4000fb5e007 */
[----:B------:R-:W-:Y:S02]  /*0260*/  USHF.R.W.U32 UR4, UR14, 0x18, UR17 ;  /* 0x000000180e047899 */ /* 0x000fe40008001e11 */
[----:B------:R-:W-:Y:S02]  /*0270*/  UIADD3.X UR73, UPT, UPT, UR13, UR39, UR6, UP2, UP3 ;  /* 0x000000270d497290 */ /* 0x000fe400097e6406 */
[----:B------:R-:W-:Y:S02]  /*0280*/  USHF.R.W.U32 UR11, UR17, 0x18, UR14 ;  /* 0x00000018110b7899 */ /* 0x000fe40008001e0e */
[----:B------:R-:W-:Y:S02]  /*0290*/  UIADD3 UR15, UP0, UP1, UR4, UR36, UR9 ;  /* 0x00000024040f7290 */ /* 0x000fe4000f91e009 */
[----:B------:R-:W-:Y:S02]  /*02a0*/  ULOP3.LUT UR6, UR72, 0x9b05688c, UR6, 0x96, !UPT ;  /* 0x9b05688c48067892 */ /* 0x000fe4000f8e9606 */
[----:B------:R-:W-:-:S02]  /*02b0*/  ULOP3.LUT UR7, UR73, 0x2b3e6c1f, UR7, 0x96, !UPT ;  /* 0x2b3e6c1f49077892 */ /* 0x000fc4000f8e9607 */
[----:B------:R-:W-:Y:S02]  /*02c0*/  UIADD3.X UR16, UPT, UPT, UR11, UR37, UR5, UP0, UP1 ;  /* 0x000000250b107290 */ /* 0x000fe400087e2405 */
[----:B------:R-:W-:Y:S02]  /*02d0*/  USHF.R.W.U32 UR75, UR6, 0x10, UR7 ;  /* 0x00000010064b7899 */ /* 0x000fe40008001e07 */
[----:B------:R-:W-:Y:S02]  /*02e0*/  ULOP3.LUT UR5, UR15, 0x510e527f, UR5, 0x96, !UPT ;  /* 0x510e527f0f057892 */ /* 0x000fe4000f8e9605 */
[----:B------:R-:W-:Y:S02]  /*02f0*/  ULOP3.LUT UR9, UR16, 0xade68281, UR9, 0x96, !UPT ;  /* 0xade6828110097892 */ /* 0x000fe4000f8e9609 */
[----:B------:R-:W-:Y:S02]  /*0300*/  USHF.R.W.U32 UR6, UR7, 0x10, UR6 ;  /* 0x0000001007067899 */ /* 0x000fe40008001e06 */
[----:B------:R-:W-:Y:S01]  /*0310*/  UIADD3 UR8, UP1, UPT, UR75, UR8, URZ ;  /* 0x000000084b087290 */ /* 0x000fe2000ff3e0ff */
[----:B------:R-:W-:Y:S01]  /*0320*/  R2UR UR40, R18 ;  /* 0x00000000122872ca */ /* 0x000fe200000e0000 */
[----:B------:R-:W-:-:S02]  /*0330*/  USHF.R.W.U32 UR74, UR5, 0x10, UR9 ;  /* 0x00000010054a7899 */ /* 0x000fc40008001e09 */
[----:B------:R-:W-:Y:S01]  /*0340*/  UIADD3.X UR10, UPT, UPT, UR6, UR10, URZ, UP1, !UPT ;  /* 0x0000000a060a7290 */ /* 0x000fe20008ffe4ff */
[----:B------:R-:W-:Y:S01]  /*0350*/  R2UR UR41, R19 ;  /* 0x00000000132972ca */ /* 0x000fe200000e0000 */
[----:B------:R-:W-:Y:S02]  /*0360*/  USHF.R.W.U32 UR5, UR9, 0x10, UR5 ;  /* 0x0000001009057899 */ /* 0x000fe40008001e05 */
[----:B------:R-:W-:Y:S01]  /*0370*/  UIADD3 UR7, UP0, UPT, UR74, UR14, URZ ;  /* 0x0000000e4a077290 */ /* 0x000fe2000ff1e0ff */
[----:B------:R-:W-:Y:S01]  /*0380*/  R2UR UR42, R10 ;  /* 0x000000000a2a72ca */ /* 0x000fe200000e0000 */
[----:B------:R-:W-:Y:S01]  /*0390*/  ULOP3.LUT UR12, UR8, UR12, URZ, 0x3c, !UPT ;  /* 0x0000000c080c7292 */ /* 0x000fe2000f8e3cff */
[----:B------:R-:W-:Y:S01]  /*03a0*/  R2UR UR43, R11 ;  /* 0x000000000b2b72ca */ /* 0x000fe200000e0000 */
[----:B------:R-:W-:Y:S01]  /*03b0*/  ULOP3.LUT UR13, UR10, UR13, URZ, 0x3c, !UPT ;  /* 0x0000000d0a0d7292 */ /* 0x000fe2000f8e3cff */
[----:B------:R-:W-:Y:S02]  /*03c0*/  R2UR UR44, R12 ;  /* 0x000000000c2c72ca */ /* 0x000fe400000e0000 */
[----:B------:R-:W-:-:S02]  /*03d0*/  R2UR UR45, R13 ;  /* 0x000000000d2d72ca */ /* 0x000fc400000e0000 */
[----:B------:R-:W-:Y:S02]  /*03e0*/  R2UR UR46, R14 ;  /* 0x000000000e2e72ca */ /* 0x000fe400000e0000 */
[----:B------:R-:W-:Y:S02]  /*03f0*/  R2UR UR47, R15 ;  /* 0x000000000f2f72ca */ /* 0x000fe400000e0000 */
[----:B------:R-:W-:Y:S02]  /*0400*/  R2UR UR48, R16 ;  /* 0x00000000103072ca */ /* 0x000fe400000e0000 */
[----:B------:R-:W-:Y:S02]  /*0410*/  R2UR UR49, R17 ;  /* 0x00000000113172ca */ /* 0x000fe400000e0000 */
[----:B------:R-:W-:Y:S02]  /*0420*/  R2UR UR50, R20 ;  /* 0x00000000143272ca */ /* 0x000fe400000e0000 */
[----:B------:R-:W-:Y:S01]  /*0430*/  R2UR UR51, R21 ;  /* 0x00000000153372ca */ /* 0x000fe200000e0000 */
[----:B------:R-:W-:-:S02]  /*0440*/  UIADD3.X UR9, UPT, UPT, UR5, UR17, URZ, UP0, !UPT ;  /* 0x0000001105097290 */ /* 0x000fc400087fe4ff */
[----:B------:R-:W-:Y:S02]  /*0450*/  USHF.R.W.U32 UR76, UR13, 0x1f, UR12 ;  /* 0x0000001f0d4c7899 */ /* 0x000fe40008001e0c */
[----:B------:R-:W-:Y:S02]  /*0460*/  ULOP3.LUT UR4, UR7, UR4, URZ, 0x3c, !UPT ;  /* 0x0000000407047292 */ /* 0x000fe4000f8e3cff */
[----:B------:R-:W-:Y:S02]  /*0470*/  ULOP3.LUT UR14, UR9, UR11, URZ, 0x3c, !UPT ;  /* 0x0000000b090e7292 */ /* 0x000fe4000f8e3cff */
[----:B------:R-:W-:Y:S02]  /*0480*/  USHF.R.W.U32 UR11, UR12, 0x1f, UR13 ;  /* 0x0000001f0c0b7899 */ /* 0x000fe40008001e0d */
[----:B------:R-:W-:Y:S02]  /*0490*/  UIADD3 UR12, UP0, UP1, UR40, UR15, UR76 ;  /* 0x0000000f280c7290 */ /* 0x000fe4000f91e04c */
[----:B------:R-:W-:-:S02]  /*04a0*/  USHF.R.W.U32 UR77, UR14, 0x1f, UR4 ;  /* 0x0000001f0e4d7899 */ /* 0x000fc40008001e04 */
[----:B------:R-:W-:Y:S02]  /*04b0*/  USHF.R.W.U32 UR13, UR4, 0x1f, UR14 ;  /* 0x0000001f040d7899 */ /* 0x000fe40008001e0e */
[----:B------:R-:W-:Y:S01]  /*04c0*/  UIADD3.X UR14, UPT, UPT, UR41, UR16, UR11, UP0, UP1 ;  /* 0x00000010290e7290 */ /* 0x000fe200087e240b */
[----:B------:R-:W-:Y:S01]  /*04d0*/  UMOV UR4, URZ ;  /* 0x000000ff00047c82 */ /* 0x000fe20008000000 */
[----:B------:R-:W-:Y:S01]  /*04e0*/  UMOV UR15, 0x3c6ef372 ;  /* 0x3c6ef372000f7882 */ /* 0x000fe20000000000 */
[----:B------:R-:W-:-:S09]  /*04f0*/  UMOV UR17, 0xa54ff53a ;  /* 0xa54ff53a00117882 */ /* 0x000fd20000000000 */
.L_x_1:
[----:B------:R-:W-:Y:S01]  /*0500*/  UIADD3 UR24, UP0, UPT, UR42, UR26, URZ ;  /* 0x0000001a2a187290 */ /* 0x000fe2000ff1e0ff */
[----:B------:R-:W0:Y:S01]  /*0510*/  S2R R0, SR_CTAID.X ;  /* 0x0000000000007919 */ /* 0x000e220000002500 */
[----:B------:R-:W-:Y:S02]  /*0520*/  UIADD3 UR21, UP1, UPT, UR46, UR21, URZ ;  /* 0x000000152e157290 */ /* 0x000fe4000ff3e0ff */
[----:B------:R-:W-:Y:S01]  /*0530*/  UIADD3.X UR57, UPT, UPT, UR43, UR15, URZ, UP0, !UPT ;  /* 0x0000000f2b397290 */ /* 0x000fe200087fe4ff */
[----:B------:R-:W0:Y:S01]  /*0540*/  S2R R3, SR_TID.X ;  /* 0x0000000000037919 */ /* 0x000e220000002100 */
[----:B------:R-:W-:Y:S02]  /*0550*/  UIADD3.X UR16, UPT, UPT, UR47, UR17, URZ, UP1, !UPT ;  /* 0x000000112f107290 */ /* 0x000fe40008ffe4ff */
[----:B------:R-:W-:Y:S02]  /*0560*/  ULOP3.LUT UR25, UR57, 0xe07c2654, URZ, 0x3c, !UPT ;  /* 0xe07c265439197892 */ /* 0x000fe4000f8e3cff */
[----:B------:R-:W-:-:S02]  /*0570*/  ULOP3.LUT UR23, UR16, 0x5be0cd19, URZ, 0x3c, !UPT ;  /* 0x5be0cd1910177892 */ /* 0x000fc4000f8e3cff */
[----:B------:R-:W-:Y:S02]  /*0580*/  ULOP3.LUT UR26, UR24, 0x4be4294, URZ, 0x3c, !UPT ;  /* 0x04be4294181a7892 */ /* 0x000fe4000f8e3cff */
[----:B------:R-:W-:Y:S02]  /*0590*/  ULOP3.LUT UR27, UR21, 0x137e2179, URZ, 0x3c, !UPT ;  /* 0x137e2179151b7892 */ /* 0x000fe4000f8e3cff */
[----:B------:R-:W-:Y:S02]  /*05a0*/  UIADD3 UR25, UP0, UPT, UR25, -0x16b07d5, URZ ;  /* 0xfe94f82b19197890 */ /* 0x000fe4000ff1e0ff */
[----:B------:R-:W-:Y:S02]  /*05b0*/  UIADD3 UR23, UP1, UPT, UR23, 0x5f1d36f1, URZ ;  /* 0x5f1d36f117177890 */ /* 0x000fe4000ff3e0ff */
[----:B------:R-:W-:Y:S02]  /*05c0*/  UIADD3.X UR26, UPT, UPT, UR26, 0x3c6ef372, URZ, UP0, !UPT ;  /* 0x3c6ef3721a1a7890 */ /* 0x000fe400087fe4ff */
[----:B------:R-:W-:-:S02]  /*05d0*/  UIADD3.X UR27, UPT, UPT, UR27, -0x5ab00ac6, URZ, UP1, !UPT ;  /* 0xa54ff53a1b1b7890 */ /* 0x000fc40008ffe4ff */
[----:B------:R-:W-:Y:S02]  /*05e0*/  USHF.R.W.U32 UR20, UR25, 0x18, UR26 ;  /* 0x0000001819147899 */ /* 0x000fe40008001e1a */
[----:B------:R-:W-:Y:S02]  /*05f0*/  USHF.R.W.U32 UR19, UR23, 0x18, UR27 ;  /* 0x0000001817137899 */ /* 0x000fe40008001e1b */
[----:B------:R-:W-:Y:S02]  /*0600*/  USHF.R.W.U32 UR17, UR26, 0x18, UR25 ;  /* 0x000000181a117899 */ /* 0x000fe40008001e19 */
[----:B------:R-:W-:Y:S02]  /*0610*/  USHF.R.W.U32 UR15, UR27, 0x18, UR23 ;  /* 0x000000181b0f7899 */ /* 0x000fe40008001e17 */
[----:B------:R-:W-:Y:S02]  /*0620*/  UIADD3 UR54, UP0, UP1, UR20, UR44, UR24 ;  /* 0x0000002c14367290 */ /* 0x000fe4000f91e018 */
[----:B------:R-:W-:-:S02]  /*0630*/  UIADD3 UR22, UP2, UP3, UR19, UR48, UR21 ;  /* 0x0000003013167290 */ /* 0x000fc4000fb5e015 */
[----:B------:R-:W-:Y:S02]  /*0640*/  UIADD3.X UR18, UPT, UPT, UR17, UR45, UR57, UP0, UP1 ;  /* 0x0000002d11127290 */ /* 0x000fe400087e2439 */
[----:B------:R-:W-:Y:S02]  /*0650*/  UIADD3.X UR69, UPT, UPT, UR15, UR49, UR16, UP2, UP3 ;  /* 0x000000310f457290 */ /* 0x000fe400097e6410 */
[----:B------:R-:W-:Y:S02]  /*0660*/  ULOP3.LUT UR57, UR54, 0xe07c2654, UR57, 0x96, !UPT ;  /* 0xe07c265436397892 */ /* 0x000fe4000f8e9639 */
[----:B------:R-:W-:Y:S02]  /*0670*/  ULOP3.LUT UR16, UR22, 0x5be0cd19, UR16, 0x96, !UPT ;  /* 0x5be0cd1916107892 */ /* 0x000fe4000f8e9610 */
[----:B------:R-:W-:Y:S02]  /*0680*/  ULOP3.LUT UR24, UR18, 0x4be4294, UR24, 0x96, !UPT ;  /* 0x04be429412187892 */ /* 0x000fe4000f8e9618 */
[----:B------:R-:W-:-:S02]  /*0690*/  ULOP3.LUT UR21, UR69, 0x137e2179, UR21, 0x96, !UPT ;  /* 0x137e217945157892 */ /* 0x000fc4000f8e9615 */
[----:B------:R-:W-:Y:S02]  /*06a0*/  UIADD3 UR22, UP0, UPT, UR77, UR22, URZ ;  /* 0x000000164d167290 */ /* 0x000fe4000ff1e0ff */
[----:B------:R-:W-:Y:S02]  /*06b0*/  USHF.R.W.U32 UR56, UR57, 0x10, UR24 ;  /* 0x0000001039387899 */ /* 0x000fe40008001e18 */
[----:B------:R-:W-:Y:S02]  /*06c0*/  USHF.R.W.U32 UR62, UR21, 0x10, UR16 ;  /* 0x00000010153e7899 */ /* 0x000fe40008001e10 */
[----:B------:R-:W-:Y:S02]  /*06d0*/  USHF.R.W.U32 UR16, UR16, 0x10, UR21 ;  /* 0x0000001010107899 */ /* 0x000fe40008001e15 */
[----:B------:R-:W-:Y:S02]  /*06e0*/  UIADD3.X UR69, UPT, UPT, UR13, UR69, URZ, UP0, !UPT ;  /* 0x000000450d457290 */ /* 0x000fe400087fe4ff */
[----:B------:R-:W-:-:S02]  /*06f0*/  USHF.R.W.U32 UR57, UR24, 0x10, UR57 ;  /* 0x0000001018397899 */ /* 0x000fc40008001e39 */
[----:B------:R-:W-:Y:S02]  /*0700*/  UIADD3 UR21, UP0, UPT, UR56, UR25, URZ ;  /* 0x0000001938157290 */ /* 0x000fe4000ff1e0ff */
[----:B------:R-:W-:Y:S02]  /*0710*/  UIADD3 UR23, UP1, UPT, UR16, UR23, URZ ;  /* 0x0000001710177290 */ /* 0x000fe4000ff3e0ff */
[----:B------:R-:W-:Y:S02]  /*0720*/  ULOP3.LUT UR55, UR69, UR57, URZ, 0x3c, !UPT ;  /* 0x0000003945377292 */ /* 0x000fe4000f8e3cff */
[----:B------:R-:W-:Y:S02]  /*0730*/  ULOP3.LUT UR25, UR14, UR62, URZ, 0x3c, !UPT ;  /* 0x0000003e0e197292 */ /* 0x000fe4000f8e3cff */
[----:B------:R-:W-:Y:S02]  /*0740*/  UIADD3.X UR26, UPT, UPT, UR57, UR26, URZ, UP0, !UPT ;  /* 0x0000001a391a7290 */ /* 0x000fe400087fe4ff */
[----:B------:R-:W-:-:S02]  /*0750*/  UIADD3.X UR27, UPT, UPT, UR62, UR27, URZ, UP1, !UPT ;  /* 0x0000001b3e1b7290 */ /* 0x000fc40008ffe4ff */
[----:B------:R-:W-:Y:S02]  /*0760*/  ULOP3.LUT UR61, UR22, UR56, URZ, 0x3c, !UPT ;  /* 0x00000038163d7292 */ /* 0x000fe4000f8e3cff */
[----:B------:R-:W-:Y:S02]  /*0770*/  ULOP3.LUT UR24, UR21, UR20, URZ, 0x3c, !UPT ;  /* 0x0000001415187292 */ /* 0x000fe4000f8e3cff */
[----:B------:R-:W-:Y:S02]  /*0780*/  UIADD3 UR55, UP1, UPT, UR55, UR8, URZ ;  /* 0x0000000837377290 */ /* 0x000fe4000ff3e0ff */
[----:B------:R-:W-:Y:S02]  /*0790*/  ULOP3.LUT UR20, UR23, UR19, URZ, 0x3c, !UPT ;  /* 0x0000001317147292 */ /* 0x000fe4000f8e3cff */
[----:B------:R-:W-:Y:S02]  /*07a0*/  ULOP3.LUT UR53, UR12, UR16, URZ, 0x3c, !UPT ;  /* 0x000000100c357292 */ /* 0x000fe4000f8e3cff */
[----:B------:R-:W-:-:S02]  /*07b0*/  UIADD3 UR25, UP0, UPT, UR25, UR21, URZ ;  /* 0x0000001519197290 */ /* 0x000fc4000ff1e0ff */
[----:B------:R-:W-:Y:S02]  /*07c0*/  ULOP3.LUT UR19, UR26, UR17, URZ, 0x3c, !UPT ;  /* 0x000000111a137292 */ /* 0x000fe4000f8e3cff */
[----:B------:R-:W-:Y:S02]  /*07d0*/  ULOP3.LUT UR17, UR27, UR15, URZ, 0x3c, !UPT ;  /* 0x0000000f1b117292 */ /* 0x000fe4000f8e3cff */
[----:B------:R-:W-:Y:S02]  /*07e0*/  UIADD3.X UR61, UPT, UPT, UR61, UR10, URZ, UP1, !UPT ;  /* 0x0000000a3d3d7290 */ /* 0x000fe40008ffe4ff */
[----:B------:R-:W-:Y:S02]  /*07f0*/  UIADD3.X UR53, UPT, UPT, UR53, UR26, URZ, UP0, !UPT ;  /* 0x0000001a35357290 */ /* 0x000fe400087fe4ff */
[----:B------:R-:W-:Y:S02]  /*0800*/  USHF.R.W.U32 UR21, UR19, 0x1f, UR24 ;  /* 0x0000001f13157899 */ /* 0x000fe40008001e18 */
[----:B------:R-:W-:-:S02]  /*0810*/  USHF.R.W.U32 UR19, UR24, 0x1f, UR19 ;  /* 0x0000001f18137899 */ /* 0x000fc40008001e13 */
[----:B------:R-:W-:Y:S02]  /*0820*/  ULOP3.LUT UR26, UR55, UR77, URZ, 0x3c, !UPT ;  /* 0x0000004d371a7292 */ /* 0x000fe4000f8e3cff */
[----:B------:R-:W-:Y:S02]  /*0830*/  ULOP3.LUT UR15, UR61, UR13, URZ, 0x3c, !UPT ;  /* 0x0000000d3d0f7292 */ /* 0x000fe4000f8e3cff */
[----:B------:R-:W-:Y:S02]  /*0840*/  USHF.R.W.U32 UR24, UR17, 0x1f, UR20 ;  /* 0x0000001f11187899 */ /* 0x000fe40008001e14 */
[----:B------:R-:W-:Y:S02]  /*0850*/  USHF.R.W.U32 UR20, UR20, 0x1f, UR17 ;  /* 0x0000001f14147899 */ /* 0x000fe40008001e11 */
[----:B------:R-:W-:Y:S02]  /*0860*/  ULOP3.LUT UR59, UR25, UR76, URZ, 0x3c, !UPT ;  /* 0x0000004c193b7292 */ /* 0x000fe4000f8e3cff */
[----:B------:R-:W-:-:S02]  /*0870*/  ULOP3.LUT UR17, UR53, UR11, URZ, 0x3c, !UPT ;  /* 0x0000000b35117292 */ /* 0x000fc4000f8e3cff */
[----:B------:R-:W-:Y:S02]  /*0880*/  USHF.R.W.U32 UR29, UR26, 0x18, UR15 ;  /* 0x000000181a1d7899 */ /* 0x000fe40008001e0f */
[----:B------:R-:W-:Y:S02]  /*0890*/  UIADD3 UR58, UP0, UPT, UR21, UR72, URZ ;  /* 0x00000048153a7290 */ /* 0x000fe4000ff1e0ff */
[----:B------:R-:W-:Y:S02]  /*08a0*/  USHF.R.W.U32 UR26, UR15, 0x18, UR26 ;  /* 0x000000180f1a7899 */ /* 0x000fe40008001e1a */
[----:B------:R-:W-:Y:S02]  /*08b0*/  UIADD3 UR54, UP1, UPT, UR24, UR54, URZ ;  /* 0x0000003618367290 */ /* 0x000fe4000ff3e0ff */
[----:B------:R-:W-:Y:S02]  /*08c0*/  USHF.R.W.U32 UR15, UR59, 0x18, UR17 ;  /* 0x000000183b0f7899 */ /* 0x000fe40008001e11 */
[----:B------:R-:W-:-:S02]  /*08d0*/  UIADD3.X UR28, UPT, UPT, UR19, UR73, URZ, UP0, !UPT ;  /* 0x00000049131c7290 */ /* 0x000fc400087fe4ff */
[----:B------:R-:W-:Y:S02]  /*08e0*/  UIADD3.X UR18, UPT, UPT, UR20, UR18, URZ, UP1, !UPT ;  /* 0x0000001214127290 */ /* 0x000fe40008ffe4ff */
[----:B------:R-:W-:Y:S02]  /*08f0*/  USHF.R.W.U32 UR59, UR17, 0x18, UR59 ;  /* 0x00000018113b7899 */ /* 0x000fe40008001e3b */
[----:B------:R-:W-:Y:S02]  /*0900*/  UIADD3 UR65, UP2, UPT, UR29, UR22, URZ ;  /* 0x000000161d417290 */ /* 0x000fe4000ff5e0ff */
[----:B------:R-:W-:Y:S02]  /*0910*/  UIADD3 UR64, UP0, UP1, UR15, UR50, UR12 ;  /* 0x000000320f407290 */ /* 0x000fe4000f91e00c */
[----:B------:R-:W-:Y:S02]  /*0920*/  ULOP3.LUT UR63, UR28, UR5, URZ, 0x3c, !UPT ;  /* 0x000000051c3f7292 */ /* 0x000fe4000f8e3cff */
[----:B------:R-:W-:-:S02]  /*0930*/  UIADD3.X UR68, UPT, UPT, UR26, UR69, URZ, UP2, !UPT ;  /* 0x000000451a447290 */ /* 0x000fc400097fe4ff */
[----:B------:R-:W-:Y:S02]  /*0940*/  UIADD3.X UR60, UPT, UPT, UR59, UR51, UR14, UP0, UP1 ;  /* 0x000000333b3c7290 */ /* 0x000fe400087e240e */
[----:B------:R-:W-:Y:S02]  /*0950*/  ULOP3.LUT UR69, UR65, UR69, UR57, 0x96, !UPT ;  /* 0x0000004541457292 */ /* 0x000fe4000f8e9639 */
[----:B------:R-:W-:Y:S02]  /*0960*/  ULOP3.LUT UR57, UR18, UR6, URZ, 0x3c, !UPT ;  /* 0x0000000612397292 */ /* 0x000fe4000f8e3cff */
[----:B------:R-:W-:Y:S02]  /*0970*/  ULOP3.LUT UR17, UR58, UR74, URZ, 0x3c, !UPT ;  /* 0x0000004a3a117292 */ /* 0x000fe4000f8e3cff */
[----:B------:R-:W-:Y:S02]  /*0980*/  UIADD3 UR23, UP0, UPT, UR63, UR23, URZ ;  /* 0x000000173f177290 */ /* 0x000fe4000ff1e0ff */
[----:B------:R-:W-:-:S02]  /*0990*/  ULOP3.LUT UR62, UR64, UR14, UR62, 0x96, !UPT ;  /* 0x0000000e403e7292 */ /* 0x000fc4000f8e963e */
[----:B------:R-:W-:Y:S02]  /*09a0*/  ULOP3.LUT UR16, UR60, UR12, UR16, 0x96, !UPT ;  /* 0x0000000c3c107292 */ /* 0x000fe4000f8e9610 */
[----:B------:R-:W-:Y:S02]  /*09b0*/  ULOP3.LUT UR22, UR68, UR22, UR56, 0x96, !UPT ;  /* 0x0000001644167292 */ /* 0x000fe4000f8e9638 */
[----:B------:R-:W-:Y:S02]  /*09c0*/  ULOP3.LUT UR52, UR54, UR75, URZ, 0x3c, !UPT ;  /* 0x0000004b36347292 */ /* 0x000fe4000f8e3cff */
[----:B------:R-:W-:Y:S02]  /*09d0*/  UIADD3 UR56, UP1, UPT, UR57, UR7, URZ ;  /* 0x0000000739387290 */ /* 0x000fe4000ff3e0ff */
[----:B------:R-:W-:Y:S02]  /*09e0*/  UIADD3.X UR27, UPT, UPT, UR17, UR27, URZ, UP0, !UPT ;  /* 0x0000001b111b7290 */ /* 0x000fe400087fe4ff */
[----:B------:R-:W-:-:S02]  /*09f0*/  USHF.R.W.U32 UR17, UR62, 0x10, UR16 ;  /* 0x000000103e117899 */ /* 0x000fc40008001e10 */
[----:B------:R-:W-:Y:S02]  /*0a00*/  USHF.R.W.U32 UR62, UR16, 0x10, UR62 ;  /* 0x00000010103e7899 */ /* 0x000fe40008001e3e */
[----:B------:R-:W-:Y:S02]  /*0a10*/  UIADD3.X UR52, UPT, UPT, UR52, UR9, URZ, UP1, !UPT ;  /* 0x0000000934347290 */ /* 0x000fe40008ffe4ff */
[----:B------:R-:W-:Y:S02]  /*0a20*/  USHF.R.W.U32 UR16, UR69, 0x10, UR22 ;  /* 0x0000001045107899 */ /* 0x000fe40008001e16 */
[----:B------:R-:W-:Y:S02]  /*0a30*/  USHF.R.W.U32 UR69, UR22, 0x10, UR69 ;  /* 0x0000001016457899 */ /* 0x000fe40008001e45 */
[----:B------:R-:W-:Y:S02]  /*0a40*/  ULOP3.LUT UR21, UR23, UR21, URZ, 0x3c, !UPT ;  /* 0x0000001517157292 */ /* 0x000fe4000f8e3cff */
[----:B------:R-:W-:-:S02]  /*0a50*/  ULOP3.LUT UR22, UR27, UR19, URZ, 0x3c, !UPT ;  /* 0x000000131b167292 */ /* 0x000fc4000f8e3cff */
[----:B------:R-:W-:Y:S02]  /*0a60*/  ULOP3.LUT UR24, UR56, UR24, URZ, 0x3c, !UPT ;  /* 0x0000001838187292 */ /* 0x000fe4000f8e3cff */
[----:B------:R-:W-:Y:S02]  /*0a70*/  ULOP3.LUT UR19, UR52, UR20, URZ, 0x3c, !UPT ;  /* 0x0000001434137292 */ /* 0x000fe4000f8e3cff */
[----:B------:R-:W-:Y:S02]  /*0a80*/  UIADD3 UR25, UP0, UPT, UR17, UR25, URZ ;  /* 0x0000001911197290 */ /* 0x000fe4000ff1e0ff */
[----:B------:R-:W-:Y:S02]  /*0a90*/  USHF.R.W.U32 UR20, UR21, 0x18, UR22 ;  /* 0x0000001815147899 */ /* 0x000fe40008001e16 */
[----:B------:R-:W-:Y:S02]  /*0aa0*/  UIADD3 UR55, UP1, UPT, UR16, UR55, URZ ;  /* 0x0000003710377290 */ /* 0x000fe4000ff3e0ff */
[----:B------:R-:W-:-:S02]  /*0ab0*/  USHF.R.W.U32 UR21, UR22, 0x18, UR21 ;  /* 0x0000001816157899 */ /* 0x000fc40008001e15 */
[----:B------:R-:W-:Y:S02]  /*0ac0*/  USHF.R.W.U32 UR22, UR24, 0x18, UR19 ;  /* 0x0000001818167899 */ /* 0x000fe40008001e13 */
[----:B------:R-:W-:Y:S02]  /*0ad0*/  UIADD3.X UR53, UPT, UPT, UR62, UR53, URZ, UP0, !UPT ;  /* 0x000000353e357290 */ /* 0x000fe400087fe4ff */
[----:B------:R-:W-:Y:S02]  /*0ae0*/  UIADD3 UR57, UP0, UPT, UR20, UR58, URZ ;  /* 0x0000003a14397290 */ /* 0x000fe4000ff1e0ff */
[----:B------:R-:W-:Y:S02]  /*0af0*/  USHF.R.W.U32 UR24, UR19, 0x18, UR24 ;  /* 0x0000001813187899 */ /* 0x000fe40008001e18 */
[----:B------:R-:W-:Y:S02]  /*0b00*/  UIADD3.X UR61, UPT, UPT, UR69, UR61, URZ, UP1, !UPT ;  /* 0x0000003d453d7290 */ /* 0x000fe40008ffe4ff */
[----:B------:R-:W-:-:S02]  /*0b10*/  UIADD3 UR19, UP1, UPT, UR22, UR54, URZ ;  /* 0x0000003616137290 */ /* 0x000fc4000ff3e0ff */
[----:B------:R-:W-:Y:S02]  /*0b20*/  ULOP3.LUT UR15, UR25, UR15, URZ, 0x3c, !UPT ;  /* 0x0000000f190f7292 */ /* 0x000fe4000f8e3cff */
[----:B------:R-:W-:Y:S02]  /*0b30*/  ULOP3.LUT UR59, UR53, UR59, URZ, 0x3c, !UPT ;  /* 0x0000003b353b7292 */ /* 0x000fe4000f8e3cff */
[----:B------:R-:W-:Y:S02]  /*0b40*/  UIADD3.X UR70, UPT, UPT, UR21, UR28, URZ, UP0, !UPT ;  /* 0x0000001c15467290 */ /* 0x000fe400087fe4ff */
[----:B------:R-:W-:Y:S02]  /*0b50*/  ULOP3.LUT UR29, UR55, UR29, URZ, 0x3c, !UPT ;  /* 0x0000001d371d7292 */ /* 0x000fe4000f8e3cff */
[----:B------:R-:W-:Y:S02]  /*0b60*/  ULOP3.LUT UR26, UR61, UR26, URZ, 0x3c, !UPT ;  /* 0x0000001a3d1a7292 */ /* 0x000fe4000f8e3cff */
[----:B------:R-:W-:-:S02]  /*0b70*/  UIADD3.X UR66, UPT, UPT, UR24, UR18, URZ, UP1, !UPT ;  /* 0x0000001218427290 */ /* 0x000fc40008ffe4ff */
[----:B------:R-:W-:Y:S02]  /*0b80*/  USHF.R.W.U32 UR67, UR59, 0x1f, UR15 ;  /* 0x0000001f3b437899 */ /* 0x000fe40008001e0f */
[----:B------:R-:W-:Y:S02]  /*0b90*/  ULOP3.LUT UR28, UR57, UR28, UR5, 0x96, !UPT ;  /* 0x0000001c391c7292 */ /* 0x000fe4000f8e9605 */
[----:B------:R-:W-:Y:S02]  /*0ba0*/  ULOP3.LUT UR58, UR70, UR58, UR74, 0x96, !UPT ;  /* 0x0000003a463a7292 */ /* 0x000fe4000f8e964a */
[----:B------:R-:W-:Y:S02]  /*0bb0*/  USHF.R.W.U32 UR71, UR26, 0x1f, UR29 ;  /* 0x0000001f1a477899 */ /* 0x000fe40008001e1d */
[----:B------:R-:W-:Y:S02]  /*0bc0*/  ULOP3.LUT UR18, UR19, UR18, UR6, 0x96, !UPT ;  /* 0x0000001213127292 */ /* 0x000fe4000f8e9606 */
[----:B------:R-:W-:-:S02]  /*0bd0*/  ULOP3.LUT UR54, UR66, UR54, UR75, 0x96, !UPT ;  /* 0x0000003642367292 */ /* 0x000fc4000f8e964b */
[----:B------:R-:W-:Y:S02]  /*0be0*/  USHF.R.W.U32 UR15, UR15, 0x1f, UR59 ;  /* 0x0000001f0f0f7899 */ /* 0x000fe40008001e3b */
[----:B------:R-:W-:Y:S02]  /*0bf0*/  USHF.R.W.U32 UR29, UR29, 0x1f, UR26 ;  /* 0x0000001f1d1d7899 */ /* 0x000fe40008001e1a */
[----:B------:R-:W-:Y:S02]  /*0c00*/  UIADD3 UR57, UP1, UP2, UR42, UR57, UR67 ;  /* 0x000000392a397290 */ /* 0x000fe4000fa3e043 */
[----:B------:R-:W-:Y:S02]  /*0c10*/  USHF.R.W.U32 UR26, UR28, 0x10, UR58 ;  /* 0x000000101c1a7899 */ /* 0x000fe40008001e3a */
[----:B------:R-:W-:Y:S02]  /*0c20*/  UIADD3 UR64, UP0, UPT, UR71, UR64, URZ ;  /* 0x0000004047407290 */ /* 0x000fe4000ff1e0ff */
[----:B------:R-:W-:-:S02]  /*0c30*/  USHF.R.W.U32 UR28, UR58, 0x10, UR28 ;  /* 0x000000103a1c7899 */ /* 0x000fc40008001e1c */
[----:B------:R-:W-:Y:S02]  /*0c40*/  USHF.R.W.U32 UR58, UR18, 0x10, UR54 ;  /* 0x00000010123a7899 */ /* 0x000fe40008001e36 */
[----:B------:R-:W-:Y:S02]  /*0c50*/  UIADD3.X UR70, UPT, UPT, UR43, UR70, UR15, UP1, UP2 ;  /* 0x000000462b467290 */ /* 0x000fe40008fe440f */
[----:B------:R-:W-:Y:S02]  /*0c60*/  USHF.R.W.U32 UR18, UR54, 0x10, UR18 ;  /* 0x0000001036127899 */ /* 0x000fe40008001e12 */
[----:B------:R-:W-:Y:S02]  /*0c70*/  UIADD3.X UR60, UPT, UPT, UR29, UR60, URZ, UP0, !UPT ;  /* 0x0000003c1d3c7290 */ /* 0x000fe400087fe4ff */
[----:B------:R-:W-:Y:S02]  /*0c80*/  UIADD3 UR23, UP0, UPT, UR26, UR23, URZ ;  /* 0x000000171a177290 */ /* 0x000fe4000ff1e0ff */
[----:B------:R-:W-:-:S02]  /*0c90*/  ULOP3.LUT UR59, UR70, UR18, URZ, 0x3c, !UPT ;  /* 0x00000012463b7292 */ /* 0x000fc4000f8e3cff */
[----:B------:R-:W-:Y:S02]  /*0ca0*/  UIADD3 UR56, UP1, UPT, UR58, UR56, URZ ;  /* 0x000000383a387290 */ /* 0x000fe4000ff3e0ff */
[----:B------:R-:W-:Y:S02]  /*0cb0*/  ULOP3.LUT UR63, UR60, UR28, URZ, 0x3c, !UPT ;  /* 0x0000001c3c3f7292 */ /* 0x000fe4000f8e3cff */
[----:B------:R-:W-:Y:S02]  /*0cc0*/  UIADD3.X UR27, UPT, UPT, UR28, UR27, URZ, UP0, !UPT ;  /* 0x0000001b1c1b7290 */ /* 0x000fe400087fe4ff */
[----:B------:R-:W-:Y:S02]  /*0cd0*/  ULOP3.LUT UR54, UR57, UR58, URZ, 0x3c, !UPT ;  /* 0x0000003a39367292 */ /* 0x000fe4000f8e3cff */
[----:B------:R-:W-:Y:S02]  /*0ce0*/  UIADD3 UR55, UP2, UPT, UR59, UR55, URZ ;  /* 0x000000373b377290 */ /* 0x000fe4000ff5e0ff */
[----:B------:R-:W-:-:S02]  /*0cf0*/  ULOP3.LUT UR22, UR56, UR22, URZ, 0x3c, !UPT ;  /* 0x0000001638167292 */ /* 0x000fc4000f8e3cff */
[----:B------:R-:W-:Y:S02]  /*0d00*/  ULOP3.LUT UR59, UR64, UR26, URZ, 0x3c, !UPT ;  /* 0x0000001a403b7292 */ /* 0x000fe4000f8e3cff */
[----:B------:R-:W-:Y:S02]  /*0d10*/  UIADD3.X UR52, UPT, UPT, UR18, UR52, URZ, UP1, !UPT ;  /* 0x0000003412347290 */ /* 0x000fe40008ffe4ff */
[----:B------:R-:W-:Y:S02]  /*0d20*/  UIADD3 UR56, UP0, UPT, UR63, UR56, URZ ;  /* 0x000000383f387290 */ /* 0x000fe4000ff1e0ff */
[----:B------:R-:W-:Y:S02]  /*0d30*/  ULOP3.LUT UR20, UR23, UR20, URZ, 0x3c, !UPT ;  /* 0x0000001417147292 */ /* 0x000fe4000f8e3cff */
[----:B------:R-:W-:Y:S02]  /*0d40*/  ULOP3.LUT UR21, UR27, UR21, URZ, 0x3c, !UPT ;  /* 0x000000151b157292 */ /* 0x000fe4000f8e3cff */
[----:B------:R-:W-:-:S02]  /*0d50*/  UIADD3.X UR61, UPT, UPT, UR54, UR61, URZ, UP2, !UPT ;  /* 0x0000003d363d7290 */ /* 0x000fc400097fe4ff */
[----:B------:R-:W-:Y:S02]  /*0d60*/  ULOP3.LUT UR24, UR52, UR24, URZ, 0x3c, !UPT ;  /* 0x0000001834187292 */ /* 0x000fe4000f8e3cff */
[----:B------:R-:W-:Y:S02]  /*0d70*/  UIADD3.X UR59, UPT, UPT, UR59, UR52, URZ, UP0, !UPT ;  /* 0x000000343b3b7290 */ /* 0x000fe400087fe4ff */
[----:B------:R-:W-:Y:S02]  /*0d80*/  USHF.R.W.U32 UR52, UR21, 0x1f, UR20 ;  /* 0x0000001f15347899 */ /* 0x000fe40008001e14 */
[----:B------:R-:W-:Y:S02]  /*0d90*/  ULOP3.LUT UR67, UR55, UR67, URZ, 0x3c, !UPT ;  /* 0x0000004337437292 */ /* 0x000fe4000f8e3cff */
[----:B------:R-:W-:Y:S02]  /*0da0*/  ULOP3.LUT UR15, UR61, UR15, URZ, 0x3c, !UPT ;  /* 0x0000000f3d0f7292 */ /* 0x000fe4000f8e3cff */
[----:B------:R-:W-:-:S02]  /*0db0*/  USHF.R.W.U32 UR20, UR20, 0x1f, UR21 ;  /* 0x0000001f14147899 */ /* 0x000fc40008001e15 */
[----:B------:R-:W-:Y:S02]  /*0dc0*/  USHF.R.W.U32 UR21, UR24, 0x1f, UR22 ;  /* 0x0000001f18157899 */ /* 0x000fe40008001e16 */
[----:B------:R-:W-:Y:S02]  /*0dd0*/  USHF.R.W.U32 UR22, UR22, 0x1f, UR24 ;  /* 0x0000001f16167899 */ /* 0x000fe40008001e18 */
[----:B------:R-:W-:Y:S02]  /*0de0*/  UIADD3 UR19, UP1, UP2, UR50, UR19, UR52 ;  /* 0x0000001332137290 */ /* 0x000fe4000fa3e034 */
[----:B------:R-:W-:Y:S02]  /*0df0*/  USHF.R.W.U32 UR24, UR67, 0x18, UR15 ;  /* 0x0000001843187899 */ /* 0x000fe40008001e0f */
[----:B------:R-:W-:Y:S02]  /*0e00*/  ULOP3.LUT UR71, UR56, UR71, URZ, 0x3c, !UPT ;  /* 0x0000004738477292 */ /* 0x000fe4000f8e3cff */
[----:B------:R-:W-:-:S02]  /*0e10*/  ULOP3.LUT UR29, UR59, UR29, URZ, 0x3c, !UPT ;  /* 0x0000001d3b1d7292 */ /* 0x000fc4000f8e3cff */
[----:B------:R-:W-:Y:S02]  /*0e20*/  UIADD3.X UR66, UPT, UPT, UR51, UR66, UR20, UP1, UP2 ;  /* 0x0000004233427290 */ /* 0x000fe40008fe4414 */
[----:B------:R-:W-:Y:S02]  /*0e30*/  USHF.R.W.U32 UR67, UR15, 0x18, UR67 ;  /* 0x000000180f437899 */ /* 0x000fe40008001e43 */
[----:B------:R-:W-:Y:S02]  /*0e40*/  UIADD3 UR65, UP0, UPT, UR21, UR65, URZ ;  /* 0x0000004115417290 */ /* 0x000fe4000ff1e0ff */
[----:B------:R-:W-:Y:S02]  /*0e50*/  UIADD3 UR54, UP1, UP2, UR24, UR40, UR57 ;  /* 0x0000002818367290 */ /* 0x000fe4000fa3e039 */
[----:B------:R-:W-:Y:S02]  /*0e60*/  USHF.R.W.U32 UR15, UR71, 0x18, UR29 ;  /* 0x00000018470f7899 */ /* 0x000fe40008001e1d */
[----:B------:R-:W-:-:S02]  /*0e70*/  USHF.R.W.U32 UR71, UR29, 0x18, UR71 ;  /* 0x000000181d477899 */ /* 0x000fc40008001e47 */
[----:B------:R-:W-:Y:S02]  /*0e80*/  ULOP3.LUT UR29, UR66, UR69, URZ, 0x3c, !UPT ;  /* 0x00000045421d7292 */ /* 0x000fe4000f8e3cff */
[----:B------:R-:W-:Y:S02]  /*0e90*/  UIADD3.X UR68, UPT, UPT, UR22, UR68, URZ, UP0, !UPT ;  /* 0x0000004416447290 */ /* 0x000fe400087fe4ff */
[----:B------:R-:W-:Y:S02]  /*0ea0*/  ULOP3.LUT UR18, UR54, UR70, UR18, 0x96, !UPT ;  /* 0x0000004636127292 */ /* 0x000fe4000f8e9612 */
[----:B------:R-:W-:Y:S02]  /*0eb0*/  UIADD3.X UR70, UPT, UPT, UR67, UR41, UR70, UP1, UP2 ;  /* 0x0000002943467290 */ /* 0x000fe40008fe4446 */
[----:B------:R-:W-:Y:S02]  /*0ec0*/  UIADD3 UR63, UP0, UPT, UR15, UR64, URZ ;  /* 0x000000400f3f7290 */ /* 0x000fe4000ff1e0ff */
[----:B------:R-:W-:-:S02]  /*0ed0*/  UIADD3 UR25, UP1, UPT, UR29, UR25, URZ ;  /* 0x000000191d197290 */ /* 0x000fc4000ff3e0ff */
[----:B------:R-:W-:Y:S02]  /*0ee0*/  ULOP3.LUT UR29, UR68, UR62, URZ, 0x3c, !UPT ;  /* 0x0000003e441d7292 */ /* 0x000fe4000f8e3cff */
[----:B------:R-:W-:Y:S02]  /*0ef0*/  ULOP3.LUT UR58, UR70, UR57, UR58, 0x96, !UPT ;  /* 0x00000039463a7292 */ /* 0x000fe4000f8e963a */
[----:B------:R-:W-:Y:S02]  /*0f00*/  UIADD3.X UR57, UPT, UPT, UR71, UR60, URZ, UP0, !UPT ;  /* 0x0000003c47397290 */ /* 0x000fe400087fe4ff */
[----:B------:R-:W-:Y:S02]  /*0f10*/  ULOP3.LUT UR60, UR63, UR60, UR28, 0x96, !UPT ;  /* 0x0000003c3f3c7292 */ /* 0x000fe4000f8e961c */
[----:B------:R-:W-:Y:S02]  /*0f20*/  UIADD3 UR23, UP2, UPT, UR29, UR23, URZ ;  /* 0x000000171d177290 */ /* 0x000fe4000ff5e0ff */
[----:B------:R-:W-:-:S02]  /*0f30*/  ULOP3.LUT UR28, UR65, UR17, URZ, 0x3c, !UPT ;  /* 0x00000011411c7292 */ /* 0x000fc4000f8e3cff */
[----:B------:R-:W-:Y:S02]  /*0f40*/  ULOP3.LUT UR29, UR19, UR16, URZ, 0x3c, !UPT ;  /* 0x00000010131d7292 */ /* 0x000fe4000f8e3cff */
[----:B------:R-:W-:Y:S02]  /*0f50*/  UIADD3.X UR27, UPT, UPT, UR28, UR27, URZ, UP2, !UPT ;  /* 0x0000001b1c1b7290 */ /* 0x000fe400097fe4ff */
[----:B------:R-:W-:Y:S02]  /*0f60*/  ULOP3.LUT UR26, UR57, UR64, UR26, 0x96, !UPT ;  /* 0x00000040391a7292 */ /* 0x000fe4000f8e961a */
[----:B------:R-:W-:Y:S02]  /*0f70*/  UIADD3.X UR53, UPT, UPT, UR29, UR53, URZ, UP1, !UPT ;  /* 0x000000351d357290 */ /* 0x000fe40008ffe4ff */
[----:B------:R-:W-:Y:S02]  /*0f80*/  USHF.R.W.U32 UR29, UR18, 0x10, UR58 ;  /* 0x00000010121d7899 */ /* 0x000fe40008001e3a */
[----:B------:R-:W-:-:S02]  /*0f90*/  ULOP3.LUT UR21, UR23, UR21, URZ, 0x3c, !UPT ;  /* 0x0000001517157292 */ /* 0x000fc4000f8e3cff */
[----:B------:R-:W-:Y:S02]  /*0fa0*/  USHF.R.W.U32 UR58, UR58, 0x10, UR18 ;  /* 0x000000103a3a7899 */ /* 0x000fe40008001e12 */
[----:B------:R-:W-:Y:S02]  /*0fb0*/  ULOP3.LUT UR22, UR27, UR22, URZ, 0x3c, !UPT ;  /* 0x000000161b167292 */ /* 0x000fe4000f8e3cff */
[----:B------:R-:W-:Y:S02]  /*0fc0*/  USHF.R.W.U32 UR18, UR60, 0x10, UR26 ;  /* 0x000000103c127899 */ /* 0x000fe40008001e1a */
[----:B------:R-:W-:Y:S02]  /*0fd0*/  ULOP3.LUT UR52, UR25, UR52, URZ, 0x3c, !UPT ;  /* 0x0000003419347292 */ /* 0x000fe4000f8e3cff */
[----:B------:R-:W-:Y:S02]  /*0fe0*/  ULOP3.LUT UR20, UR53, UR20, URZ, 0x3c, !UPT ;  /* 0x0000001435147292 */ /* 0x000fe4000f8e3cff */
[----:B------:R-:W-:-:S02]  /*0ff0*/  USHF.R.W.U32 UR60, UR26, 0x10, UR60 ;  /* 0x000000101a3c7899 */ /* 0x000fc40008001e3c */
[----:B------:R-:W-:Y:S02]  /*1000*/  UIADD3 UR55, UP1, UPT, UR29, UR55, URZ ;  /* 0x000000371d377290 */ /* 0x000fe4000ff3e0ff */
[----:B------:R-:W-:Y:S02]  /*1010*/  USHF.R.W.U32 UR26, UR21, 0x18, UR22 ;  /* 0x00000018151a7899 */ /* 0x000fe40008001e16 */
[----:B------:R-:W-:Y:S02]  /*1020*/  UIADD3 UR56, UP0, UPT, UR18, UR56, URZ ;  /* 0x0000003812387290 */ /* 0x000fe4000ff1e0ff */
[----:B------:R-:W-:Y:S02]  /*1030*/  USHF.R.W.U32 UR28, UR52, 0x18, UR20 ;  /* 0x00000018341c7899 */ /* 0x000fe40008001e14 */
[----:B------:R-:W-:Y:S02]  /*1040*/  USHF.R.W.U32 UR52, UR20, 0x18, UR52 ;  /* 0x0000001814347899 */ /* 0x000fe40008001e34 */
[----:B------:R-:W-:-:S02]  /*1050*/  UIADD3.X UR61, UPT, UPT, UR58, UR61, URZ, UP1, !UPT ;  /* 0x0000003d3a3d7290 */ /* 0x000fc40008ffe4ff */
[----:B------:R-:W-:Y:S02]  /*1060*/  UIADD3 UR20, UP1, UP2, UR26, UR46, UR65 ;  /* 0x0000002e1a147290 */ /* 0x000fe4000fa3e041 */
[----:B------:R-:W-:Y:S02]  /*1070*/  USHF.R.W.U32 UR21, UR22, 0x18, UR21 ;  /* 0x0000001816157899 */ /* 0x000fe40008001e15 */
[----:B------:R-:W-:Y:S02]  /*1080*/  UIADD3.X UR59, UPT, UPT, UR60, UR59, URZ, UP0, !UPT ;  /* 0x0000003b3c3b7290 */ /* 0x000fe400087fe4ff */
[----:B------:R-:W-:Y:S02]  /*1090*/  UIADD3 UR22, UP0, UPT, UR28, UR19, URZ ;  /* 0x000000131c167290 */ /* 0x000fe4000ff1e0ff */
[----:B------:R-:W-:Y:S02]  /*10a0*/  ULOP3.LUT UR24, UR55, UR24, URZ, 0x3c, !UPT ;  /* 0x0000001837187292 */ /* 0x000fe4000f8e3cff */
[----:B------:R-:W-:-:S02]  /*10b0*/  ULOP3.LUT UR67, UR61, UR67, URZ, 0x3c, !UPT ;  /* 0x000000433d437292 */ /* 0x000fc4000f8e3cff */
[----:B------:R-:W-:Y:S02]  /*10c0*/  ULOP3.LUT UR62, UR20, UR68, UR62, 0x96, !UPT ;  /* 0x00000044143e7292 */ /* 0x000fe4000f8e963e */
[----:B------:R-:W-:Y:S02]  /*10d0*/  ULOP3.LUT UR15, UR56, UR15, URZ, 0x3c, !UPT ;  /* 0x0000000f380f7292 */ /* 0x000fe4000f8e3cff */
[----:B------:R-:W-:Y:S02]  /*10e0*/  ULOP3.LUT UR71, UR59, UR71, URZ, 0x3c, !UPT ;  /* 0x000000473b477292 */ /* 0x000fe4000f8e3cff */
[----:B------:R-:W-:Y:S02]  /*10f0*/  UIADD3.X UR68, UPT, UPT, UR21, UR47, UR68, UP1, UP2 ;  /* 0x0000002f15447290 */ /* 0x000fe40008fe4444 */
[----:B------:R-:W-:Y:S02]  /*1100*/  UIADD3.X UR64, UPT, UPT, UR52, UR66, URZ, UP0, !UPT ;  /* 0x0000004234407290 */ /* 0x000fe400087fe4ff */
[----:B------:R-:W-:-:S02]  /*1110*/  ULOP3.LUT UR69, UR22, UR66, UR69, 0x96, !UPT ;  /* 0x0000004216457292 */ /* 0x000fc4000f8e9645 */
[----:B------:R-:W-:Y:S02]  /*1120*/  USHF.R.W.U32 UR66, UR67, 0x1f, UR24 ;  /* 0x0000001f43427899 */ /* 0x000fe40008001e18 */
[----:B------:R-:W-:Y:S02]  /*1130*/  USHF.R.W.U32 UR24, UR24, 0x1f, UR67 ;  /* 0x0000001f18187899 */ /* 0x000fe40008001e43 */
[----:B------:R-:W-:Y:S02]  /*1140*/  USHF.R.W.U32 UR67, UR71, 0x1f, UR15 ;  /* 0x0000001f47437899 */ /* 0x000fe40008001e0f */
[----:B------:R-:W-:Y:S02]  /*1150*/  ULOP3.LUT UR17, UR68, UR65, UR17, 0x96, !UPT ;  /* 0x0000004144117292 */ /* 0x000fe4000f8e9611 */
[----:B------:R-:W-:Y:S02]  /*1160*/  ULOP3.LUT UR65, UR64, UR19, UR16, 0x96, !UPT ;  /* 0x0000001340417292 */ /* 0x000fe4000f8e9610 */
[----:B------:R-:W-:-:S02]  /*1170*/  UIADD3 UR63, UP0, UP1, UR36, UR63, UR66 ;  /* 0x0000003f243f7290 */ /* 0x000fc4000f91e042 */
[----:B------:R-:W-:Y:S02]  /*1180*/  USHF.R.W.U32 UR15, UR15, 0x1f, UR71 ;  /* 0x0000001f0f0f7899 */ /* 0x000fe40008001e47 */
[----:B------:R-:W-:Y:S02]  /*1190*/  UIADD3 UR16, UP2, UP3, UR44, UR20, UR67 ;  /* 0x000000142c107290 */ /* 0x000fe4000fb5e043 */
[----:B------:R-:W-:Y:S02]  /*11a0*/  USHF.R.W.U32 UR19, UR69, 0x10, UR65 ;  /* 0x0000001045137899 */ /* 0x000fe40008001e41 */
[----:B------:R-:W-:Y:S02]  /*11b0*/  USHF.R.W.U32 UR71, UR62, 0x10, UR17 ;  /* 0x000000103e477899 */ /* 0x000fe40008001e11 */
[----:B------:R-:W-:Y:S02]  /*11c0*/  UIADD3.X UR57, UPT, UPT, UR37, UR57, UR24, UP0, UP1 ;  /* 0x0000003925397290 */ /* 0x000fe400087e2418 */
[----:B------:R-:W-:-:S02]  /*11d0*/  USHF.R.W.U32 UR62, UR17, 0x10, UR62 ;  /* 0x00000010113e7899 */ /* 0x000fc40008001e3e */
[----:B------:R-:W-:Y:S02]  /*11e0*/  USHF.R.W.U32 UR69, UR65, 0x10, UR69 ;  /* 0x0000001041457899 */ /* 0x000fe40008001e45 */
[----:B------:R-:W-:Y:S02]  /*11f0*/  UIADD3.X UR68, UPT, UPT, UR45, UR68, UR15, UP2, UP3 ;  /* 0x000000442d447290 */ /* 0x000fe400097e640f */
[----:B------:R-:W-:Y:S02]  /*1200*/  UIADD3 UR25, UP0, UPT, UR19, UR25, URZ ;  /* 0x0000001913197290 */ /* 0x000fe4000ff1e0ff */
[----:B------:R-:W-:Y:S02]  /*1210*/  ULOP3.LUT UR20, UR57, UR62, URZ, 0x3c, !UPT ;  /* 0x0000003e39147292 */ /* 0x000fe4000f8e3cff */
[----:B------:R-:W-:Y:S02]  /*1220*/  ULOP3.LUT UR65, UR68, UR69, URZ, 0x3c, !UPT ;  /* 0x0000004544417292 */ /* 0x000fe4000f8e3cff */
[----:B------:R-:W-:-:S02]  /*1230*/  UIADD3.X UR53, UPT, UPT, UR69, UR53, URZ, UP0, !UPT ;  /* 0x0000003545357290 */ /* 0x000fc400087fe4ff */
[----:B------:R-:W-:Y:S02]  /*1240*/  UIADD3 UR23, UP1, UPT, UR71, UR23, URZ ;  /* 0x0000001747177290 */ /* 0x000fe4000ff3e0ff */
[----:B------:R-:W-:Y:S02]  /*1250*/  ULOP3.LUT UR28, UR25, UR28, URZ, 0x3c, !UPT ;  /* 0x0000001c191c7292 */ /* 0x000fe4000f8e3cff */
[----:B------:R-:W-:Y:S02]  /*1260*/  UIADD3 UR25, UP2, UPT, UR20, UR25, URZ ;  /* 0x0000001914197290 */ /* 0x000fe4000ff5e0ff */
[----:B------:R-:W-:Y:S02]  /*1270*/  ULOP3.LUT UR20, UR16, UR19, URZ, 0x3c, !UPT ;  /* 0x0000001310147292 */ /* 0x000fe4000f8e3cff */
[----:B------:R-:W-:Y:S02]  /*1280*/  UIADD3 UR55, UP0, UPT, UR65, UR55, URZ ;  /* 0x0000003741377290 */ /* 0x000fe4000ff1e0ff */
[----:B------:R-:W-:-:S02]  /*1290*/  ULOP3.LUT UR52, UR53, UR52, URZ, 0x3c, !UPT ;  /* 0x0000003435347292 */ /* 0x000fc4000f8e3cff */
[----:B------:R-:W-:Y:S02]  /*12a0*/  UIADD3.X UR27, UPT, UPT, UR62, UR27, URZ, UP1, !UPT ;  /* 0x0000001b3e1b7290 */ /* 0x000fe40008ffe4ff */
[----:B------:R-:W-:Y:S02]  /*12b0*/  ULOP3.LUT UR17, UR63, UR71, URZ, 0x3c, !UPT ;  /* 0x000000473f117292 */ /* 0x000fe4000f8e3cff */
[----:B------:R-:W-:Y:S02]  /*12c0*/  UIADD3.X UR61, UPT, UPT, UR20, UR61, URZ, UP0, !UPT ;  /* 0x0000003d143d7290 */ /* 0x000fe400087fe4ff */
[----:B------:R-:W-:Y:S02]  /*12d0*/  USHF.R.W.U32 UR20, UR52, 0x1f, UR28 ;  /* 0x0000001f34147899 */ /* 0x000fe40008001e1c */
[----:B------:R-:W-:Y:S02]  /*12e0*/  ULOP3.LUT UR26, UR23, UR26, URZ, 0x3c, !UPT ;  /* 0x0000001a171a7292 */ /* 0x000fe4000f8e3cff */
[----:B------:R-:W-:-:S02]  /*12f0*/  ULOP3.LUT UR21, UR27, UR21, URZ, 0x3c, !UPT ;  /* 0x000000151b157292 */ /* 0x000fc4000f8e3cff */
[----:B------:R-:W-:Y:S02]  /*1300*/  UIADD3.X UR17, UPT, UPT, UR17, UR53, URZ, UP2, !UPT ;  /* 0x0000003511117290 */ /* 0x000fe400097fe4ff */
[----:B------:R-:W-:Y:S02]  /*1310*/  ULOP3.LUT UR67, UR55, UR67, URZ, 0x3c, !UPT ;  /* 0x0000004337437292 */ /* 0x000fe4000f8e3cff */
[----:B------:R-:W-:Y:S02]  /*1320*/  USHF.R.W.U32 UR28, UR28, 0x1f, UR52 ;  /* 0x0000001f1c1c7899 */ /* 0x000fe40008001e34 */
[----:B------:R-:W-:Y:S02]  /*1330*/  ULOP3.LUT UR15, UR61, UR15, URZ, 0x3c, !UPT ;  /* 0x0000000f3d0f7292 */ /* 0x000fe4000f8e3cff */
[----:B------:R-:W-:Y:S02]  /*1340*/  UIADD3 UR54, UP0, UP1, UR32, UR54, UR20 ;  /* 0x0000003620367290 */ /* 0x000fe4000f91e014 */
[----:B------:R-:W-:-:S02]  /*1350*/  USHF.R.W.U32 UR52, UR21, 0x1f, UR26 ;  /* 0x0000001f15347899 */ /* 0x000fc40008001e1a */
[----:B------:R-:W-:Y:S02]  /*1360*/  ULOP3.LUT UR66, UR25, UR66, URZ, 0x3c, !UPT ;  /* 0x0000004219427292 */ /* 0x000fe4000f8e3cff */
[----:B------:R-:W-:Y:S02]  /*1370*/  ULOP3.LUT UR24, UR17, UR24, URZ, 0x3c, !UPT ;  /* 0x0000001811187292 */ /* 0x000fe4000f8e3cff */
[----:B------:R-:W-:Y:S02]  /*1380*/  USHF.R.W.U32 UR26, UR26, 0x1f, UR21 ;  /* 0x0000001f1a1a7899 */ /* 0x000fe40008001e15 */
[----:B------:R-:W-:Y:S02]  /*1390*/  USHF.R.W.U32 UR21, UR67, 0x18, UR15 ;  /* 0x0000001843157899 */ /* 0x000fe40008001e0f */
[----:B------:R-:W-:Y:S02]  /*13a0*/  UIADD3.X UR70, UPT, UPT, UR33, UR70, UR28, UP0, UP1 ;  /* 0x0000004621467290 */ /* 0x000fe400087e241c */
[----:B------:R-:W-:-:S02]  /*13b0*/  UIADD3 UR22, UP2, UPT, UR52, UR22, URZ ;  /* 0x0000001634167290 */ /* 0x000fc4000ff5e0ff */
[----:B------:R-:W-:Y:S02]  /*13c0*/  USHF.R.W.U32 UR67, UR15, 0x18, UR67 ;  /* 0x000000180f437899 */ /* 0x000fe40008001e43 */
[----:B------:R-:W-:Y:S02]  /*13d0*/  USHF.R.W.U32 UR15, UR66, 0x18, UR24 ;  /* 0x00000018420f7899 */ /* 0x000fe40008001e18 */
[----:B------:R-:W-:Y:S02]  /*13e0*/  USHF.R.W.U32 UR66, UR24, 0x18, UR66 ;  /* 0x0000001818427899 */ /* 0x000fe40008001e42 */
[----:B------:R-:W-:Y:S02]  /*13f0*/  ULOP3.LUT UR24, UR70, UR60, URZ, 0x3c, !UPT ;  /* 0x0000003c46187292 */ /* 0x000fe4000f8e3cff */
[----:B------:R-:W-:Y:S02]  /*1400*/  UIADD3.X UR64, UPT, UPT, UR26, UR64, URZ, UP2, !UPT ;  /* 0x000000401a407290 */ /* 0x000fe400097fe4ff */
[----:B------:R-:W-:-:S02]  /*1410*/  UIADD3 UR53, UP1, UP2, UR21, UR38, UR16 ;  /* 0x0000002615357290 */ /* 0x000fc4000fa3e010 */
[----:B------:R-:W-:Y:S02]  /*1420*/  UIADD3 UR23, UP0, UPT, UR24, UR23, URZ ;  /* 0x0000001718177290 */ /* 0x000fe4000ff1e0ff */
[----:B------:R-:W-:Y:S02]  /*1430*/  ULOP3.LUT UR24, UR64, UR58, URZ, 0x3c, !UPT ;  /* 0x0000003a40187292 */ /* 0x000fe4000f8e3cff */
[----:B------:R-:W-:Y:S02]  /*1440*/  ULOP3.LUT UR69, UR53, UR68, UR69, 0x96, !UPT ;  /* 0x0000004435457292 */ /* 0x000fe4000f8e9645 */
[----:B------:R-:W-:Y:S02]  /*1450*/  UIADD3.X UR68, UPT, UPT, UR67, UR39, UR68, UP1, UP2 ;  /* 0x0000002743447290 */ /* 0x000fe40008fe4444 */
[----:B------:R-:W-:Y:S02]  /*1460*/  UIADD3 UR56, UP2, UPT, UR24, UR56, URZ ;  /* 0x0000003818387290 */ /* 0x000fe4000ff5e0ff */
[----:B------:R-:W-:-:S02]  /*1470*/  UIADD3 UR24, UP1, UPT, UR15, UR63, URZ ;  /* 0x0000003f0f187290 */ /* 0x000fc4000ff3e0ff */
[----:B------:R-:W-:Y:S02]  /*1480*/  ULOP3.LUT UR19, UR68, UR16, UR19, 0x96, !UPT ;  /* 0x0000001044137292 */ /* 0x000fe4000f8e9613 */
[----:B------:R-:W-:Y:S02]  /*1490*/  UIADD3.X UR16, UPT, UPT, UR66, UR57, URZ, UP1, !UPT ;  /* 0x0000003942107290 */ /* 0x000fe40008ffe4ff */
[----:B------:R-:W-:Y:S02]  /*14a0*/  ULOP3.LUT UR57, UR24, UR57, UR62, 0x96, !UPT ;  /* 0x0000003918397292 */ /* 0x000fe4000f8e963e */
[----:B------:R-:W-:Y:S02]  /*14b0*/  ULOP3.LUT UR65, UR54, UR18, URZ, 0x3c, !UPT ;  /* 0x0000001236417292 */ /* 0x000fe4000f8e3cff */
[----:B------:R-:W-:Y:S02]  /*14c0*/  ULOP3.LUT UR62, UR22, UR29, URZ, 0x3c, !UPT ;  /* 0x0000001d163e7292 */ /* 0x000fe4000f8e3cff */
[----:B------:R-:W-:-:S02]  /*14d0*/  ULOP3.LUT UR63, UR16, UR63, UR71, 0x96, !UPT ;  /* 0x0000003f103f7292 */ /* 0x000fc4000f8e9647 */
[----:B------:R-:W-:Y:S02]  /*14e0*/  UIADD3.X UR27, UPT, UPT, UR65, UR27, URZ, UP0, !UPT ;  /* 0x0000001b411b7290 */ /* 0x000fe400087fe4ff */
[----:B------:R-:W-:Y:S02]  /*14f0*/  UIADD3.X UR59, UPT, UPT, UR62, UR59, URZ, UP2, !UPT ;  /* 0x0000003b3e3b7290 */ /* 0x000fe400097fe4ff */
[----:B------:R-:W-:Y:S02]  /*1500*/  USHF.R.W.U32 UR62, UR57, 0x10, UR63 ;  /* 0x00000010393e7899 */ /* 0x000fe40008001e3f */
[----:B------:R-:W-:Y:S02]  /*1510*/  USHF.R.W.U32 UR57, UR63, 0x10, UR57 ;  /* 0x000000103f397899 */ /* 0x000fe40008001e39 */
[----:B------:R-:W-:Y:S02]  /*1520*/  USHF.R.W.U32 UR63, UR69, 0x10, UR19 ;  /* 0x00000010453f7899 */ /* 0x000fe40008001e13 */
[----:B------:R-:W-:-:S02]  /*1530*/  ULOP3.LUT UR20, UR23, UR20, URZ, 0x3c, !UPT ;  /* 0x0000001417147292 */ /* 0x000fc4000f8e3cff */
[----:B------:R-:W-:Y:S02]  /*1540*/  ULOP3.LUT UR28, UR27, UR28, URZ, 0x3c, !UPT ;  /* 0x0000001c1b1c7292 */ /* 0x000fe4000f8e3cff */
[----:B------:R-:W-:Y:S02]  /*1550*/  ULOP3.LUT UR52, UR56, UR52, URZ, 0x3c, !UPT ;  /* 0x0000003438347292 */ /* 0x000fe4000f8e3cff */
[----:B------:R-:W-:Y:S02]  /*1560*/  ULOP3.LUT UR26, UR59, UR26, URZ, 0x3c, !UPT ;  /* 0x0000001a3b1a7292 */ /* 0x000fe4000f8e3cff */
[----:B------:R-:W-:Y:S02]  /*1570*/  USHF.R.W.U32 UR69, UR19, 0x10, UR69 ;  /* 0x0000001013457899 */ /* 0x000fe40008001e45 */
[----:B------:R-:W-:Y:S02]  /*1580*/  UIADD3 UR25, UP0, UPT, UR62, UR25, URZ ;  /* 0x000000193e197290 */ /* 0x000fe4000ff1e0ff */
[----:B------:R-:W-:-:S02]  /*1590*/  UIADD3 UR55, UP1, UPT, UR63, UR55, URZ ;  /* 0x000000373f377290 */ /* 0x000fc4000ff3e0ff */
[----:B------:R-:W-:Y:S02]  /*15a0*/  USHF.R.W.U32 UR19, UR20, 0x18, UR28 ;  /* 0x0000001814137899 */ /* 0x000fe40008001e1c */
[----:B------:R-:W-:Y:S02]  /*15b0*/  USHF.R.W.U32 UR20, UR28, 0x18, UR20 ;  /* 0x000000181c147899 */ /* 0x000fe40008001e14 */
[----:B------:R-:W-:Y:S02]  /*15c0*/  USHF.R.W.U32 UR28, UR52, 0x18, UR26 ;  /* 0x00000018341c7899 */ /* 0x000fe40008001e1a */
[----:B------:R-:W-:Y:S02]  /*15d0*/  USHF.R.W.U32 UR52, UR26, 0x18, UR52 ;  /* 0x000000181a347899 */ /* 0x000fe40008001e34 */
[----:B------:R-:W-:Y:S02]  /*15e0*/  UIADD3.X UR17, UPT, UPT, UR57, UR17, URZ, UP0, !UPT ;  /* 0x0000001139117290 */ /* 0x000fe400087fe4ff */
[----:B------:R-:W-:-:S02]  /*15f0*/  UIADD3.X UR61, UPT, UPT, UR69, UR61, URZ, UP1, !UPT ;  /* 0x0000003d453d7290 */ /* 0x000fc40008ffe4ff */
[----:B------:R-:W-:Y:S02]  /*1600*/  UIADD3 UR26, UP0, UP1, UR19, UR34, UR54 ;  /* 0x00000022131a7290 */ /* 0x000fe4000f91e036 */
[----:B------:R-:W-:Y:S02]  /*1610*/  UIADD3 UR65, UP2, UP3, UR28, UR48, UR22 ;  /* 0x000000301c417290 */ /* 0x000fe4000fb5e016 */
[----:B------:R-:W-:Y:S02]  /*1620*/  ULOP3.LUT UR21, UR55, UR21, URZ, 0x3c, !UPT ;  /* 0x0000001537157292 */ /* 0x000fe4000f8e3cff */
[----:B------:R-:W-:Y:S02]  /*1630*/  ULOP3.LUT UR67, UR61, UR67, URZ, 0x3c, !UPT ;  /* 0x000000433d437292 */ /* 0x000fe4000f8e3cff */
[----:B------:R-:W-:Y:S02]  /*1640*/  ULOP3.LUT UR60, UR26, UR70, UR60, 0x96, !UPT ;  /* 0x000000461a3c7292 */ /* 0x000fe4000f8e963c */
[----:B------:R-:W-:-:S02]  /*1650*/  UIADD3.X UR70, UPT, UPT, UR20, UR35, UR70, UP0, UP1 ;  /* 0x0000002314467290 */ /* 0x000fc400087e2446 */
[----:B------:R-:W-:Y:S02]  /*1660*/  ULOP3.LUT UR15, UR25, UR15, URZ, 0x3c, !UPT ;  /* 0x0000000f190f7292 */ /* 0x000fe4000f8e3cff */
[----:B------:R-:W-:Y:S02]  /*1670*/  ULOP3.LUT UR66, UR17, UR66, URZ, 0x3c, !UPT ;  /* 0x0000004211427292 */ /* 0x000fe4000f8e3cff */
[----:B------:R-:W-:Y:S02]  /*1680*/  UIADD3.X UR71, UPT, UPT, UR52, UR49, UR64, UP2, UP3 ;  /* 0x0000003134477290 */ /* 0x000fe400097e6440 */
[----:B------:R-:W-:Y:S02]  /*1690*/  ULOP3.LUT UR58, UR65, UR64, UR58, 0x96, !UPT ;  /* 0x00000040413a7292 */ /* 0x000fe4000f8e963a */
[----:B------:R-:W-:Y:S02]  /*16a0*/  USHF.R.W.U32 UR64, UR67, 0x1f, UR21 ;  /* 0x0000001f43407899 */ /* 0x000fe40008001e15 */
[----:B------:R-:W-:-:S02]  /*16b0*/  USHF.R.W.U32 UR21, UR21, 0x1f, UR67 ;  /* 0x0000001f15157899 */ /* 0x000fc40008001e43 */
[----:B------:R-:W-:Y:S02]  /*16c0*/  ULOP3.LUT UR18, UR70, UR54, UR18, 0x96, !UPT ;  /* 0x0000003646127292 */ /* 0x000fe4000f8e9612 */
[----:B------:R-:W-:Y:S02]  /*16d0*/  USHF.R.W.U32 UR67, UR66, 0x1f, UR15 ;  /* 0x0000001f42437899 */ /* 0x000fe40008001e0f */
[----:B------:R-:W-:Y:S02]  /*16e0*/  ULOP3.LUT UR22, UR71, UR22, UR29, 0x96, !UPT ;  /* 0x0000001647167292 */ /* 0x000fe4000f8e961d */
[----:B------:R-:W-:Y:S02]  /*16f0*/  UIADD3 UR24, UP0, UPT, UR64, UR24, URZ ;  /* 0x0000001840187290 */ /* 0x000fe4000ff1e0ff */
[----:B------:R-:W-:Y:S02]  /*1700*/  USHF.R.W.U32 UR29, UR60, 0x10, UR18 ;  /* 0x000000103c1d7899 */ /* 0x000fe40008001e12 */
[----:B------:R-:W-:-:S02]  /*1710*/  USHF.R.W.U32 UR15, UR15, 0x1f, UR66 ;  /* 0x0000001f0f0f7899 */ /* 0x000fc40008001e42 */
[----:B------:R-:W-:Y:S02]  /*1720*/  UIADD3 UR26, UP1, UPT, UR67, UR26, URZ ;  /* 0x0000001a431a7290 */ /* 0x000fe4000ff3e0ff */
[----:B------:R-:W-:Y:S02]  /*1730*/  USHF.R.W.U32 UR60, UR18, 0x10, UR60 ;  /* 0x00000010123c7899 */ /* 0x000fe40008001e3c */
[----:B------:R-:W-:Y:S02]  /*1740*/  USHF.R.W.U32 UR18, UR58, 0x10, UR22 ;  /* 0x000000103a127899 */ /* 0x000fe40008001e16 */
[----:B------:R-:W-:Y:S02]  /*1750*/  UIADD3.X UR16, UPT, UPT, UR21, UR16, URZ, UP0, !UPT ;  /* 0x0000001015107290 */ /* 0x000fe400087fe4ff */
[----:B------:R-:W-:Y:S02]  /*1760*/  USHF.R.W.U32 UR58, UR22, 0x10, UR58 ;  /* 0x00000010163a7899 */ /* 0x000fe40008001e3a */
[----:B------:R-:W-:-:S02]  /*1770*/  UIADD3.X UR70, UPT, UPT, UR15, UR70, URZ, UP1, !UPT ;  /* 0x000000460f467290 */ /* 0x000fc40008ffe4ff */
[----:B------:R-:W-:Y:S02]  /*1780*/  UIADD3 UR23, UP0, UPT, UR29, UR23, URZ ;  /* 0x000000171d177290 */ /* 0x000fe4000ff1e0ff */
[----:B------:R-:W-:Y:S02]  /*1790*/  UIADD3 UR56, UP1, UPT, UR18, UR56, URZ ;  /* 0x0000003812387290 */ /* 0x000fe4000ff3e0ff */
[----:B------:R-:W-:Y:S02]  /*17a0*/  ULOP3.LUT UR22, UR16, UR60, URZ, 0x3c, !UPT ;  /* 0x0000003c10167292 */ /* 0x000fe4000f8e3cff */
[----:B------:R-:W-:Y:S02]  /*17b0*/  ULOP3.LUT UR66, UR70, UR58, URZ, 0x3c, !UPT ;  /* 0x0000003a46427292 */ /* 0x000fe4000f8e3cff */
[----:B------:R-:W-:Y:S02]  /*17c0*/  ULOP3.LUT UR28, UR56, UR28, URZ, 0x3c, !UPT ;  /* 0x0000001c381c7292 */ /* 0x000fe4000f8e3cff */
[----:B------:R-:W-:-:S02]  /*17d0*/  UIADD3.X UR27, UPT, UPT, UR60, UR27, URZ, UP0, !UPT ;  /* 0x0000001b3c1b7290 */ /* 0x000fc400087fe4ff */
[----:B------:R-:W-:Y:S02]  /*17e0*/  ULOP3.LUT UR54, UR24, UR29, URZ, 0x3c, !UPT ;  /* 0x0000001d18367292 */ /* 0x000fe4000f8e3cff */
[----:B------:R-:W-:Y:S02]  /*17f0*/  UIADD3 UR56, UP2, UPT, UR22, UR56, URZ ;  /* 0x0000003816387290 */ /* 0x000fe4000ff5e0ff */
[----:B------:R-:W-:Y:S02]  /*1800*/  UIADD3.X UR59, UPT, UPT, UR58, UR59, URZ, UP1, !UPT ;  /* 0x0000003b3a3b7290 */ /* 0x000fe40008ffe4ff */
[----:B------:R-:W-:Y:S02]  /*1810*/  ULOP3.LUT UR22, UR26, UR18, URZ, 0x3c, !UPT ;  /* 0x000000121a167292 */ /* 0x000fe4000f8e3cff */
[----:B------:R-:W-:Y:S02]  /*1820*/  UIADD3 UR55, UP0, UPT, UR66, UR55, URZ ;  /* 0x0000003742377290 */ /* 0x000fe4000ff1e0ff */
[----:B------:R-:W-:-:S02]  /*1830*/  ULOP3.LUT UR19, UR23, UR19, URZ, 0x3c, !UPT ;  /* 0x0000001317137292 */ /* 0x000fc4000f8e3cff */
[----:B------:R-:W-:Y:S02]  /*1840*/  ULOP3.LUT UR20, UR27, UR20, URZ, 0x3c, !UPT ;  /* 0x000000141b147292 */ /* 0x000fe4000f8e3cff */
[----:B------:R-:W-:Y:S02]  /*1850*/  UIADD3.X UR54, UPT, UPT, UR54, UR59, URZ, UP2, !UPT ;  /* 0x0000003b36367290 */ /* 0x000fe400097fe4ff */
[----:B------:R-:W-:Y:S02]  /*1860*/  ULOP3.LUT UR52, UR59, UR52, URZ, 0x3c, !UPT ;  /* 0x000000343b347292 */ /* 0x000fe4000f8e3cff */
[----:B------:R-:W-:Y:S02]  /*1870*/  UIADD3.X UR61, UPT, UPT, UR22, UR61, URZ, UP0, !UPT ;  /* 0x0000003d163d7290 */ /* 0x000fe400087fe4ff */
[----:B------:R-:W-:Y:S02]  /*1880*/  USHF.R.W.U32 UR22, UR20, 0x1f, UR19 ;  /* 0x0000001f14167899 */ /* 0x000fe40008001e13 */
[----:B------:R-:W-:-:S02]  /*1890*/  ULOP3.LUT UR64, UR56, UR64, URZ, 0x3c, !UPT ;  /* 0x0000004038407292 */ /* 0x000fc4000f8e3cff */
[----:B------:R-:W-:Y:S02]  /*18a0*/  ULOP3.LUT UR21, UR54, UR21, URZ, 0x3c, !UPT ;  /* 0x0000001536157292 */ /* 0x000fe4000f8e3cff */
[----:B------:R-:W-:Y:S02]  /*18b0*/  USHF.R.W.U32 UR19, UR19, 0x1f, UR20 ;  /* 0x0000001f13137899 */ /* 0x000fe40008001e14 */
[----:B------:R-:W-:Y:S02]  /*18c0*/  ULOP3.LUT UR67, UR55, UR67, URZ, 0x3c, !UPT ;  /* 0x0000004337437292 */ /* 0x000fe4000f8e3cff */
[----:B------:R-:W-:Y:S02]  /*18d0*/  ULOP3.LUT UR15, UR61, UR15, URZ, 0x3c, !UPT ;  /* 0x0000000f3d0f7292 */ /* 0x000fe4000f8e3cff */
[----:B------:R-:W-:Y:S02]  /*18e0*/  USHF.R.W.U32 UR20, UR52, 0x1f, UR28 ;  /* 0x0000001f34147899 */ /* 0x000fe40008001e1c */
[----:B------:R-:W-:-:S02]  /*18f0*/  USHF.R.W.U32 UR28, UR28, 0x1f, UR52 ;  /* 0x0000001f1c1c7899 */ /* 0x000fc40008001e34 */
[----:B------:R-:W-:Y:S02]  /*1900*/  UIADD3 UR65, UP0, UP1, UR44, UR65, UR22 ;  /* 0x000000412c417290 */ /* 0x000fe4000f91e016 */
[----:B------:R-:W-:Y:S02]  /*1910*/  USHF.R.W.U32 UR52, UR64, 0x18, UR21 ;  /* 0x0000001840347899 */ /* 0x000fe40008001e15 */
[----:B------:R-:W-:Y:S02]  /*1920*/  USHF.R.W.U32 UR64, UR21, 0x18, UR64 ;  /* 0x0000001815407899 */ /* 0x000fe40008001e40 */
[----:B------:R-:W-:Y:S02]  /*1930*/  USHF.R.W.U32 UR21, UR67, 0x18, UR15 ;  /* 0x0000001843157899 */ /* 0x000fe40008001e0f */
[----:B------:R-:W-:Y:S02]  /*1940*/  USHF.R.W.U32 UR67, UR15, 0x18, UR67 ;  /* 0x000000180f437899 */ /* 0x000fe40008001e43 */
[----:B------:R-:W-:-:S02]  /*1950*/  UIADD3.X UR71, UPT, UPT, UR45, UR71, UR19, UP0, UP1 ;  /* 0x000000472d477290 */ /* 0x000fc400087e2413 */
[----:B------:R-:W-:Y:S02]  /*1960*/  UIADD3 UR15, UP1, UP2, UR52, UR40, UR24 ;  /* 0x00000028340f7290 */ /* 0x000fe4000fa3e018 */
[----:B------:R-:W-:Y:S02]  /*1970*/  UIADD3 UR53, UP0, UPT, UR20, UR53, URZ ;  /* 0x0000003514357290 */ /* 0x000fe4000ff1e0ff */
[----:B------:R-:W-:Y:S02]  /*1980*/  ULOP3.LUT UR60, UR15, UR16, UR60, 0x96, !UPT ;  /* 0x000000100f3c7292 */ /* 0x000fe4000f8e963c */
[----:B------:R-:W-:Y:S02]  /*1990*/  UIADD3.X UR16, UPT, UPT, UR64, UR41, UR16, UP1, UP2 ;  /* 0x0000002940107290 */ /* 0x000fe40008fe4410 */
[----:B------:R-:W-:Y:S02]  /*19a0*/  UIADD3 UR66, UP2, UP3, UR21, UR32, UR26 ;  /* 0x0000002015427290 */ /* 0x000fe4000fb5e01a */
[----:B------:R-:W-:-:S02]  /*19b0*/  UIADD3.X UR68, UPT, UPT, UR28, UR68, URZ, UP0, !UPT ;  /* 0x000000441c447290 */ /* 0x000fc400087fe4ff */
[----:B------:R-:W-:Y:S02]  /*19c0*/  ULOP3.LUT UR59, UR71, UR69, URZ, 0x3c, !UPT ;  /* 0x00000045473b7292 */ /* 0x000fe4000f8e3cff */
[----:B------:R-:W-:Y:S02]  /*19d0*/  ULOP3.LUT UR24, UR16, UR24, UR29, 0x96, !UPT ;  /* 0x0000001810187292 */ /* 0x000fe4000f8e961d */
[----:B------:R-:W-:Y:S02]  /*19e0*/  UIADD3.X UR29, UPT, UPT, UR67, UR33, UR70, UP2, UP3 ;  /* 0x00000021431d7290 */ /* 0x000fe400097e6446 */
[----:B------:R-:W-:Y:S02]  /*19f0*/  ULOP3.LUT UR58, UR66, UR70, UR58, 0x96, !UPT ;  /* 0x00000046423a7292 */ /* 0x000fe4000f8e963a */
[----:B------:R-:W-:Y:S02]  /*1a00*/  ULOP3.LUT UR70, UR68, UR57, URZ, 0x3c, !UPT ;  /* 0x0000003944467292 */ /* 0x000fe4000f8e3cff */
[----:B------:R-:W-:-:S02]  /*1a10*/  UIADD3 UR25, UP1, UPT, UR59, UR25, URZ ;  /* 0x000000193b197290 */ /* 0x000fc4000ff3e0ff */
[----:B------:R-:W-:Y:S02]  /*1a20*/  ULOP3.LUT UR59, UR65, UR63, URZ, 0x3c, !UPT ;  /* 0x0000003f413b7292 */ /* 0x000fe4000f8e3cff */
[----:B------:R-:W-:Y:S02]  /*1a30*/  ULOP3.LUT UR18, UR29, UR26, UR18, 0x96, !UPT ;  /* 0x0000001a1d127292 */ /* 0x000fe4000f8e9612 */
[----:B------:R-:W-:Y:S02]  /*1a40*/  ULOP3.LUT UR26, UR53, UR62, URZ, 0x3c, !UPT ;  /* 0x0000003e351a7292 */ /* 0x000fe4000f8e3cff */
[----:B------:R-:W-:Y:S02]  /*1a50*/  UIADD3 UR23, UP0, UPT, UR70, UR23, URZ ;  /* 0x0000001746177290 */ /* 0x000fe4000ff1e0ff */
[----:B------:R-:W-:Y:S02]  /*1a60*/  UIADD3.X UR17, UPT, UPT, UR59, UR17, URZ, UP1, !UPT ;  /* 0x000000113b117290 */ /* 0x000fe40008ffe4ff */
[----:B------:R-:W-:-:S02]  /*1a70*/  UIADD3.X UR27, UPT, UPT, UR26, UR27, URZ, UP0, !UPT ;  /* 0x0000001b1a1b7290 */ /* 0x000fc400087fe4ff */
[----:B------:R-:W-:Y:S02]  /*1a80*/  USHF.R.W.U32 UR26, UR60, 0x10, UR24 ;  /* 0x000000103c1a7899 */ /* 0x000fe40008001e18 */
[----:B------:R-:W-:Y:S02]  /*1a90*/  USHF.R.W.U32 UR60, UR24, 0x10, UR60 ;  /* 0x00000010183c7899 */ /* 0x000fe40008001e3c */
[----:B------:R-:W-:Y:S02]  /*1aa0*/  ULOP3.LUT UR22, UR25, UR22, URZ, 0x3c, !UPT ;  /* 0x0000001619167292 */ /* 0x000fe4000f8e3cff */
[----:B------:R-:W-:Y:S02]  /*1ab0*/  USHF.R.W.U32 UR24, UR58, 0x10, UR18 ;  /* 0x000000103a187899 */ /* 0x000fe40008001e12 */
[----:B------:R-:W-:Y:S02]  /*1ac0*/  ULOP3.LUT UR19, UR17, UR19, URZ, 0x3c, !UPT ;  /* 0x0000001311137292 */ /* 0x000fe4000f8e3cff */
[----:B------:R-:W-:-:S02]  /*1ad0*/  ULOP3.LUT UR20, UR23, UR20, URZ, 0x3c, !UPT ;  /* 0x0000001417147292 */ /* 0x000fc4000f8e3cff */
[----:B------:R-:W-:Y:S02]  /*1ae0*/  ULOP3.LUT UR28, UR27, UR28, URZ, 0x3c, !UPT ;  /* 0x0000001c1b1c7292 */ /* 0x000fe4000f8e3cff */
[----:B------:R-:W-:Y:S02]  /*1af0*/  USHF.R.W.U32 UR58, UR18, 0x10, UR58 ;  /* 0x00000010123a7899 */ /* 0x000fe40008001e3a */
[----:B------:R-:W-:Y:S02]  /*1b00*/  UIADD3 UR56, UP0, UPT, UR26, UR56, URZ ;  /* 0x000000381a387290 */ /* 0x000fe4000ff1e0ff */
[----:B------:R-:W-:Y:S02]  /*1b10*/  UIADD3 UR55, UP1, UPT, UR24, UR55, URZ ;  /* 0x0000003718377290 */ /* 0x000fe4000ff3e0ff */
[----:B------:R-:W-:Y:S02]  /*1b20*/  USHF.R.W.U32 UR18, UR22, 0x18, UR19 ;  /* 0x0000001816127899 */ /* 0x000fe40008001e13 */
[----:B------:R-:W-:-:S02]  /*1b30*/  USHF.R.W.U32 UR22, UR19, 0x18, UR22 ;  /* 0x0000001813167899 */ /* 0x000fc40008001e16 */
[----:B------:R-:W-:Y:S02]  /*1b40*/  USHF.R.W.U32 UR19, UR20, 0x18, UR28 ;  /* 0x0000001814137899 */ /* 0x000fe40008001e1c */
[----:B------:R-:W-:Y:S02]  /*1b50*/  UIADD3.X UR54, UPT, UPT, UR60, UR54, URZ, UP0, !UPT ;  /* 0x000000363c367290 */ /* 0x000fe400087fe4ff */
[----:B------:R-:W-:Y:S02]  /*1b60*/  UIADD3.X UR61, UPT, UPT, UR58, UR61, URZ, UP1, !UPT ;  /* 0x0000003d3a3d7290 */ /* 0x000fe40008ffe4ff */
[----:B------:R-:W-:Y:S02]  /*1b70*/  USHF.R.W.U32 UR20, UR28, 0x18, UR20 ;  /* 0x000000181c147899 */ /* 0x000fe40008001e14 */
[----:B------:R-:W-:Y:S02]  /*1b80*/  UIADD3 UR59, UP0, UP1, UR18, UR34, UR65 ;  /* 0x00000022123b7290 */ /* 0x000fe4000f91e041 */
[----:B------:R-:W-:-:S02]  /*1b90*/  UIADD3 UR28, UP2, UPT, UR19, UR53, URZ ;  /* 0x00000035131c7290 */ /* 0x000fc4000ff5e0ff */
[----:B------:R-:W-:Y:S02]  /*1ba0*/  ULOP3.LUT UR52, UR56, UR52, URZ, 0x3c, !UPT ;  /* 0x0000003438347292 */ /* 0x000fe4000f8e3cff */
[----:B------:R-:W-:Y:S02]  /*1bb0*/  ULOP3.LUT UR64, UR54, UR64, URZ, 0x3c, !UPT ;  /* 0x0000004036407292 */ /* 0x000fe4000f8e3cff */
[----:B------:R-:W-:Y:S02]  /*1bc0*/  ULOP3.LUT UR21, UR55, UR21, URZ, 0x3c, !UPT ;  /* 0x0000001537157292 */ /* 0x000fe4000f8e3cff */
[----:B------:R-:W-:Y:S02]  /*1bd0*/  ULOP3.LUT UR67, UR61, UR67, URZ, 0x3c, !UPT ;  /* 0x000000433d437292 */ /* 0x000fe4000f8e3cff */
[----:B------:R-:W-:Y:S02]  /*1be0*/  ULOP3.LUT UR69, UR59, UR71, UR69, 0x96, !UPT ;  /* 0x000000473b457292 */ /* 0x000fe4000f8e9645 */
[----:B------:R-:W-:-:S02]  /*1bf0*/  UIADD3.X UR71, UPT, UPT, UR22, UR35, UR71, UP0, UP1 ;  /* 0x0000002316477290 */ /* 0x000fc400087e2447 */
[----:B------:R-:W-:Y:S02]  /*1c00*/  UIADD3.X UR70, UPT, UPT, UR20, UR68, URZ, UP2, !UPT ;  /* 0x0000004414467290 */ /* 0x000fe400097fe4ff */
[----:B------:R-:W-:Y:S02]  /*1c10*/  ULOP3.LUT UR57, UR28, UR68, UR57, 0x96, !UPT ;  /* 0x000000441c397292 */ /* 0x000fe4000f8e9639 */
[----:B------:R-:W-:Y:S02]  /*1c20*/  USHF.R.W.U32 UR68, UR64, 0x1f, UR52 ;  /* 0x0000001f40447899 */ /* 0x000fe40008001e34 */
[----:B------:R-:W-:Y:S02]  /*1c30*/  USHF.R.W.U32 UR52, UR52, 0x1f, UR64 ;  /* 0x0000001f34347899 */ /* 0x000fe40008001e40 */
[----:B------:R-:W-:Y:S02]  /*1c40*/  USHF.R.W.U32 UR64, UR67, 0x1f, UR21 ;  /* 0x0000001f43407899 */ /* 0x000fe40008001e15 */
[----:B------:R-:W-:-:S02]  /*1c50*/  ULOP3.LUT UR63, UR71, UR65, UR63, 0x96, !UPT ;  /* 0x00000041473f7292 */ /* 0x000fc4000f8e963f */
[----:B------:R-:W-:Y:S02]  /*1c60*/  ULOP3.LUT UR62, UR70, UR53, UR62, 0x96, !UPT ;  /* 0x00000035463e7292 */ /* 0x000fe4000f8e963e */
[----:B------:R-:W-:Y:S02]  /*1c70*/  UIADD3 UR28, UP1, UP2, UR50, UR28, UR68 ;  /* 0x0000001c321c7290 */ /* 0x000fe4000fa3e044 */
[----:B------:R-:W-:Y:S02]  /*1c80*/  USHF.R.W.U32 UR21, UR21, 0x1f, UR67 ;  /* 0x0000001f15157899 */ /* 0x000fe40008001e43 */
[----:B------:R-:W-:Y:S02]  /*1c90*/  UIADD3 UR15, UP0, UPT, UR64, UR15, URZ ;  /* 0x0000000f400f7290 */ /* 0x000fe4000ff1e0ff */
[----:B------:R-:W-:Y:S02]  /*1ca0*/  USHF.R.W.U32 UR53, UR69, 0x10, UR63 ;  /* 0x0000001045357899 */ /* 0x000fe40008001e3f */
[----:B------:R-:W-:-:S02]  /*1cb0*/  USHF.R.W.U32 UR69, UR63, 0x10, UR69 ;  /* 0x000000103f457899 */ /* 0x000fc40008001e45 */
[----:B------:R-:W-:Y:S02]  /*1cc0*/  USHF.R.W.U32 UR67, UR57, 0x10, UR62 ;  /* 0x0000001039437899 */ /* 0x000fe40008001e3e */
[----:B------:R-:W-:Y:S02]  /*1cd0*/  UIADD3.X UR70, UPT, UPT, UR51, UR70, UR52, UP1, UP2 ;  /* 0x0000004633467290 */ /* 0x000fe40008fe4434 */
[----:B------:R-:W-:Y:S02]  /*1ce0*/  USHF.R.W.U32 UR57, UR62, 0x10, UR57 ;  /* 0x000000103e397899 */ /* 0x000fe40008001e39 */
[----:B------:R-:W-:Y:S02]  /*1cf0*/  UIADD3.X UR16, UPT, UPT, UR21, UR16, URZ, UP0, !UPT ;  /* 0x0000001015107290 */ /* 0x000fe400087fe4ff */
[----:B------:R-:W-:Y:S02]  /*1d00*/  UIADD3 UR25, UP0, UPT, UR53, UR25, URZ ;  /* 0x0000001935197290 */ /* 0x000fe4000ff1e0ff */
[----:B------:R-:W-:-:S02]  /*1d10*/  UIADD3 UR23, UP1, UPT, UR67, UR23, URZ ;  /* 0x0000001743177290 */ /* 0x000fc4000ff3e0ff */
[----:B------:R-:W-:Y:S02]  /*1d20*/  ULOP3.LUT UR62, UR70, UR69, URZ, 0x3c, !UPT ;  /* 0x00000045463e7292 */ /* 0x000fe4000f8e3cff */
[----:B------:R-:W-:Y:S02]  /*1d30*/  ULOP3.LUT UR65, UR16, UR57, URZ, 0x3c, !UPT ;  /* 0x0000003910417292 */ /* 0x000fe4000f8e3cff */
[----:B------:R-:W-:Y:S02]  /*1d40*/  UIADD3.X UR17, UPT, UPT, UR69, UR17, URZ, UP0, !UPT ;  /* 0x0000001145117290 */ /* 0x000fe400087fe4ff */
[----:B------:R-:W-:Y:S02]  /*1d50*/  UIADD3 UR55, UP2, UPT, UR62, UR55, URZ ;  /* 0x000000373e377290 */ /* 0x000fe4000ff5e0ff */
[----:B------:R-:W-:Y:S02]  /*1d60*/  ULOP3.LUT UR18, UR25, UR18, URZ, 0x3c, !UPT ;  /* 0x0000001219127292 */ /* 0x000fe4000f8e3cff */
[----:B------:R-:W-:-:S02]  /*1d70*/  UIADD3.X UR27, UPT, UPT, UR57, UR27, URZ, UP1, !UPT ;  /* 0x0000001b391b7290 */ /* 0x000fc40008ffe4ff */
[----:B------:R-:W-:Y:S02]  /*1d80*/  ULOP3.LUT UR63, UR28, UR53, URZ, 0x3c, !UPT ;  /* 0x000000351c3f7292 */ /* 0x000fe4000f8e3cff */
[----:B------:R-:W-:Y:S02]  /*1d90*/  ULOP3.LUT UR62, UR15, UR67, URZ, 0x3c, !UPT ;  /* 0x000000430f3e7292 */ /* 0x000fe4000f8e3cff */
[----:B------:R-:W-:Y:S02]  /*1da0*/  UIADD3 UR25, UP0, UPT, UR65, UR25, URZ ;  /* 0x0000001941197290 */ /* 0x000fe4000ff1e0ff */
[----:B------:R-:W-:Y:S02]  /*1db0*/  ULOP3.LUT UR22, UR17, UR22, URZ, 0x3c, !UPT ;  /* 0x0000001611167292 */ /* 0x000fe4000f8e3cff */
[----:B------:R-:W-:Y:S02]  /*1dc0*/  ULOP3.LUT UR19, UR23, UR19, URZ, 0x3c, !UPT ;  /* 0x0000001317137292 */ /* 0x000fe4000f8e3cff */
[----:B------:R-:W-:-:S02]  /*1dd0*/  ULOP3.LUT UR20, UR27, UR20, URZ, 0x3c, !UPT ;  /* 0x000000141b147292 */ /* 0x000fc4000f8e3cff */
[----:B------:R-:W-:Y:S02]  /*1de0*/  UIADD3.X UR61, UPT, UPT, UR63, UR61, URZ, UP2, !UPT ;  /* 0x0000003d3f3d7290 */ /* 0x000fe400097fe4ff */
[----:B------:R-:W-:Y:S02]  /*1df0*/  UIADD3.X UR62, UPT, UPT, UR62, UR17, URZ, UP0, !UPT ;  /* 0x000000113e3e7290 */ /* 0x000fe400087fe4ff */
[----:B------:R-:W-:Y:S02]  /*1e00*/  USHF.R.W.U32 UR17, UR22, 0x1f, UR18 ;  /* 0x0000001f16117899 */ /* 0x000fe40008001e12 */
[----:B------:R-:W-:Y:S02]  /*1e10*/  USHF.R.W.U32 UR18, UR18, 0x1f, UR22 ;  /* 0x0000001f12127899 */ /* 0x000fe40008001e16 */
[----:B------:R-:W-:Y:S02]  /*1e20*/  USHF.R.W.U32 UR22, UR20, 0x1f, UR19 ;  /* 0x0000001f14167899 */ /* 0x000fe40008001e13 */
[----:B------:R-:W-:-:S02]  /*1e30*/  ULOP3.LUT UR68, UR55, UR68, URZ, 0x3c, !UPT ;  /* 0x0000004437447292 */ /* 0x000fc4000f8e3cff */
[----:B------:R-:W-:Y:S02]  /*1e40*/  ULOP3.LUT UR52, UR61, UR52, URZ, 0x3c, !UPT ;  /* 0x000000343d347292 */ /* 0x000fe4000f8e3cff */
[----:B------:R-:W-:Y:S02]  /*1e50*/  UIADD3 UR66, UP0, UP1, UR38, UR66, UR17 ;  /* 0x0000004226427290 */ /* 0x000fe4000f91e011 */
[----:B------:R-:W-:Y:S02]  /*1e60*/  ULOP3.LUT UR64, UR25, UR64, URZ, 0x3c, !UPT ;  /* 0x0000004019407292 */ /* 0x000fe4000f8e3cff */
[----:B------:R-:W-:Y:S02]  /*1e70*/  ULOP3.LUT UR21, UR62, UR21, URZ, 0x3c, !UPT ;  /* 0x000000153e157292 */ /* 0x000fe4000f8e3cff */
[----:B------:R-:W-:Y:S02]  /*1e80*/  USHF.R.W.U32 UR19, UR19, 0x1f, UR20 ;  /* 0x0000001f13137899 */ /* 0x000fe40008001e14 */
[----:B------:R-:W-:-:S02]  /*1e90*/  UIADD3 UR59, UP2, UP3, UR48, UR59, UR22 ;  /* 0x0000003b303b7290 */ /* 0x000fc4000fb5e016 */
[----:B------:R-:W-:Y:S02]  /*1ea0*/  USHF.R.W.U32 UR20, UR68, 0x18, UR52 ;  /* 0x0000001844147899 */ /* 0x000fe40008001e34 */
[----:B------:R-:W-:Y:S02]  /*1eb0*/  USHF.R.W.U32 UR68, UR52, 0x18, UR68 ;  /* 0x0000001834447899 */ /* 0x000fe40008001e44 */
[----:B------:R-:W-:Y:S02]  /*1ec0*/  UIADD3.X UR29, UPT, UPT, UR39, UR29, UR18, UP0, UP1 ;  /* 0x0000001d271d7290 */ /* 0x000fe400087e2412 */
[----:B------:R-:W-:Y:S02]  /*1ed0*/  USHF.R.W.U32 UR52, UR64, 0x18, UR21 ;  /* 0x0000001840347899 */ /* 0x000fe40008001e15 */
[----:B------:R-:W-:Y:S02]  /*1ee0*/  USHF.R.W.U32 UR64, UR21, 0x18, UR64 ;  /* 0x0000001815407899 */ /* 0x000fe40008001e40 */
[----:B------:R-:W-:-:S02]  /*1ef0*/  UIADD3.X UR71, UPT, UPT, UR49, UR71, UR19, UP2, UP3 ;  /* 0x0000004731477290 */ /* 0x000fc400097e6413 */
[----:B------:R-:W-:Y:S02]  /*1f00*/  UIADD3 UR21, UP1, UP2, UR20, UR42, UR28 ;  /* 0x0000002a14157290 */ /* 0x000fe4000fa3e01c */
[----:B------:R-:W-:Y:S02]  /*1f10*/  ULOP3.LUT UR63, UR29, UR60, URZ, 0x3c, !UPT ;  /* 0x0000003c1d3f7292 */ /* 0x000fe4000f8e3cff */
[----:B------:R-:W-:Y:S02]  /*1f20*/  ULOP3.LUT UR69, UR21, UR70, UR69, 0x96, !UPT ;  /* 0x0000004615457292 */ /* 0x000fe4000f8e9645 */
[----:B------:R-:W-:Y:S02]  /*1f30*/  UIADD3 UR23, UP0, UPT, UR63, UR23, URZ ;  /* 0x000000173f177290 */ /* 0x000fe4000ff1e0ff */
[----:B------:R-:W-:Y:S02]  /*1f40*/  UIADD3.X UR70, UPT, UPT, UR68, UR43, UR70, UP1, UP2 ;  /* 0x0000002b44467290 */ /* 0x000fe40008fe4446 */
[----:B------:R-:W-:-:S02]  /*1f50*/  ULOP3.LUT UR63, UR71, UR58, URZ, 0x3c, !UPT ;  /* 0x0000003a473f7292 */ /* 0x000fc4000f8e3cff */
[----:B------:R-:W-:Y:S02]  /*1f60*/  UIADD3 UR65, UP1, UPT, UR52, UR15, URZ ;  /* 0x0000000f34417290 */ /* 0x000fe4000ff3e0ff */
[----:B------:R-:W-:Y:S02]  /*1f70*/  ULOP3.LUT UR28, UR70, UR28, UR53, 0x96, !UPT ;  /* 0x0000001c461c7292 */ /* 0x000fe4000f8e9635 */
[----:B------:R-:W-:Y:S02]  /*1f80*/  UIADD3 UR56, UP2, UPT, UR63, UR56, URZ ;  /* 0x000000383f387290 */ /* 0x000fe4000ff5e0ff */
[----:B------:R-:W-:Y:S02]  /*1f90*/  UIADD3.X UR53, UPT, UPT, UR64, UR16, URZ, UP1, !UPT ;  /* 0x0000001040357290 */ /* 0x000fe40008ffe4ff */
[----:B------:R-:W-:Y:S02]  /*1fa0*/  ULOP3.LUT UR63, UR66, UR26, URZ, 0x3c, !UPT ;  /* 0x0000001a423f7292 */ /* 0x000fe4000f8e3cff */
[----:B------:R-:W-:-:S02]  /*1fb0*/  ULOP3.LUT UR57, UR65, UR16, UR57, 0x96, !UPT ;  /* 0x0000001041397292 */ /* 0x000fc4000f8e9639 */
[----:B------:R-:W-:Y:S02]  /*1fc0*/  ULOP3.LUT UR16, UR59, UR24, URZ, 0x3c, !UPT ;  /* 0x000000183b107292 */ /* 0x000fe4000f8e3cff */
[----:B------:R-:W-:Y:S02]  /*1fd0*/  ULOP3.LUT UR15, UR53, UR15, UR67, 0x96, !UPT ;  /* 0x0000000f350f7292 */ /* 0x000fe4000f8e9643 */
[----:B------:R-:W-:Y:S02]  /*1fe0*/  UIADD3.X UR27, UPT, UPT, UR63, UR27, URZ, UP0, !UPT ;  /* 0x0000001b3f1b7290 */ /* 0x000fe400087fe4ff */
        /* <DEDUP_REMOVED lines=15> */
[----:B------:R-:W-:Y:S02]  /*20e0*/  UIADD3.X UR61, UPT, UPT, UR69, UR61, URZ, UP1, !UPT ;  /* 0x0000003d453d7290 */ /* 0x000fe40008ffe4ff */
[----:B------:R-:W-:Y:S02]  /*20f0*/  USHF.R.W.U32 UR22, UR19, 0x18, UR22 ;  /* 0x0000001813167899 */ /* 0x000fe40008001e16 */
[----:B------:R-:W-:Y:S02]  /*2100*/  UIADD3 UR63, UP2, UP3, UR18, UR36, UR59 ;  /* 0x00000024123f7290 */ /* 0x000fe4000fb5e03b */
[----:B------:R-:W-:Y:S02]  /*2110*/  ULOP3.LUT UR52, UR25, UR52, URZ, 0x3c, !UPT ;  /* 0x0000003419347292 */ /* 0x000fe4000f8e3cff */
[----:B------:R-:W-:Y:S02]  /*2120*/  UIADD3 UR67, UP0, UP1, UR28, UR46, UR66 ;  /* 0x0000002e1c437290 */ /* 0x000fe4000f91e042 */
[----:B------:R-:W-:-:S02]  /*2130*/  ULOP3.LUT UR64, UR62, UR64, URZ, 0x3c, !UPT ;  /* 0x000000403e407292 */ /* 0x000fc4000f8e3cff */
[----:B------:R-:W-:Y:S02]  /*2140*/  ULOP3.LUT UR20, UR55, UR20, URZ, 0x3c, !UPT ;  /* 0x0000001437147292 */ /* 0x000fe4000f8e3cff */
[----:B------:R-:W-:Y:S02]  /*2150*/  ULOP3.LUT UR68, UR61, UR68, URZ, 0x3c, !UPT ;  /* 0x000000443d447292 */ /* 0x000fe4000f8e3cff */
[----:B------:R-:W-:Y:S02]  /*2160*/  UIADD3.X UR19, UPT, UPT, UR22, UR37, UR71, UP2, UP3 ;  /* 0x0000002516137290 */ /* 0x000fe400097e6447 */
[----:B------:R-:W-:Y:S02]  /*2170*/  ULOP3.LUT UR58, UR63, UR71, UR58, 0x96, !UPT ;  /* 0x000000473f3a7292 */ /* 0x000fe4000f8e963a */
[----:B------:R-:W-:Y:S02]  /*2180*/  ULOP3.LUT UR60, UR67, UR29, UR60, 0x96, !UPT ;  /* 0x0000001d433c7292 */ /* 0x000fe4000f8e963c */
[----:B------:R-:W-:-:S02]  /*2190*/  USHF.R.W.U32 UR71, UR64, 0x1f, UR52 ;  /* 0x0000001f40477899 */ /* 0x000fc40008001e34 */
[----:B------:R-:W-:Y:S02]  /*21a0*/  UIADD3.X UR29, UPT, UPT, UR17, UR47, UR29, UP0, UP1 ;  /* 0x0000002f111d7290 */ /* 0x000fe400087e241d */
        /* <DEDUP_REMOVED lines=8> */
[----:B------:R-:W-:Y:S02]  /*2230*/  UIADD3.X UR29, UPT, UPT, UR39, UR29, UR52, UP2, UP3 ;  /* 0x0000001d271d7290 */ /* 0x000fe400097e6434 */
[----:B------:R-:W-:Y:S02]  /*2240*/  USHF.R.W.U32 UR58, UR59, 0x10, UR58 ;  /* 0x000000103b3a7899 */ /* 0x000fe40008001e3a */
[----:B------:R-:W-:-:S02]  /*2250*/  USHF.R.W.U32 UR65, UR60, 0x10, UR26 ;  /* 0x000000103c417899 */ /* 0x000fc40008001e1a */
[----:B------:R-:W-:Y:S02]  /*2260*/  UIADD3.X UR53, UPT, UPT, UR20, UR49, UR53, UP0, UP1 ;  /* 0x0000003114357290 */ /* 0x000fe400087e2435 */
[----:B------:R-:W-:Y:S02]  /*2270*/  USHF.R.W.U32 UR60, UR26, 0x10, UR60 ;  /* 0x000000101a3c7899 */ /* 0x000fe40008001e3c */
[----:B------:R-:W-:Y:S02]  /*2280*/  ULOP3.LUT UR26, UR29, UR58, URZ, 0x3c, !UPT ;  /* 0x0000003a1d1a7292 */ /* 0x000fe4000f8e3cff */
[----:B------:R-:W-:Y:S02]  /*2290*/  UIADD3 UR56, UP1, UPT, UR68, UR56, URZ ;  /* 0x0000003844387290 */ /* 0x000fe4000ff3e0ff */
[----:B------:R-:W-:Y:S02]  /*22a0*/  ULOP3.LUT UR66, UR53, UR60, URZ, 0x3c, !UPT ;  /* 0x0000003c35427292 */ /* 0x000fe4000f8e3cff */
[----:B------:R-:W-:-:S02]  /*22b0*/  UIADD3 UR23, UP0, UPT, UR65, UR23, URZ ;  /* 0x0000001741177290 */ /* 0x000fc4000ff1e0ff */
[----:B------:R-:W-:Y:S02]  /*22c0*/  UIADD3 UR55, UP2, UPT, UR26, UR55, URZ ;  /* 0x000000371a377290 */ /* 0x000fe4000ff5e0ff */
[----:B------:R-:W-:Y:S02]  /*22d0*/  UIADD3.X UR54, UPT, UPT, UR58, UR54, URZ, UP1, !UPT ;  /* 0x000000363a367290 */ /* 0x000fe40008ffe4ff */
[----:B------:R-:W-:Y:S02]  /*22e0*/  ULOP3.LUT UR18, UR56, UR18, URZ, 0x3c, !UPT ;  /* 0x0000001238127292 */ /* 0x000fe4000f8e3cff */
[----:B------:R-:W-:Y:S02]  /*22f0*/  ULOP3.LUT UR26, UR24, UR65, URZ, 0x3c, !UPT ;  /* 0x00000041181a7292 */ /* 0x000fe4000f8e3cff */
[----:B------:R-:W-:Y:S02]  /*2300*/  UIADD3 UR56, UP1, UPT, UR66, UR56, URZ ;  /* 0x0000003842387290 */ /* 0x000fe4000ff3e0ff */
[----:B------:R-:W-:-:S02]  /*2310*/  UIADD3.X UR27, UPT, UPT, UR60, UR27, URZ, UP0, !UPT ;  /* 0x0000001b3c1b7290 */ /* 0x000fc400087fe4ff */
[----:B------:R-:W-:Y:S02]  /*2320*/  ULOP3.LUT UR59, UR67, UR68, URZ, 0x3c, !UPT ;  /* 0x00000044433b7292 */ /* 0x000fe4000f8e3cff */
[----:B------:R-:W-:Y:S02]  /*2330*/  ULOP3.LUT UR22, UR54, UR22, URZ, 0x3c, !UPT ;  /* 0x0000001636167292 */ /* 0x000fe4000f8e3cff */
[----:B------:R-:W-:Y:S02]  /*2340*/  UIADD3.X UR26, UPT, UPT, UR26, UR54, URZ, UP1, !UPT ;  /* 0x000000361a1a7290 */ /* 0x000fe40008ffe4ff */
[----:B------:R-:W-:Y:S02]  /*2350*/  ULOP3.LUT UR28, UR23, UR28, URZ, 0x3c, !UPT ;  /* 0x0000001c171c7292 */ /* 0x000fe4000f8e3cff */
[----:B------:R-:W-:Y:S02]  /*2360*/  ULOP3.LUT UR54, UR27, UR17, URZ, 0x3c, !UPT ;  /* 0x000000111b367292 */ /* 0x000fe4000f8e3cff */
[----:B------:R-:W-:-:S02]  /*2370*/  UIADD3.X UR61, UPT, UPT, UR59, UR61, URZ, UP2, !UPT ;  /* 0x0000003d3b3d7290 */ /* 0x000fc400097fe4ff */
[----:B------:R-:W-:Y:S02]  /*2380*/  ULOP3.LUT UR64, UR56, UR64, URZ, 0x3c, !UPT ;  /* 0x0000004038407292 */ /* 0x000fe4000f8e3cff */
[----:B------:R-:W-:Y:S02]  /*2390*/  ULOP3.LUT UR20, UR26, UR20, URZ, 0x3c, !UPT ;  /* 0x000000141a147292 */ /* 0x000fe4000f8e3cff */
[----:B------:R-:W-:Y:S02]  /*23a0*/  USHF.R.W.U32 UR59, UR54, 0x1f, UR28 ;  /* 0x0000001f363b7899 */ /* 0x000fe40008001e1c */
[----:B------:R-:W-:Y:S02]  /*23b0*/  USHF.R.W.U32 UR28, UR28, 0x1f, UR54 ;  /* 0x0000001f1c1c7899 */ /* 0x000fe40008001e36 */
[----:B------:R-:W-:Y:S02]  /*23c0*/  ULOP3.LUT UR71, UR55, UR71, URZ, 0x3c, !UPT ;  /* 0x0000004737477292 */ /* 0x000fe4000f8e3cff */
[----:B------:R-:W-:-:S02]  /*23d0*/  ULOP3.LUT UR17, UR61, UR52, URZ, 0x3c, !UPT ;  /* 0x000000343d117292 */ /* 0x000fc4000f8e3cff */
[----:B------:R-:W-:Y:S02]  /*23e0*/  USHF.R.W.U32 UR54, UR22, 0x1f, UR18 ;  /* 0x0000001f16367899 */ /* 0x000fe40008001e12 */
[----:B------:R-:W-:Y:S02]  /*23f0*/  USHF.R.W.U32 UR18, UR18, 0x1f, UR22 ;  /* 0x0000001f12127899 */ /* 0x000fe40008001e16 */
[----:B------:R-:W-:Y:S02]  /*2400*/  USHF.R.W.U32 UR22, UR64, 0x18, UR20 ;  /* 0x0000001840167899 */ /* 0x000fe40008001e14 */
[----:B------:R-:W-:Y:S02]  /*2410*/  USHF.R.W.U32 UR52, UR71, 0x18, UR17 ;  /* 0x0000001847347899 */ /* 0x000fe40008001e11 */
[----:B------:R-:W-:Y:S02]  /*2420*/  USHF.R.W.U32 UR71, UR17, 0x18, UR71 ;  /* 0x0000001811477899 */ /* 0x000fe40008001e47 */
[----:B------:R-:W-:-:S02]  /*2430*/  USHF.R.W.U32 UR64, UR20, 0x18, UR64 ;  /* 0x0000001814407899 */ /* 0x000fc40008001e40 */
[----:B------:R-:W-:Y:S02]  /*2440*/  UIADD3 UR17, UP2, UP3, UR22, UR50, UR24 ;  /* 0x0000003216117290 */ /* 0x000fe4000fb5e018 */
[----:B------:R-:W-:Y:S02]  /*2450*/  UIADD3 UR63, UP1, UPT, UR59, UR63, URZ ;  /* 0x0000003f3b3f7290 */ /* 0x000fe4000ff3e0ff */
[----:B------:R-:W-:Y:S02]  /*2460*/  UIADD3.X UR20, UPT, UPT, UR64, UR51, UR53, UP2, UP3 ;  /* 0x0000003340147290 */ /* 0x000fe400097e6435 */
[----:B------:R-:W-:Y:S02]  /*2470*/  ULOP3.LUT UR53, UR17, UR53, UR60, 0x96, !UPT ;  /* 0x0000003511357292 */ /* 0x000fe4000f8e963c */
[----:B------:R-:W-:Y:S02]  /*2480*/  UIADD3 UR60, UP2, UP3, UR52, UR36, UR67 ;  /* 0x00000024343c7290 */ /* 0x000fe4000fb5e043 */
[----:B------:R-:W-:-:S02]  /*2490*/  UIADD3 UR21, UP0, UPT, UR54, UR21, URZ ;  /* 0x0000001536157290 */ /* 0x000fc4000ff1e0ff */
[----:B------:R-:W-:Y:S02]  /*24a0*/  UIADD3.X UR19, UPT, UPT, UR28, UR19, URZ, UP1, !UPT ;  /* 0x000000131c137290 */ /* 0x000fe40008ffe4ff */
[----:B------:R-:W-:Y:S02]  /*24b0*/  ULOP3.LUT UR24, UR20, UR24, UR65, 0x96, !UPT ;  /* 0x0000001814187292 */ /* 0x000fe4000f8e9641 */
[----:B------:R-:W-:Y:S02]  /*24c0*/  UIADD3.X UR65, UPT, UPT, UR71, UR37, UR29, UP2, UP3 ;  /* 0x0000002547417290 */ /* 0x000fe400097e641d */
[----:B------:R-:W-:Y:S02]  /*24d0*/  UIADD3.X UR70, UPT, UPT, UR18, UR70, URZ, UP0, !UPT ;  /* 0x0000004612467290 */ /* 0x000fe400087fe4ff */
[----:B------:R-:W-:Y:S02]  /*24e0*/  ULOP3.LUT UR29, UR60, UR29, UR58, 0x96, !UPT ;  /* 0x0000001d3c1d7292 */ /* 0x000fe4000f8e963a */
[----:B------:R-:W-:-:S02]  /*24f0*/  ULOP3.LUT UR58, UR19, UR69, URZ, 0x3c, !UPT ;  /* 0x00000045133a7292 */ /* 0x000fc4000f8e3cff */
[----:B------:R-:W-:Y:S02]  /*2500*/  ULOP3.LUT UR67, UR65, UR67, UR68, 0x96, !UPT ;  /* 0x0000004341437292 */ /* 0x000fe4000f8e9644 */
[----:B------:R-:W-:Y:S02]  /*2510*/  ULOP3.LUT UR68, UR70, UR57, URZ, 0x3c, !UPT ;  /* 0x0000003946447292 */ /* 0x000fe4000f8e3cff */
[----:B------:R-:W-:Y:S02]  /*2520*/  ULOP3.LUT UR66, UR63, UR15, URZ, 0x3c, !UPT ;  /* 0x0000000f3f427292 */ /* 0x000fe4000f8e3cff */
[----:B------:R-:W-:Y:S02]  /*2530*/  UIADD3 UR25, UP0, UPT, UR58, UR25, URZ ;  /* 0x000000193a197290 */ /* 0x000fe4000ff1e0ff */
[----:B------:R-:W-:Y:S02]  /*2540*/  ULOP3.LUT UR58, UR21, UR16, URZ, 0x3c, !UPT ;  /* 0x00000010153a7292 */ /* 0x000fe4000f8e3cff */
[----:B------:R-:W-:-:S02]  /*2550*/  UIADD3 UR23, UP1, UPT, UR68, UR23, URZ ;  /* 0x0000001744177290 */ /* 0x000fc4000ff3e0ff */
[----:B------:R-:W-:Y:S02]  /*2560*/  UIADD3.X UR62, UPT, UPT, UR66, UR62, URZ, UP0, !UPT ;  /* 0x0000003e423e7290 */ /* 0x000fe400087fe4ff */
[----:B------:R-:W-:Y:S02]  /*2570*/  UIADD3.X UR27, UPT, UPT, UR58, UR27, URZ, UP1, !UPT ;  /* 0x0000001b3a1b7290 */ /* 0x000fe40008ffe4ff */
[----:B------:R-:W-:Y:S02]  /*2580*/  USHF.R.W.U32 UR66, UR29, 0x10, UR67 ;  /* 0x000000101d427899 */ /* 0x000fe40008001e43 */
[----:B------:R-:W-:Y:S02]  /*2590*/  USHF.R.W.U32 UR58, UR53, 0x10, UR24 ;  /* 0x00000010353a7899 */ /* 0x000fe40008001e18 */
[----:B------:R-:W-:Y:S02]  /*25a0*/  ULOP3.LUT UR59, UR25, UR59, URZ, 0x3c, !UPT ;  /* 0x0000003b193b7292 */ /* 0x000fe4000f8e3cff */
[----:B------:R-:W-:-:S02]  /*25b0*/  ULOP3.LUT UR28, UR62, UR28, URZ, 0x3c, !UPT ;  /* 0x0000001c3e1c7292 */ /* 0x000fc4000f8e3cff */
[----:B------:R-:W-:Y:S02]  /*25c0*/  ULOP3.LUT UR54, UR23, UR54, URZ, 0x3c, !UPT ;  /* 0x0000003617367292 */ /* 0x000fe4000f8e3cff */
[----:B------:R-:W-:Y:S02]  /*25d0*/  ULOP3.LUT UR18, UR27, UR18, URZ, 0x3c, !UPT ;  /* 0x000000121b127292 */ /* 0x000fe4000f8e3cff */
[----:B------:R-:W-:Y:S02]  /*25e0*/  USHF.R.W.U32 UR67, UR67, 0x10, UR29 ;  /* 0x0000001043437899 */ /* 0x000fe40008001e1d */
[----:B------:R-:W-:Y:S02]  /*25f0*/  USHF.R.W.U32 UR53, UR24, 0x10, UR53 ;  /* 0x0000001018357899 */ /* 0x000fe40008001e35 */
[----:B------:R-:W-:Y:S02]  /*2600*/  UIADD3 UR55, UP1, UPT, UR66, UR55, URZ ;  /* 0x0000003742377290 */ /* 0x000fe4000ff3e0ff */
[----:B------:R-:W-:-:S02]  /*2610*/  UIADD3 UR56, UP0, UPT, UR58, UR56, URZ ;  /* 0x000000383a387290 */ /* 0x000fc4000ff1e0ff */
[----:B------:R-:W-:Y:S02]  /*2620*/  USHF.R.W.U32 UR24, UR59, 0x18, UR28 ;  /* 0x000000183b187899 */ /* 0x000fe40008001e1c */
[----:B------:R-:W-:Y:S02]  /*2630*/  USHF.R.W.U32 UR59, UR28, 0x18, UR59 ;  /* 0x000000181c3b7899 */ /* 0x000fe40008001e3b */
[----:B------:R-:W-:Y:S02]  /*2640*/  USHF.R.W.U32 UR28, UR54, 0x18, UR18 ;  /* 0x00000018361c7899 */ /* 0x000fe40008001e12 */
[----:B------:R-:W-:Y:S02]  /*2650*/  UIADD3.X UR61, UPT, UPT, UR67, UR61, URZ, UP1, !UPT ;  /* 0x0000003d433d7290 */ /* 0x000fe40008ffe4ff */
[----:B------:R-:W-:Y:S02]  /*2660*/  UIADD3.X UR26, UPT, UPT, UR53, UR26, URZ, UP0, !UPT ;  /* 0x0000001a351a7290 */ /* 0x000fe400087fe4ff */
[----:B------:R-:W-:-:S02]  /*2670*/  UIADD3 UR68, UP0, UPT, UR24, UR63, URZ ;  /* 0x0000003f18447290 */ /* 0x000fc4000ff1e0ff */
[----:B------:R-:W-:Y:S02]  /*2680*/  USHF.R.W.U32 UR54, UR18, 0x18, UR54 ;  /* 0x0000001812367899 */ /* 0x000fe40008001e36 */
[----:B------:R-:W-:Y:S02]  /*2690*/  UIADD3 UR29, UP1, UPT, UR28, UR21, URZ ;  /* 0x000000151c1d7290 */ /* 0x000fe4000ff3e0ff */
[----:B------:R-:W-:Y:S02]  /*26a0*/  ULOP3.LUT UR52, UR55, UR52, URZ, 0x3c, !UPT ;  /* 0x0000003437347292 */ /* 0x000fe4000f8e3cff */
[----:B------:R-:W-:Y:S02]  /*26b0*/  ULOP3.LUT UR71, UR61, UR71, URZ, 0x3c, !UPT ;  /* 0x000000473d477292 */ /* 0x000fe4000f8e3cff */
[----:B------:R-:W-:Y:S02]  /*26c0*/  ULOP3.LUT UR69, UR68, UR19, UR69, 0x96, !UPT ;  /* 0x0000001344457292 */ /* 0x000fe4000f8e9645 */
[----:B------:R-:W-:-:S02]  /*26d0*/  ULOP3.LUT UR22, UR56, UR22, URZ, 0x3c, !UPT ;  /* 0x0000001638167292 */ /* 0x000fc4000f8e3cff */
[----:B------:R-:W-:Y:S02]  /*26e0*/  ULOP3.LUT UR64, UR26, UR64, URZ, 0x3c, !UPT ;  /* 0x000000401a407292 */ /* 0x000fe4000f8e3cff */
[----:B------:R-:W-:Y:S02]  /*26f0*/  UIADD3.X UR19, UPT, UPT, UR59, UR19, URZ, UP0, !UPT ;  /* 0x000000133b137290 */ /* 0x000fe400087fe4ff */
[----:B------:R-:W-:Y:S02]  /*2700*/  UIADD3.X UR18, UPT, UPT, UR54, UR70, URZ, UP1, !UPT ;  /* 0x0000004636127290 */ /* 0x000fe40008ffe4ff */
[----:B------:R-:W-:Y:S02]  /*2710*/  ULOP3.LUT UR57, UR29, UR70, UR57, 0x96, !UPT ;  /* 0x000000461d397292 */ /* 0x000fe4000f8e9639 */
[----:B------:R-:W-:Y:S02]  /*2720*/  USHF.R.W.U32 UR70, UR71, 0x1f, UR52 ;  /* 0x0000001f47467899 */ /* 0x000fe40008001e34 */
[----:B------:R-:W-:-:S02]  /*2730*/  USHF.R.W.U32 UR52, UR52, 0x1f, UR71 ;  /* 0x0000001f34347899 */ /* 0x000fc40008001e47 */
[----:B------:R-:W-:Y:S02]  /*2740*/  USHF.R.W.U32 UR71, UR64, 0x1f, UR22 ;  /* 0x0000001f40477899 */ /* 0x000fe40008001e16 */
[----:B------:R-:W-:Y:S02]  /*2750*/  ULOP3.LUT UR15, UR19, UR63, UR15, 0x96, !UPT ;  /* 0x0000003f130f7292 */ /* 0x000fe4000f8e960f */
[----:B------:R-:W-:Y:S02]  /*2760*/  ULOP3.LUT UR16, UR18, UR21, UR16, 0x96, !UPT ;  /* 0x0000001512107292 */ /* 0x000fe4000f8e9610 */
[----:B------:R-:W-:Y:S02]  /*2770*/  USHF.R.W.U32 UR22, UR22, 0x1f, UR64 ;  /* 0x0000001f16167899 */ /* 0x000fe40008001e40 */
[----:B------:R-:W-:Y:S02]  /*2780*/  UIADD3 UR17, UP0, UP1, UR34, UR17, UR70 ;  /* 0x0000001122117290 */ /* 0x000fe4000f91e046 */
[----:B------:R-:W-:-:S02]  /*2790*/  UIADD3 UR29, UP2, UPT, UR71, UR29, URZ ;  /* 0x0000001d471d7290 */ /* 0x000fc4000ff5e0ff */
[----:B------:R-:W-:Y:S02]  /*27a0*/  USHF.R.W.U32 UR64, UR69, 0x10, UR15 ;  /* 0x0000001045407899 */ /* 0x000fe40008001e0f */
[----:B------:R-:W-:Y:S02]  /*27b0*/  USHF.R.W.U32 UR69, UR15, 0x10, UR69 ;  /* 0x000000100f457899 */ /* 0x000fe40008001e45 */
[----:B------:R-:W-:Y:S02]  /*27c0*/  USHF.R.W.U32 UR15, UR57, 0x10, UR16 ;  /* 0x00000010390f7899 */ /* 0x000fe40008001e10 */
[----:B------:R-:W-:Y:S02]  /*27d0*/  UIADD3.X UR20, UPT, UPT, UR35, UR20, UR52, UP0, UP1 ;  /* 0x0000001423147290 */ /* 0x000fe400087e2434 */
[----:B------:R-:W-:Y:S02]  /*27e0*/  USHF.R.W.U32 UR57, UR16, 0x10, UR57 ;  /* 0x0000001010397899 */ /* 0x000fe40008001e39 */
[----:B------:R-:W-:-:S02]  /*27f0*/  UIADD3.X UR18, UPT, UPT, UR22, UR18, URZ, UP2, !UPT ;  /* 0x0000001216127290 */ /* 0x000fc400097fe4ff */
[----:B------:R-:W-:Y:S02]  /*2800*/  UIADD3 UR25, UP0, UPT, UR64, UR25, URZ ;  /* 0x0000001940197290 */ /* 0x000fe4000ff1e0ff */
[----:B------:R-:W-:Y:S02]  /*2810*/  ULOP3.LUT UR21, UR20, UR57, URZ, 0x3c, !UPT ;  /* 0x0000003914157292 */ /* 0x000fe4000f8e3cff */
[----:B------:R-:W-:Y:S02]  /*2820*/  ULOP3.LUT UR63, UR18, UR69, URZ, 0x3c, !UPT ;  /* 0x00000045123f7292 */ /* 0x000fe4000f8e3cff */
[----:B------:R-:W-:Y:S02]  /*2830*/  UIADD3.X UR62, UPT, UPT, UR69, UR62, URZ, UP0, !UPT ;  /* 0x0000003e453e7290 */ /* 0x000fe400087fe4ff */
[----:B------:R-:W-:Y:S02]  /*2840*/  UIADD3 UR23, UP1, UPT, UR15, UR23, URZ ;  /* 0x000000170f177290 */ /* 0x000fe4000ff3e0ff */
[----:B------:R-:W-:-:S02]  /*2850*/  ULOP3.LUT UR24, UR25, UR24, URZ, 0x3c, !UPT ;  /* 0x0000001819187292 */ /* 0x000fc4000f8e3cff */
[----:B------:R-:W-:Y:S02]  /*2860*/  UIADD3 UR25, UP2, UPT, UR21, UR25, URZ ;  /* 0x0000001915197290 */ /* 0x000fe4000ff5e0ff */
[----:B------:R-:W-:Y:S02]  /*2870*/  ULOP3.LUT UR21, UR29, UR64, URZ, 0x3c, !UPT ;  /* 0x000000401d157292 */ /* 0x000fe4000f8e3cff */
[----:B------:R-:W-:Y:S02]  /*2880*/  UIADD3 UR55, UP0, UPT, UR63, UR55, URZ ;  /* 0x000000373f377290 */ /* 0x000fe4000ff1e0ff */
[----:B------:R-:W-:Y:S02]  /*2890*/  ULOP3.LUT UR16, UR17, UR15, URZ, 0x3c, !UPT ;  /* 0x0000000f11107292 */ /* 0x000fe4000f8e3cff */
[----:B------:R-:W-:Y:S02]  /*28a0*/  ULOP3.LUT UR59, UR62, UR59, URZ, 0x3c, !UPT ;  /* 0x0000003b3e3b7292 */ /* 0x000fe4000f8e3cff */
[----:B------:R-:W-:-:S02]  /*28b0*/  UIADD3.X UR27, UPT, UPT, UR57, UR27, URZ, UP1, !UPT ;  /* 0x0000001b391b7290 */ /* 0x000fc40008ffe4ff */
[----:B------:R-:W-:Y:S02]  /*28c0*/  UIADD3.X UR61, UPT, UPT, UR21, UR61, URZ, UP0, !UPT ;  /* 0x0000003d153d7290 */ /* 0x000fe400087fe4ff */
[----:B------:R-:W-:Y:S02]  /*28d0*/  UIADD3.X UR16, UPT, UPT, UR16, UR62, URZ, UP2, !UPT ;  /* 0x0000003e10107290 */ /* 0x000fe400097fe4ff */
[----:B------:R-:W-:Y:S02]  /*28e0*/  USHF.R.W.U32 UR21, UR59, 0x1f, UR24 ;  /* 0x0000001f3b157899 */ /* 0x000fe40008001e18 */
[----:B------:R-:W-:Y:S02]  /*28f0*/  ULOP3.LUT UR28, UR23, UR28, URZ, 0x3c, !UPT ;  /* 0x0000001c171c7292 */ /* 0x000fe4000f8e3cff */
[----:B------:R-:W-:Y:S02]  /*2900*/  ULOP3.LUT UR54, UR27, UR54, URZ, 0x3c, !UPT ;  /* 0x000000361b367292 */ /* 0x000fe4000f8e3cff */
[----:B------:R-:W-:-:S02]  /*2910*/  ULOP3.LUT UR70, UR25, UR70, URZ, 0x3c, !UPT ;  /* 0x0000004619467292 */ /* 0x000fc4000f8e3cff */
[----:B------:R-:W-:Y:S02]  /*2920*/  ULOP3.LUT UR52, UR16, UR52, URZ, 0x3c, !UPT ;  /* 0x0000003410347292 */ /* 0x000fe4000f8e3cff */
[----:B------:R-:W-:Y:S02]  /*2930*/  USHF.R.W.U32 UR24, UR24, 0x1f, UR59 ;  /* 0x0000001f18187899 */ /* 0x000fe40008001e3b */
[----:B------:R-:W-:Y:S02]  /*2940*/  UIADD3 UR60, UP0, UP1, UR44, UR60, UR21 ;  /* 0x0000003c2c3c7290 */ /* 0x000fe4000f91e015 */
[----:B------:R-:W-:Y:S02]  /*2950*/  USHF.R.W.U32 UR62, UR54, 0x1f, UR28 ;  /* 0x0000001f363e7899 */ /* 0x000fe40008001e1c */
[----:B------:R-:W-:Y:S02]  /*2960*/  ULOP3.LUT UR71, UR55, UR71, URZ, 0x3c, !UPT ;  /* 0x0000004737477292 */ /* 0x000fe4000f8e3cff */
[----:B------:R-:W-:-:S02]  /*2970*/  ULOP3.LUT UR22, UR61, UR22, URZ, 0x3c, !UPT ;  /* 0x000000163d167292 */ /* 0x000fc4000f8e3cff */
[----:B------:R-:W-:Y:S02]  /*2980*/  USHF.R.W.U32 UR59, UR70, 0x18, UR52 ;  /* 0x00000018463b7899 */ /* 0x000fe40008001e34 */
[----:B------:R-:W-:Y:S02]  /*2990*/  UIADD3.X UR65, UPT, UPT, UR45, UR65, UR24, UP0, UP1 ;  /* 0x000000412d417290 */ /* 0x000fe400087e2418 */
[----:B------:R-:W-:Y:S02]  /*29a0*/  USHF.R.W.U32 UR28, UR28, 0x1f, UR54 ;  /* 0x0000001f1c1c7899 */ /* 0x000fe40008001e36 */
[----:B------:R-:W-:Y:S02]  /*29b0*/  UIADD3 UR68, UP2, UP3, UR42, UR68, UR62 ;  /* 0x000000442a447290 */ /* 0x000fe4000fb5e03e */
[----:B------:R-:W-:Y:S02]  /*29c0*/  USHF.R.W.U32 UR70, UR52, 0x18, UR70 ;  /* 0x0000001834467899 */ /* 0x000fe40008001e46 */
[----:B------:R-:W-:-:S02]  /*29d0*/  USHF.R.W.U32 UR52, UR71, 0x18, UR22 ;  /* 0x0000001847347899 */ /* 0x000fc40008001e16 */
[----:B------:R-:W-:Y:S02]  /*29e0*/  USHF.R.W.U32 UR71, UR22, 0x18, UR71 ;  /* 0x0000001816477899 */ /* 0x000fe40008001e47 */
[----:B------:R-:W-:Y:S02]  /*29f0*/  ULOP3.LUT UR22, UR65, UR53, URZ, 0x3c, !UPT ;  /* 0x0000003541167292 */ /* 0x000fe4000f8e3cff */
[----:B------:R-:W-:Y:S02]  /*2a00*/  UIADD3.X UR19, UPT, UPT, UR43, UR19, UR28, UP2, UP3 ;  /* 0x000000132b137290 */ /* 0x000fe400097e641c */
[----:B------:R-:W-:Y:S02]  /*2a10*/  UIADD3 UR54, UP1, UP2, UR59, UR46, UR17 ;  /* 0x0000002e3b367290 */ /* 0x000fe4000fa3e011 */
[----:B------:R-:W-:Y:S02]  /*2a20*/  UIADD3 UR23, UP0, UPT, UR22, UR23, URZ ;  /* 0x0000001716177290 */ /* 0x000fe4000ff1e0ff */
[----:B------:R-:W-:-:S02]  /*2a30*/  ULOP3.LUT UR22, UR19, UR67, URZ, 0x3c, !UPT ;  /* 0x0000004313167292 */ /* 0x000fc4000f8e3cff */
[----:B------:R-:W-:Y:S02]  /*2a40*/  ULOP3.LUT UR57, UR54, UR20, UR57, 0x96, !UPT ;  /* 0x0000001436397292 */ /* 0x000fe4000f8e9639 */
[----:B------:R-:W-:Y:S02]  /*2a50*/  UIADD3.X UR20, UPT, UPT, UR70, UR47, UR20, UP1, UP2 ;  /* 0x0000002f46147290 */ /* 0x000fe40008fe4414 */
[----:B------:R-:W-:Y:S02]  /*2a60*/  UIADD3 UR56, UP1, UPT, UR22, UR56, URZ ;  /* 0x0000003816387290 */ /* 0x000fe4000ff3e0ff */
[----:B------:R-:W-:Y:S02]  /*2a70*/  UIADD3 UR22, UP2, UP3, UR52, UR40, UR29 ;  /* 0x0000002834167290 */ /* 0x000fe4000fb5e01d */
[----:B------:R-:W-:Y:S02]  /*2a80*/  ULOP3.LUT UR17, UR20, UR17, UR15, 0x96, !UPT ;  /* 0x0000001114117292 */ /* 0x000fe4000f8e960f */
[----:B------:R-:W-:-:S02]  /*2a90*/  UIADD3.X UR15, UPT, UPT, UR71, UR41, UR18, UP2, UP3 ;  /* 0x00000029470f7290 */ /* 0x000fc400097e6412 */
[----:B------:R-:W-:Y:S02]  /*2aa0*/  ULOP3.LUT UR69, UR22, UR18, UR69, 0x96, !UPT ;  /* 0x0000001216457292 */ /* 0x000fe4000f8e9645 */
[----:B------:R-:W-:Y:S02]  /*2ab0*/  ULOP3.LUT UR18, UR68, UR66, URZ, 0x3c, !UPT ;  /* 0x0000004244127292 */ /* 0x000fe4000f8e3cff */
[----:B------:R-:W-:Y:S02]  /*2ac0*/  ULOP3.LUT UR63, UR60, UR58, URZ, 0x3c, !UPT ;  /* 0x0000003a3c3f7292 */ /* 0x000fe4000f8e3cff */
[----:B------:R-:W-:Y:S02]  /*2ad0*/  ULOP3.LUT UR29, UR15, UR29, UR64, 0x96, !UPT ;  /* 0x0000001d0f1d7292 */ /* 0x000fe4000f8e9640 */
[----:B------:R-:W-:Y:S02]  /*2ae0*/  UIADD3.X UR26, UPT, UPT, UR18, UR26, URZ, UP1, !UPT ;  /* 0x0000001a121a7290 */ /* 0x000fe40008ffe4ff */
[----:B------:R-:W-:-:S02]  /*2af0*/  UIADD3.X UR27, UPT, UPT, UR63, UR27, URZ, UP0, !UPT ;  /* 0x0000001b3f1b7290 */ /* 0x000fc400087fe4ff */
[----:B------:R-:W-:Y:S02]  /*2b00*/  USHF.R.W.U32 UR18, UR57, 0x10, UR17 ;  /* 0x0000001039127899 */ /* 0x000fe40008001e11 */
[----:B------:R-:W-:Y:S02]  /*2b10*/  USHF.R.W.U32 UR63, UR69, 0x10, UR29 ;  /* 0x00000010453f7899 */ /* 0x000fe40008001e1d */
[----:B------:R-:W-:Y:S02]  /*2b20*/  USHF.R.W.U32 UR69, UR29, 0x10, UR69 ;  /* 0x000000101d457899 */ /* 0x000fe40008001e45 */
[----:B------:R-:W-:Y:S02]  /*2b30*/  ULOP3.LUT UR62, UR56, UR62, URZ, 0x3c, !UPT ;  /* 0x0000003e383e7292 */ /* 0x000fe4000f8e3cff */
        /* <DEDUP_REMOVED lines=8> */
[----:B------:R-:W-:Y:S02]  /*2bc0*/  UIADD3.X UR16, UPT, UPT, UR17, UR16, URZ, UP0, !UPT ;  /* 0x0000001011107290 */ /* 0x000fe400087fe4ff */
[----:B------:R-:W-:Y:S02]  /*2bd0*/  UIADD3.X UR61, UPT, UPT, UR69, UR61, URZ, UP1, !UPT ;  /* 0x0000003d453d7290 */ /* 0x000fe40008ffe4ff */
[----:B------:R-:W-:Y:S02]  /*2be0*/  USHF.R.W.U32 UR62, UR29, 0x18, UR62 ;  /* 0x000000181d3e7899 */ /* 0x000fe40008001e3e */
[----:B------:R-:W-:Y:S02]  /*2bf0*/  UIADD3 UR64, UP1, UP2, UR28, UR32, UR68 ;  /* 0x000000201c407290 */ /* 0x000fe4000fa3e044 */
[----:B------:R-:W-:Y:S02]  /*2c00*/  USHF.R.W.U32 UR21, UR24, 0x18, UR21 ;  /* 0x0000001818157899 */ /* 0x000fe40008001e15 */
        /* <DEDUP_REMOVED lines=13> */
[----:B------:R-:W-:Y:S02]  /*2ce0*/  UIADD3 UR29, UP2, UP3, UR44, UR29, UR65 ;  /* 0x0000001d2c1d7290 */ /* 0x000fe4000fb5e041 */
[----:B------:R-:W-:Y:S02]  /*2cf0*/  ULOP3.LUT UR58, UR24, UR60, UR58, 0x96, !UPT ;  /* 0x0000003c183a7292 */ /* 0x000fe4000f8e963a */
[----:B------:R-:W-:Y:S02]  /*2d00*/  USHF.R.W.U32 UR52, UR52, 0x1f, UR71 ;  /* 0x0000001f34347899 */ /* 0x000fe40008001e47 */
[----:B------:R-:W-:Y:S02]  /*2d10*/  UIADD3 UR54, UP0, UP1, UR70, UR50, UR54 ;  /* 0x0000003246367290 */ /* 0x000fe4000f91e036 */
[----:B------:R-:W-:Y:S02]  /*2d20*/  USHF.R.W.U32 UR60, UR67, 0x10, UR66 ;  /* 0x00000010433c7899 */ /* 0x000fe40008001e42 */
[----:B------:R-:W-:-:S02]  /*2d30*/  USHF.R.W.U32 UR67, UR66, 0x10, UR67 ;  /* 0x0000001042437899 */ /* 0x000fc40008001e43 */
[----:B------:R-:W-:Y:S02]  /*2d40*/  UIADD3.X UR24, UPT, UPT, UR45, UR24, UR59, UP2, UP3 ;  /* 0x000000182d187290 */ /* 0x000fe400097e643b */
[----:B------:R-:W-:Y:S02]  /*2d50*/  USHF.R.W.U32 UR66, UR53, 0x10, UR58 ;  /* 0x0000001035427899 */ /* 0x000fe40008001e3a */
[----:B------:R-:W-:Y:S02]  /*2d60*/  UIADD3.X UR20, UPT, UPT, UR52, UR51, UR20, UP0, UP1 ;  /* 0x0000003334147290 */ /* 0x000fe400087e2414 */
[----:B------:R-:W-:Y:S02]  /*2d70*/  USHF.R.W.U32 UR53, UR58, 0x10, UR53 ;  /* 0x000000103a357899 */ /* 0x000fe40008001e35 */
[----:B------:R-:W-:Y:S02]  /*2d80*/  ULOP3.LUT UR58, UR24, UR67, URZ, 0x3c, !UPT ;  /* 0x00000043183a7292 */ /* 0x000fe4000f8e3cff */
[----:B------:R-:W-:-:S02]  /*2d90*/  UIADD3 UR56, UP1, UPT, UR60, UR56, URZ ;  /* 0x000000383c387290 */ /* 0x000fc4000ff3e0ff */
[----:B------:R-:W-:Y:S02]  /*2da0*/  UIADD3 UR23, UP0, UPT, UR66, UR23, URZ ;  /* 0x0000001742177290 */ /* 0x000fe4000ff1e0ff */
[----:B------:R-:W-:Y:S02]  /*2db0*/  ULOP3.LUT UR71, UR20, UR53, URZ, 0x3c, !UPT ;  /* 0x0000003514477292 */ /* 0x000fe4000f8e3cff */
[----:B------:R-:W-:Y:S02]  /*2dc0*/  UIADD3 UR55, UP2, UPT, UR58, UR55, URZ ;  /* 0x000000373a377290 */ /* 0x000fe4000ff5e0ff */
[----:B------:R-:W-:Y:S02]  /*2dd0*/  UIADD3.X UR26, UPT, UPT, UR67, UR26, URZ, UP1, !UPT ;  /* 0x0000001a431a7290 */ /* 0x000fe40008ffe4ff */
[----:B------:R-:W-:Y:S02]  /*2de0*/  ULOP3.LUT UR28, UR56, UR28, URZ, 0x3c, !UPT ;  /* 0x0000001c381c7292 */ /* 0x000fe4000f8e3cff */
[----:B------:R-:W-:-:S02]  /*2df0*/  UIADD3.X UR27, UPT, UPT, UR53, UR27, URZ, UP0, !UPT ;  /* 0x0000001b351b7290 */ /* 0x000fc400087fe4ff */
[----:B------:R-:W-:Y:S02]  /*2e00*/  ULOP3.LUT UR58, UR54, UR66, URZ, 0x3c, !UPT ;  /* 0x00000042363a7292 */ /* 0x000fe4000f8e3cff */
[----:B------:R-:W-:Y:S02]  /*2e10*/  UIADD3 UR56, UP1, UPT, UR71, UR56, URZ ;  /* 0x0000003847387290 */ /* 0x000fe4000ff3e0ff */
[----:B------:R-:W-:Y:S02]  /*2e20*/  ULOP3.LUT UR68, UR29, UR60, URZ, 0x3c, !UPT ;  /* 0x0000003c1d447292 */ /* 0x000fe4000f8e3cff */
[----:B------:R-:W-:Y:S02]  /*2e30*/  ULOP3.LUT UR57, UR23, UR57, URZ, 0x3c, !UPT ;  /* 0x0000003917397292 */ /* 0x000fe4000f8e3cff */
[----:B------:R-:W-:Y:S02]  /*2e40*/  ULOP3.LUT UR21, UR27, UR21, URZ, 0x3c, !UPT ;  /* 0x000000151b157292 */ /* 0x000fe4000f8e3cff */
[----:B------:R-:W-:-:S02]  /*2e50*/  UIADD3.X UR58, UPT, UPT, UR58, UR26, URZ, UP1, !UPT ;  /* 0x0000001a3a3a7290 */ /* 0x000fc40008ffe4ff */
[----:B------:R-:W-:Y:S02]  /*2e60*/  UIADD3.X UR61, UPT, UPT, UR68, UR61, URZ, UP2, !UPT ;  /* 0x0000003d443d7290 */ /* 0x000fe400097fe4ff */
[----:B------:R-:W-:Y:S02]  /*2e70*/  ULOP3.LUT UR62, UR26, UR62, URZ, 0x3c, !UPT ;  /* 0x0000003e1a3e7292 */ /* 0x000fe4000f8e3cff */
        /* <DEDUP_REMOVED lines=8> */
[----:B------:R-:W-:Y:S02]  /*2f00*/  USHF.R.W.U32 UR70, UR52, 0x18, UR70 ;  /* 0x0000001834467899 */ /* 0x000fe40008001e46 */
[----:B------:R-:W-:-:S02]  /*2f10*/  USHF.R.W.U32 UR52, UR65, 0x18, UR59 ;  /* 0x0000001841347899 */ /* 0x000fc40008001e3b */
[----:B------:R-:W-:Y:S02]  /*2f20*/  USHF.R.W.U32 UR65, UR59, 0x18, UR65 ;  /* 0x000000183b417899 */ /* 0x000fe40008001e41 */
[----:B------:R-:W-:Y:S02]  /*2f30*/  UIADD3.X UR19, UPT, UPT, UR35, UR19, UR57, UP0, UP1 ;  /* 0x0000001323137290 */ /* 0x000fe400087e2439 */
[----:B------:R-:W-:Y:S02]  /*2f40*/  UIADD3 UR59, UP1, UP2, UR68, UR32, UR54 ;  /* 0x00000020443b7290 */ /* 0x000fe4000fa3e036 */
[----:B------:R-:W-:Y:S02]  /*2f50*/  USHF.R.W.U32 UR21, UR62, 0x1f, UR28 ;  /* 0x0000001f3e157899 */ /* 0x000fe40008001e1c */
[----:B------:R-:W-:Y:S02]  /*2f60*/  ULOP3.LUT UR53, UR59, UR20, UR53, 0x96, !UPT ;  /* 0x000000143b357292 */ /* 0x000fe4000f8e9635 */
[----:B------:R-:W-:-:S02]  /*2f70*/  UIADD3.X UR20, UPT, UPT, UR70, UR33, UR20, UP1, UP2 ;  /* 0x0000002146147290 */ /* 0x000fc40008fe4414 */
[----:B------:R-:W-:Y:S02]  /*2f80*/  USHF.R.W.U32 UR28, UR28, 0x1f, UR62 ;  /* 0x0000001f1c1c7899 */ /* 0x000fe40008001e3e */
[----:B------:R-:W-:Y:S02]  /*2f90*/  UIADD3 UR22, UP0, UPT, UR21, UR22, URZ ;  /* 0x0000001615167290 */ /* 0x000fe4000ff1e0ff */
[----:B------:R-:W-:Y:S02]  /*2fa0*/  ULOP3.LUT UR54, UR20, UR54, UR66, 0x96, !UPT ;  /* 0x0000003614367292 */ /* 0x000fe4000f8e9642 */
[----:B------:R-:W-:Y:S02]  /*2fb0*/  UIADD3 UR66, UP2, UP3, UR52, UR48, UR29 ;  /* 0x0000003034427290 */ /* 0x000fe4000fb5e01d */
[----:B------:R-:W-:Y:S02]  /*2fc0*/  UIADD3.X UR15, UPT, UPT, UR28, UR15, URZ, UP0, !UPT ;  /* 0x0000000f1c0f7290 */ /* 0x000fe400087fe4ff */
[----:B------:R-:W-:-:S02]  /*2fd0*/  ULOP3.LUT UR62, UR19, UR69, URZ, 0x3c, !UPT ;  /* 0x00000045133e7292 */ /* 0x000fc4000f8e3cff */
[----:B------:R-:W-:Y:S02]  /*2fe0*/  UIADD3.X UR71, UPT, UPT, UR65, UR49, UR24, UP2, UP3 ;  /* 0x0000003141477290 */ /* 0x000fe400097e6418 */
[----:B------:R-:W-:Y:S02]  /*2ff0*/  ULOP3.LUT UR24, UR66, UR24, UR67, 0x96, !UPT ;  /* 0x0000001842187292 */ /* 0x000fe4000f8e9643 */
[----:B------:R-:W-:Y:S02]  /*3000*/  ULOP3.LUT UR67, UR15, UR17, URZ, 0x3c, !UPT ;  /* 0x000000110f437292 */ /* 0x000fe4000f8e3cff */
[----:B------:R-:W-:Y:S02]  /*3010*/  UIADD3 UR25, UP1, UPT, UR62, UR25, URZ ;  /* 0x000000193e197290 */ /* 0x000fe4000ff3e0ff */
[----:B------:R-:W-:Y:S02]  /*3020*/  ULOP3.LUT UR62, UR64, UR63, URZ, 0x3c, !UPT ;  /* 0x0000003f403e7292 */ /* 0x000fe4000f8e3cff */
[----:B------:R-:W-:-:S02]  /*3030*/  ULOP3.LUT UR29, UR71, UR29, UR60, 0x96, !UPT ;  /* 0x0000001d471d7292 */ /* 0x000fc4000f8e963c */
[----:B------:R-:W-:Y:S02]  /*3040*/  ULOP3.LUT UR60, UR22, UR18, URZ, 0x3c, !UPT ;  /* 0x00000012163c7292 */ /* 0x000fe4000f8e3cff */
[----:B------:R-:W-:Y:S02]  /*3050*/  UIADD3 UR23, UP0, UPT, UR67, UR23, URZ ;  /* 0x0000001743177290 */ /* 0x000fe4000ff1e0ff */
[----:B------:R-:W-:Y:S02]  /*3060*/  UIADD3.X UR16, UPT, UPT, UR62, UR16, URZ, UP1, !UPT ;  /* 0x000000103e107290 */ /* 0x000fe40008ffe4ff */
[----:B------:R-:W-:Y:S02]  /*3070*/  UIADD3.X UR27, UPT, UPT, UR60, UR27, URZ, UP0, !UPT ;  /* 0x0000001b3c1b7290 */ /* 0x000fe400087fe4ff */
[----:B------:R-:W-:Y:S02]  /*3080*/  USHF.R.W.U32 UR60, UR53, 0x10, UR54 ;  /* 0x00000010353c7899 */ /* 0x000fe40008001e36 */
[----:B------:R-:W-:-:S02]  /*3090*/  USHF.R.W.U32 UR54, UR54, 0x10, UR53 ;  /* 0x0000001036367899 */ /* 0x000fc40008001e35 */
[----:B------:R-:W-:Y:S02]  /*30a0*/  ULOP3.LUT UR26, UR25, UR26, URZ, 0x3c, !UPT ;  /* 0x0000001a191a7292 */ /* 0x000fe4000f8e3cff */
[----:B------:R-:W-:Y:S02]  /*30b0*/  USHF.R.W.U32 UR53, UR24, 0x10, UR29 ;  /* 0x0000001018357899 */ /* 0x000fe40008001e1d */
[----:B------:R-:W-:Y:S02]  /*30c0*/  ULOP3.LUT UR57, UR16, UR57, URZ, 0x3c, !UPT ;  /* 0x0000003910397292 */ /* 0x000fe4000f8e3cff */
[----:B------:R-:W-:Y:S02]  /*30d0*/  ULOP3.LUT UR21, UR23, UR21, URZ, 0x3c, !UPT ;  /* 0x0000001517157292 */ /* 0x000fe4000f8e3cff */
[----:B------:R-:W-:Y:S02]  /*30e0*/  ULOP3.LUT UR28, UR27, UR28, URZ, 0x3c, !UPT ;  /* 0x0000001c1b1c7292 */ /* 0x000fe4000f8e3cff */
[----:B------:R-:W-:-:S02]  /*30f0*/  USHF.R.W.U32 UR24, UR29, 0x10, UR24 ;  /* 0x000000101d187899 */ /* 0x000fc40008001e18 */
[----:B------:R-:W-:Y:S02]  /*3100*/  UIADD3 UR56, UP0, UPT, UR60, UR56, URZ ;  /* 0x000000383c387290 */ /* 0x000fe4000ff1e0ff */
[----:B------:R-:W-:Y:S02]  /*3110*/  UIADD3 UR55, UP1, UPT, UR53, UR55, URZ ;  /* 0x0000003735377290 */ /* 0x000fe4000ff3e0ff */
[----:B------:R-:W-:Y:S02]  /*3120*/  USHF.R.W.U32 UR29, UR26, 0x18, UR57 ;  /* 0x000000181a1d7899 */ /* 0x000fe40008001e39 */
[----:B------:R-:W-:Y:S02]  /*3130*/  USHF.R.W.U32 UR26, UR57, 0x18, UR26 ;  /* 0x00000018391a7899 */ /* 0x000fe40008001e1a */
[----:B------:R-:W-:Y:S02]  /*3140*/  USHF.R.W.U32 UR57, UR21, 0x18, UR28 ;  /* 0x0000001815397899 */ /* 0x000fe40008001e1c */
[----:B------:R-:W-:-:S02]  /*3150*/  UIADD3.X UR58, UPT, UPT, UR54, UR58, URZ, UP0, !UPT ;  /* 0x0000003a363a7290 */ /* 0x000fc400087fe4ff */
[----:B------:R-:W-:Y:S02]  /*3160*/  UIADD3.X UR61, UPT, UPT, UR24, UR61, URZ, UP1, !UPT ;  /* 0x0000003d183d7290 */ /* 0x000fe40008ffe4ff */
[----:B------:R-:W-:Y:S02]  /*3170*/  UIADD3 UR67, UP0, UP1, UR29, UR42, UR64 ;  /* 0x0000002a1d437290 */ /* 0x000fe4000f91e040 */
[----:B------:R-:W-:Y:S02]  /*3180*/  USHF.R.W.U32 UR21, UR28, 0x18, UR21 ;  /* 0x000000181c157899 */ /* 0x000fe40008001e15 */
[----:B------:R-:W-:Y:S02]  /*3190*/  UIADD3 UR62, UP2, UPT, UR57, UR22, URZ ;  /* 0x00000016393e7290 */ /* 0x000fe4000ff5e0ff */
[----:B------:R-:W-:Y:S02]  /*31a0*/  ULOP3.LUT UR68, UR56, UR68, URZ, 0x3c, !UPT ;  /* 0x0000004438447292 */ /* 0x000fe4000f8e3cff */
[----:B------:R-:W-:-:S02]  /*31b0*/  ULOP3.LUT UR70, UR58, UR70, URZ, 0x3c, !UPT ;  /* 0x000000463a467292 */ /* 0x000fc4000f8e3cff */
[----:B------:R-:W-:Y:S02]  /*31c0*/  ULOP3.LUT UR52, UR55, UR52, URZ, 0x3c, !UPT ;  /* 0x0000003437347292 */ /* 0x000fe4000f8e3cff */
[----:B------:R-:W-:Y:S02]  /*31d0*/  ULOP3.LUT UR65, UR61, UR65, URZ, 0x3c, !UPT ;  /* 0x000000413d417292 */ /* 0x000fe4000f8e3cff */
[----:B------:R-:W-:Y:S02]  /*31e0*/  ULOP3.LUT UR69, UR67, UR19, UR69, 0x96, !UPT ;  /* 0x0000001343457292 */ /* 0x000fe4000f8e9645 */
        /* <DEDUP_REMOVED lines=10> */
[----:B------:R-:W-:Y:S02]  /*3290*/  UIADD3 UR59, UP0, UPT, UR70, UR59, URZ ;  /* 0x0000003b463b7290 */ /* 0x000fe4000ff1e0ff */
[----:B------:R-:W-:Y:S02]  /*32a0*/  USHF.R.W.U32 UR22, UR17, 0x10, UR64 ;  /* 0x0000001011167899 */ /* 0x000fe40008001e40 */
[----:B------:R-:W-:Y:S02]  /*32b0*/  USHF.R.W.U32 UR62, UR69, 0x10, UR63 ;  /* 0x00000010453e7899 */ /* 0x000fe40008001e3f */
[----:B------:R-:W-:Y:S02]  /*32c0*/  UIADD3.X UR28, UPT, UPT, UR39, UR28, UR68, UP1, UP2 ;  /* 0x0000001c271c7290 */ /* 0x000fe40008fe4444 */
[----:B------:R-:W-:-:S02]  /*32d0*/  USHF.R.W.U32 UR69, UR63, 0x10, UR69 ;  /* 0x000000103f457899 */ /* 0x000fc40008001e45 */
[----:B------:R-:W-:Y:S02]  /*32e0*/  USHF.R.W.U32 UR17, UR64, 0x10, UR17 ;  /* 0x0000001040117899 */ /* 0x000fe40008001e11 */
[----:B------:R-:W-:Y:S02]  /*32f0*/  UIADD3.X UR20, UPT, UPT, UR52, UR20, URZ, UP0, !UPT ;  /* 0x0000001434147290 */ /* 0x000fe400087fe4ff */
[----:B------:R-:W-:Y:S02]  /*3300*/  UIADD3 UR23, UP1, UPT, UR22, UR23, URZ ;  /* 0x0000001716177290 */ /* 0x000fe4000ff3e0ff */
[----:B------:R-:W-:Y:S02]  /*3310*/  ULOP3.LUT UR64, UR28, UR69, URZ, 0x3c, !UPT ;  /* 0x000000451c407292 */ /* 0x000fe4000f8e3cff */
[----:B------:R-:W-:Y:S02]  /*3320*/  UIADD3 UR25, UP0, UPT, UR62, UR25, URZ ;  /* 0x000000193e197290 */ /* 0x000fe4000ff1e0ff */
[----:B------:R-:W-:-:S02]  /*3330*/  ULOP3.LUT UR65, UR20, UR17, URZ, 0x3c, !UPT ;  /* 0x0000001114417292 */ /* 0x000fc4000f8e3cff */
[----:B------:R-:W-:Y:S02]  /*3340*/  UIADD3.X UR27, UPT, UPT, UR17, UR27, URZ, UP1, !UPT ;  /* 0x0000001b111b7290 */ /* 0x000fe40008ffe4ff */
[----:B------:R-:W-:Y:S02]  /*3350*/  UIADD3 UR55, UP2, UPT, UR64, UR55, URZ ;  /* 0x0000003740377290 */ /* 0x000fe4000ff5e0ff */
[----:B------:R-:W-:Y:S02]  /*3360*/  UIADD3.X UR16, UPT, UPT, UR69, UR16, URZ, UP0, !UPT ;  /* 0x0000001045107290 */ /* 0x000fe400087fe4ff */
[----:B------:R-:W-:Y:S02]  /*3370*/  ULOP3.LUT UR29, UR25, UR29, URZ, 0x3c, !UPT ;  /* 0x0000001d191d7292 */ /* 0x000fe4000f8e3cff */
[----:B------:R-:W-:Y:S02]  /*3380*/  ULOP3.LUT UR64, UR59, UR22, URZ, 0x3c, !UPT ;  /* 0x000000163b407292 */ /* 0x000fe4000f8e3cff */
[----:B------:R-:W-:-:S02]  /*3390*/  UIADD3 UR25, UP0, UPT, UR65, UR25, URZ ;  /* 0x0000001941197290 */ /* 0x000fc4000ff1e0ff */
[----:B------:R-:W-:Y:S02]  /*33a0*/  ULOP3.LUT UR57, UR23, UR57, URZ, 0x3c, !UPT ;  /* 0x0000003917397292 */ /* 0x000fe4000f8e3cff */
[----:B------:R-:W-:Y:S02]  /*33b0*/  ULOP3.LUT UR21, UR27, UR21, URZ, 0x3c, !UPT ;  /* 0x000000151b157292 */ /* 0x000fe4000f8e3cff */
[----:B------:R-:W-:Y:S02]  /*33c0*/  ULOP3.LUT UR63, UR18, UR62, URZ, 0x3c, !UPT ;  /* 0x0000003e123f7292 */ /* 0x000fe4000f8e3cff */
[----:B------:R-:W-:Y:S02]  /*33d0*/  UIADD3.X UR64, UPT, UPT, UR64, UR16, URZ, UP0, !UPT ;  /* 0x0000001040407290 */ /* 0x000fe400087fe4ff */
[----:B------:R-:W-:Y:S02]  /*33e0*/  ULOP3.LUT UR26, UR16, UR26, URZ, 0x3c, !UPT ;  /* 0x0000001a101a7292 */ /* 0x000fe4000f8e3cff */
[----:B------:R-:W-:-:S02]  /*33f0*/  USHF.R.W.U32 UR16, UR21, 0x1f, UR57 ;  /* 0x0000001f15107899 */ /* 0x000fc40008001e39 */
[----:B------:R-:W-:Y:S02]  /*3400*/  UIADD3.X UR61, UPT, UPT, UR63, UR61, URZ, UP2, !UPT ;  /* 0x0000003d3f3d7290 */ /* 0x000fe400097fe4ff */
[----:B------:R-:W-:Y:S02]  /*3410*/  ULOP3.LUT UR70, UR25, UR70, URZ, 0x3c, !UPT ;  /* 0x0000004619467292 */ /* 0x000fe4000f8e3cff */
[----:B------:R-:W-:Y:S02]  /*3420*/  ULOP3.LUT UR52, UR64, UR52, URZ, 0x3c, !UPT ;  /* 0x0000003440347292 */ /* 0x000fe4000f8e3cff */
[----:B------:R-:W-:Y:S02]  /*3430*/  USHF.R.W.U32 UR57, UR57, 0x1f, UR21 ;  /* 0x0000001f39397899 */ /* 0x000fe40008001e15 */
[----:B------:R-:W-:Y:S02]  /*3440*/  USHF.R.W.U32 UR21, UR26, 0x1f, UR29 ;  /* 0x0000001f1a157899 */ /* 0x000fe40008001e1d */
[----:B------:R-:W-:-:S02]  /*3450*/  UIADD3 UR67, UP1, UP2, UR46, UR67, UR16 ;  /* 0x000000432e437290 */ /* 0x000fc4000fa3e010 */
[----:B------:R-:W-:Y:S02]  /*3460*/  USHF.R.W.U32 UR29, UR29, 0x1f, UR26 ;  /* 0x0000001f1d1d7899 */ /* 0x000fe40008001e1a */
[----:B------:R-:W-:Y:S02]  /*3470*/  ULOP3.LUT UR15, UR55, UR15, URZ, 0x3c, !UPT ;  /* 0x0000000f370f7292 */ /* 0x000fe4000f8e3cff */
[----:B------:R-:W-:Y:S02]  /*3480*/  ULOP3.LUT UR68, UR61, UR68, URZ, 0x3c, !UPT ;  /* 0x000000443d447292 */ /* 0x000fe4000f8e3cff */
[----:B------:R-:W-:Y:S02]  /*3490*/  USHF.R.W.U32 UR26, UR70, 0x18, UR52 ;  /* 0x00000018461a7899 */ /* 0x000fe40008001e34 */
[----:B------:R-:W-:Y:S02]  /*34a0*/  UIADD3.X UR19, UPT, UPT, UR47, UR19, UR57, UP1, UP2 ;  /* 0x000000132f137290 */ /* 0x000fe40008fe4439 */
[----:B------:R-:W-:-:S02]  /*34b0*/  USHF.R.W.U32 UR70, UR52, 0x18, UR70 ;  /* 0x0000001834467899 */ /* 0x000fc40008001e46 */
[----:B------:R-:W-:Y:S02]  /*34c0*/  UIADD3 UR66, UP0, UPT, UR21, UR66, URZ ;  /* 0x0000004215427290 */ /* 0x000fe4000ff1e0ff */
[----:B------:R-:W-:Y:S02]  /*34d0*/  USHF.R.W.U32 UR63, UR15, 0x18, UR68 ;  /* 0x000000180f3f7899 */ /* 0x000fe40008001e44 */
[----:B------:R-:W-:Y:S02]  /*34e0*/  UIADD3 UR52, UP1, UP2, UR26, UR36, UR59 ;  /* 0x000000241a347290 */ /* 0x000fe4000fa3e03b */
[----:B------:R-:W-:Y:S02]  /*34f0*/  USHF.R.W.U32 UR68, UR68, 0x18, UR15 ;  /* 0x0000001844447899 */ /* 0x000fe40008001e0f */
[----:B------:R-:W-:Y:S02]  /*3500*/  ULOP3.LUT UR15, UR19, UR24, URZ, 0x3c, !UPT ;  /* 0x00000018130f7292 */ /* 0x000fe4000f8e3cff */
[----:B------:R-:W-:-:S02]  /*3510*/  UIADD3.X UR71, UPT, UPT, UR29, UR71, URZ, UP0, !UPT ;  /* 0x000000471d477290 */ /* 0x000fc400087fe4ff */
[----:B------:R-:W-:Y:S02]  /*3520*/  ULOP3.LUT UR17, UR52, UR20, UR17, 0x96, !UPT ;  /* 0x0000001434117292 */ /* 0x000fe4000f8e9611 */
[----:B------:R-:W-:Y:S02]  /*3530*/  UIADD3.X UR20, UPT, UPT, UR70, UR37, UR20, UP1, UP2 ;  /* 0x0000002546147290 */ /* 0x000fe40008fe4414 */
[----:B------:R-:W-:Y:S02]  /*3540*/  UIADD3 UR56, UP1, UPT, UR15, UR56, URZ ;  /* 0x000000380f387290 */ /* 0x000fe4000ff3e0ff */
[----:B------:R-:W-:Y:S02]  /*3550*/  ULOP3.LUT UR15, UR71, UR54, URZ, 0x3c, !UPT ;  /* 0x00000036470f7292 */ /* 0x000fe4000f8e3cff */
        /* <DEDUP_REMOVED lines=17> */
[----:B------:R-:W-:Y:S02]  /*3670*/  UIADD3 UR25, UP0, UPT, UR28, UR25, URZ ;  /* 0x000000191c197290 */ /* 0x000fe4000ff1e0ff */
[----:B------:R-:W-:Y:S02]  /*3680*/  USHF.R.W.U32 UR69, UR18, 0x10, UR69 ;  /* 0x0000001012457899 */ /* 0x000fe40008001e45 */
[----:B------:R-:W-:-:S02]  /*3690*/  UIADD3 UR55, UP1, UPT, UR22, UR55, URZ ;  /* 0x0000003716377290 */ /* 0x000fc4000ff3e0ff */
[----:B------:R-:W-:Y:S02]  /*36a0*/  USHF.R.W.U32 UR18, UR16, 0x18, UR57 ;  /* 0x0000001810127899 */ /* 0x000fe40008001e39 */
[----:B------:R-:W-:Y:S02]  /*36b0*/  USHF.R.W.U32 UR59, UR21, 0x18, UR29 ;  /* 0x00000018153b7899 */ /* 0x000fe40008001e1d */
[----:B------:R-:W-:Y:S02]  /*36c0*/  UIADD3.X UR64, UPT, UPT, UR17, UR64, URZ, UP0, !UPT ;  /* 0x0000004011407290 */ /* 0x000fe400087fe4ff */
[----:B------:R-:W-:Y:S02]  /*36d0*/  USHF.R.W.U32 UR16, UR57, 0x18, UR16 ;  /* 0x0000001839107899 */ /* 0x000fe40008001e10 */
[----:B------:R-:W-:Y:S02]  /*36e0*/  UIADD3.X UR61, UPT, UPT, UR69, UR61, URZ, UP1, !UPT ;  /* 0x0000003d453d7290 */ /* 0x000fe40008ffe4ff */
[----:B------:R-:W-:-:S02]  /*36f0*/  UIADD3 UR57, UP1, UP2, UR18, UR40, UR67 ;  /* 0x0000002812397290 */ /* 0x000fc4000fa3e043 */
[----:B------:R-:W-:Y:S02]  /*3700*/  USHF.R.W.U32 UR21, UR29, 0x18, UR21 ;  /* 0x000000181d157899 */ /* 0x000fe40008001e15 */
[----:B------:R-:W-:Y:S02]  /*3710*/  UIADD3 UR62, UP0, UPT, UR59, UR66, URZ ;  /* 0x000000423b3e7290 */ /* 0x000fe4000ff1e0ff */
[----:B------:R-:W-:Y:S02]  /*3720*/  ULOP3.LUT UR26, UR25, UR26, URZ, 0x3c, !UPT ;  /* 0x0000001a191a7292 */ /* 0x000fe4000f8e3cff */
[----:B------:R-:W-:Y:S02]  /*3730*/  ULOP3.LUT UR70, UR64, UR70, URZ, 0x3c, !UPT ;  /* 0x0000004640467292 */ /* 0x000fe4000f8e3cff */
[----:B------:R-:W-:Y:S02]  /*3740*/  ULOP3.LUT UR63, UR55, UR63, URZ, 0x3c, !UPT ;  /* 0x0000003f373f7292 */ /* 0x000fe4000f8e3cff */
[----:B------:R-:W-:-:S02]  /*3750*/  ULOP3.LUT UR68, UR61, UR68, URZ, 0x3c, !UPT ;  /* 0x000000443d447292 */ /* 0x000fc4000f8e3cff */
[----:B------:R-:W-:Y:S02]  /*3760*/  ULOP3.LUT UR24, UR57, UR19, UR24, 0x96, !UPT ;  /* 0x0000001339187292 */ /* 0x000fe4000f8e9618 */
[----:B------:R-:W-:Y:S02]  /*3770*/  UIADD3.X UR19, UPT, UPT, UR16, UR41, UR19, UP1, UP2 ;  /* 0x0000002910137290 */ /* 0x000fe40008fe4413 */
[----:B------:R-:W-:Y:S02]  /*3780*/  UIADD3.X UR29, UPT, UPT, UR21, UR71, URZ, UP0, !UPT ;  /* 0x00000047151d7290 */ /* 0x000fe400087fe4ff */
[----:B------:R-:W-:Y:S02]  /*3790*/  ULOP3.LUT UR54, UR62, UR71, UR54, 0x96, !UPT ;  /* 0x000000473e367292 */ /* 0x000fe4000f8e9636 */
[----:B------:R-:W-:Y:S02]  /*37a0*/  USHF.R.W.U32 UR71, UR70, 0x1f, UR26 ;  /* 0x0000001f46477899 */ /* 0x000fe40008001e1a */
[----:B------:R-:W-:-:S02]  /*37b0*/  USHF.R.W.U32 UR26, UR26, 0x1f, UR70 ;  /* 0x0000001f1a1a7899 */ /* 0x000fc40008001e46 */
[----:B------:R-:W-:Y:S02]  /*37c0*/  USHF.R.W.U32 UR70, UR68, 0x1f, UR63 ;  /* 0x0000001f44467899 */ /* 0x000fe40008001e3f */
[----:B------:R-:W-:Y:S02]  /*37d0*/  ULOP3.LUT UR53, UR19, UR67, UR53, 0x96, !UPT ;  /* 0x0000004313357292 */ /* 0x000fe4000f8e9635 */
[----:B------:R-:W-:Y:S02]  /*37e0*/  UIADD3 UR62, UP2, UP3, UR46, UR62, UR71 ;  /* 0x0000003e2e3e7290 */ /* 0x000fe4000fb5e047 */
[----:B------:R-:W-:Y:S02]  /*37f0*/  ULOP3.LUT UR60, UR29, UR66, UR60, 0x96, !UPT ;  /* 0x000000421d3c7292 */ /* 0x000fe4000f8e963c */
[----:B------:R-:W-:Y:S02]  /*3800*/  USHF.R.W.U32 UR63, UR63, 0x1f, UR68 ;  /* 0x0000001f3f3f7899 */ /* 0x000fe40008001e44 */
[----:B------:R-:W-:-:S02]  /*3810*/  UIADD3 UR52, UP0, UP1, UR70, UR36, UR52 ;  /* 0x0000002446347290 */ /* 0x000fc4000f91e034 */
[----:B------:R-:W-:Y:S02]  /*3820*/  USHF.R.W.U32 UR67, UR24, 0x10, UR53 ;  /* 0x0000001018437899 */ /* 0x000fe40008001e35 */
[----:B------:R-:W-:Y:S02]  /*3830*/  UIADD3.X UR29, UPT, UPT, UR47, UR29, UR26, UP2, UP3 ;  /* 0x0000001d2f1d7290 */ /* 0x000fe400097e641a */
[----:B------:R-:W-:Y:S02]  /*3840*/  USHF.R.W.U32 UR24, UR53, 0x10, UR24 ;  /* 0x0000001035187899 */ /* 0x000fe40008001e18 */
[----:B------:R-:W-:Y:S02]  /*3850*/  USHF.R.W.U32 UR53, UR54, 0x10, UR60 ;  /* 0x0000001036357899 */ /* 0x000fe40008001e3c */
[----:B------:R-:W-:Y:S02]  /*3860*/  UIADD3.X UR20, UPT, UPT, UR63, UR37, UR20, UP0, UP1 ;  /* 0x000000253f147290 */ /* 0x000fe400087e2414 */
[----:B------:R-:W-:-:S02]  /*3870*/  USHF.R.W.U32 UR54, UR60, 0x10, UR54 ;  /* 0x000000103c367899 */ /* 0x000fc40008001e36 */
[----:B------:R-:W-:Y:S02]  /*3880*/  ULOP3.LUT UR60, UR29, UR24, URZ, 0x3c, !UPT ;  /* 0x000000181d3c7292 */ /* 0x000fe4000f8e3cff */
[----:B------:R-:W-:Y:S02]  /*3890*/  UIADD3 UR56, UP1, UPT, UR67, UR56, URZ ;  /* 0x0000003843387290 */ /* 0x000fe4000ff3e0ff */
[----:B------:R-:W-:Y:S02]  /*38a0*/  UIADD3 UR23, UP0, UPT, UR53, UR23, URZ ;  /* 0x0000001735177290 */ /* 0x000fe4000ff1e0ff */
[----:B------:R-:W-:Y:S02]  /*38b0*/  ULOP3.LUT UR68, UR20, UR54, URZ, 0x3c, !UPT ;  /* 0x0000003614447292 */ /* 0x000fe4000f8e3cff */
[----:B------:R-:W-:Y:S02]  /*38c0*/  ULOP3.LUT UR66, UR62, UR67, URZ, 0x3c, !UPT ;  /* 0x000000433e427292 */ /* 0x000fe4000f8e3cff */
[----:B------:R-:W-:-:S02]  /*38d0*/  UIADD3 UR55, UP2, UPT, UR60, UR55, URZ ;  /* 0x000000373c377290 */ /* 0x000fc4000ff5e0ff */
[----:B------:R-:W-:Y:S02]  /*38e0*/  UIADD3.X UR58, UPT, UPT, UR24, UR58, URZ, UP1, !UPT ;  /* 0x0000003a183a7290 */ /* 0x000fe40008ffe4ff */
[----:B------:R-:W-:Y:S02]  /*38f0*/  ULOP3.LUT UR18, UR56, UR18, URZ, 0x3c, !UPT ;  /* 0x0000001238127292 */ /* 0x000fe4000f8e3cff */
[----:B------:R-:W-:Y:S02]  /*3900*/  UIADD3.X UR27, UPT, UPT, UR54, UR27, URZ, UP0, !UPT ;  /* 0x0000001b361b7290 */ /* 0x000fe400087fe4ff */
[----:B------:R-:W-:Y:S02]  /*3910*/  ULOP3.LUT UR60, UR52, UR53, URZ, 0x3c, !UPT ;  /* 0x00000035343c7292 */ /* 0x000fe4000f8e3cff */
[----:B------:R-:W-:Y:S02]  /*3920*/  UIADD3 UR56, UP1, UPT, UR68, UR56, URZ ;  /* 0x0000003844387290 */ /* 0x000fe4000ff3e0ff */
[----:B------:R-:W-:-:S02]  /*3930*/  UIADD3.X UR61, UPT, UPT, UR66, UR61, URZ, UP2, !UPT ;  /* 0x0000003d423d7290 */ /* 0x000fc400097fe4ff */
[----:B------:R-:W-:Y:S02]  /*3940*/  ULOP3.LUT UR59, UR23, UR59, URZ, 0x3c, !UPT ;  /* 0x0000003b173b7292 */ /* 0x000fe4000f8e3cff */
[----:B------:R-:W-:Y:S02]  /*3950*/  ULOP3.LUT UR66, UR27, UR21, URZ, 0x3c, !UPT ;  /* 0x000000151b427292 */ /* 0x000fe4000f8e3cff */
[----:B------:R-:W-:Y:S02]  /*3960*/  UIADD3.X UR60, UPT, UPT, UR60, UR58, URZ, UP1, !UPT ;  /* 0x0000003a3c3c7290 */ /* 0x000fe40008ffe4ff */
[----:B------:R-:W-:Y:S02]  /*3970*/  ULOP3.LUT UR16, UR58, UR16, URZ, 0x3c, !UPT ;  /* 0x000000103a107292 */ /* 0x000fe4000f8e3cff */
[----:B------:R-:W-:Y:S02]  /*3980*/  USHF.R.W.U32 UR58, UR66, 0x1f, UR59 ;  /* 0x0000001f423a7899 */ /* 0x000fe40008001e3b */
[----:B------:R-:W-:-:S02]  /*3990*/  ULOP3.LUT UR70, UR56, UR70, URZ, 0x3c, !UPT ;  /* 0x0000004638467292 */ /* 0x000fc4000f8e3cff */
[----:B------:R-:W-:Y:S02]  /*39a0*/  ULOP3.LUT UR63, UR60, UR63, URZ, 0x3c, !UPT ;  /* 0x0000003f3c3f7292 */ /* 0x000fe4000f8e3cff */
[----:B------:R-:W-:Y:S02]  /*39b0*/  ULOP3.LUT UR21, UR61, UR26, URZ, 0x3c, !UPT ;  /* 0x0000001a3d157292 */ /* 0x000fe4000f8e3cff */
[----:B------:R-:W-:Y:S02]  /*39c0*/  ULOP3.LUT UR71, UR55, UR71, URZ, 0x3c, !UPT ;  /* 0x0000004737477292 */ /* 0x000fe4000f8e3cff */
[----:B------:R-:W-:Y:S02]  /*39d0*/  USHF.R.W.U32 UR26, UR16, 0x1f, UR18 ;  /* 0x0000001f101a7899 */ /* 0x000fe40008001e12 */
[----:B------:R-:W-:Y:S02]  /*39e0*/  USHF.R.W.U32 UR59, UR59, 0x1f, UR66 ;  /* 0x0000001f3b3b7899 */ /* 0x000fe40008001e42 */
[----:B------:R-:W-:-:S02]  /*39f0*/  USHF.R.W.U32 UR18, UR18, 0x1f, UR16 ;  /* 0x0000001f12127899 */ /* 0x000fc40008001e10 */
[----:B------:R-:W-:Y:S02]  /*3a00*/  UIADD3 UR57, UP0, UP1, UR32, UR57, UR58 ;  /* 0x0000003920397290 */ /* 0x000fe4000f91e03a */
[----:B------:R-:W-:Y:S02]  /*3a10*/  USHF.R.W.U32 UR16, UR70, 0x18, UR63 ;  /* 0x0000001846107899 */ /* 0x000fe40008001e3f */
[----:B------:R-:W-:Y:S02]  /*3a20*/  USHF.R.W.U32 UR68, UR71, 0x18, UR21 ;  /* 0x0000001847447899 */ /* 0x000fe40008001e15 */
[----:B------:R-:W-:Y:S02]  /*3a30*/  UIADD3.X UR19, UPT, UPT, UR33, UR19, UR59, UP0, UP1 ;  /* 0x0000001321137290 */ /* 0x000fe400087e243b */
[----:B------:R-:W-:Y:S02]  /*3a40*/  USHF.R.W.U32 UR71, UR21, 0x18, UR71 ;  /* 0x0000001815477899 */ /* 0x000fe40008001e47 */
[----:B------:R-:W-:-:S02]  /*3a50*/  UIADD3 UR65, UP2, UP3, UR40, UR65, UR26 ;  /* 0x0000004128417290 */ /* 0x000fc4000fb5e01a */
[----:B------:R-:W-:Y:S02]  /*3a60*/  UIADD3 UR21, UP0, UPT, UR16, UR52, URZ ;  /* 0x0000003410157290 */ /* 0x000fe4000ff1e0ff */
[----:B------:R-:W-:Y:S02]  /*3a70*/  USHF.R.W.U32 UR70, UR63, 0x18, UR70 ;  /* 0x000000183f467899 */ /* 0x000fe40008001e46 */
[----:B------:R-:W-:Y:S02]  /*3a80*/  ULOP3.LUT UR63, UR19, UR69, URZ, 0x3c, !UPT ;  /* 0x00000045133f7292 */ /* 0x000fe4000f8e3cff */
[----:B------:R-:W-:Y:S02]  /*3a90*/  UIADD3.X UR15, UPT, UPT, UR41, UR15, UR18, UP2, UP3 ;  /* 0x0000000f290f7290 */ /* 0x000fe400097e6412 */
[----:B------:R-:W-:Y:S02]  /*3aa0*/  ULOP3.LUT UR54, UR21, UR20, UR54, 0x96, !UPT ;  /* 0x0000001415367292 */ /* 0x000fe4000f8e9636 */
[----:B------:R-:W-:-:S02]  /*3ab0*/  UIADD3.X UR20, UPT, UPT, UR70, UR20, URZ, UP0, !UPT ;  /* 0x0000001446147290 */ /* 0x000fc400087fe4ff */
[----:B------:R-:W-:Y:S02]  /*3ac0*/  UIADD3 UR66, UP0, UPT, UR68, UR62, URZ ;  /* 0x0000003e44427290 */ /* 0x000fe4000ff1e0ff */
[----:B------:R-:W-:Y:S02]  /*3ad0*/  UIADD3 UR25, UP1, UPT, UR63, UR25, URZ ;  /* 0x000000193f197290 */ /* 0x000fe4000ff3e0ff */
[----:B------:R-:W-:Y:S02]  /*3ae0*/  ULOP3.LUT UR63, UR15, UR17, URZ, 0x3c, !UPT ;  /* 0x000000110f3f7292 */ /* 0x000fe4000f8e3cff */
[----:B------:R-:W-:Y:S02]  /*3af0*/  ULOP3.LUT UR53, UR20, UR52, UR53, 0x96, !UPT ;  /* 0x0000003414357292 */ /* 0x000fe4000f8e9635 */
[----:B------:R-:W-:Y:S02]  /*3b00*/  UIADD3.X UR52, UPT, UPT, UR71, UR29, URZ, UP0, !UPT ;  /* 0x0000001d47347290 */ /* 0x000fe400087fe4ff */
[----:B------:R-:W-:-:S02]  /*3b10*/  ULOP3.LUT UR29, UR66, UR29, UR24, 0x96, !UPT ;  /* 0x0000001d421d7292 */ /* 0x000fc4000f8e9618 */
[----:B------:R-:W-:Y:S02]  /*3b20*/  UIADD3 UR23, UP2, UPT, UR63, UR23, URZ ;  /* 0x000000173f177290 */ /* 0x000fe4000ff5e0ff */
        /* <DEDUP_REMOVED lines=14> */
[----:B------:R-:W-:Y:S02]  /*3c10*/  USHF.R.W.U32 UR18, UR26, 0x18, UR53 ;  /* 0x000000181a127899 */ /* 0x000fe40008001e35 */
[----:B------:R-:W-:Y:S02]  /*3c20*/  UIADD3 UR56, UP0, UPT, UR63, UR56, URZ ;  /* 0x000000383f387290 */ /* 0x000fe4000ff1e0ff */
[----:B------:R-:W-:-:S02]  /*3c30*/  USHF.R.W.U32 UR26, UR53, 0x18, UR26 ;  /* 0x00000018351a7899 */ /* 0x000fc40008001e1a */
[----:B------:R-:W-:Y:S02]  /*3c40*/  USHF.R.W.U32 UR53, UR58, 0x18, UR59 ;  /* 0x000000183a357899 */ /* 0x000fe40008001e3b */
[----:B------:R-:W-:Y:S02]  /*3c50*/  UIADD3.X UR61, UPT, UPT, UR29, UR61, URZ, UP1, !UPT ;  /* 0x0000003d1d3d7290 */ /* 0x000fe40008ffe4ff */
[----:B------:R-:W-:Y:S02]  /*3c60*/  USHF.R.W.U32 UR58, UR59, 0x18, UR58 ;  /* 0x000000183b3a7899 */ /* 0x000fe40008001e3a */
[----:B------:R-:W-:Y:S02]  /*3c70*/  UIADD3.X UR60, UPT, UPT, UR54, UR60, URZ, UP0, !UPT ;  /* 0x0000003c363c7290 */ /* 0x000fe400087fe4ff */
[----:B------:R-:W-:Y:S02]  /*3c80*/  UIADD3 UR62, UP1, UP2, UR18, UR38, UR65 ;  /* 0x00000026123e7290 */ /* 0x000fe4000fa3e041 */
[----:B------:R-:W-:-:S02]  /*3c90*/  UIADD3 UR59, UP0, UPT, UR53, UR57, URZ ;  /* 0x00000039353b7290 */ /* 0x000fc4000ff1e0ff */
[----:B------:R-:W-:Y:S02]  /*3ca0*/  ULOP3.LUT UR68, UR55, UR68, URZ, 0x3c, !UPT ;  /* 0x0000004437447292 */ /* 0x000fe4000f8e3cff */
[----:B------:R-:W-:Y:S02]  /*3cb0*/  ULOP3.LUT UR71, UR61, UR71, URZ, 0x3c, !UPT ;  /* 0x000000473d477292 */ /* 0x000fe4000f8e3cff */
[----:B------:R-:W-:Y:S02]  /*3cc0*/  ULOP3.LUT UR16, UR56, UR16, URZ, 0x3c, !UPT ;  /* 0x0000001038107292 */ /* 0x000fe4000f8e3cff */
[----:B------:R-:W-:Y:S02]  /*3cd0*/  ULOP3.LUT UR70, UR60, UR70, URZ, 0x3c, !UPT ;  /* 0x000000463c467292 */ /* 0x000fe4000f8e3cff */
[----:B------:R-:W-:Y:S02]  /*3ce0*/  ULOP3.LUT UR17, UR62, UR15, UR17, 0x96, !UPT ;  /* 0x0000000f3e117292 */ /* 0x000fe4000f8e9611 */
[----:B------:R-:W-:-:S02]  /*3cf0*/  UIADD3.X UR67, UPT, UPT, UR58, UR19, URZ, UP0, !UPT ;  /* 0x000000133a437290 */ /* 0x000fc400087fe4ff */
[----:B------:R-:W-:Y:S02]  /*3d00*/  ULOP3.LUT UR69, UR59, UR19, UR69, 0x96, !UPT ;  /* 0x000000133b457292 */ /* 0x000fe4000f8e9645 */
[----:B------:R-:W-:Y:S02]  /*3d10*/  UIADD3.X UR15, UPT, UPT, UR26, UR39, UR15, UP1, UP2 ;  /* 0x000000271a0f7290 */ /* 0x000fe40008fe440f */
[----:B------:R-:W-:Y:S02]  /*3d20*/  USHF.R.W.U32 UR19, UR71, 0x1f, UR68 ;  /* 0x0000001f47137899 */ /* 0x000fe40008001e44 */
[----:B------:R-:W-:Y:S02]  /*3d30*/  USHF.R.W.U32 UR68, UR68, 0x1f, UR71 ;  /* 0x0000001f44447899 */ /* 0x000fe40008001e47 */
[----:B------:R-:W-:Y:S02]  /*3d40*/  USHF.R.W.U32 UR71, UR70, 0x1f, UR16 ;  /* 0x0000001f46477899 */ /* 0x000fe40008001e10 */
[----:B------:R-:W-:-:S02]  /*3d50*/  ULOP3.LUT UR57, UR67, UR57, UR22, 0x96, !UPT ;  /* 0x0000003943397292 */ /* 0x000fc4000f8e9616 */
[----:B------:R-:W-:Y:S02]  /*3d60*/  ULOP3.LUT UR28, UR15, UR65, UR28, 0x96, !UPT ;  /* 0x000000410f1c7292 */ /* 0x000fe4000f8e961c */
[----:B------:R-:W-:Y:S02]  /*3d70*/  UIADD3 UR21, UP0, UP1, UR42, UR21, UR19 ;  /* 0x000000152a157290 */ /* 0x000fe4000f91e013 */
[----:B------:R-:W-:Y:S02]  /*3d80*/  USHF.R.W.U32 UR16, UR16, 0x1f, UR70 ;  /* 0x0000001f10107899 */ /* 0x000fe40008001e46 */
[----:B------:R-:W-:Y:S02]  /*3d90*/  UIADD3 UR22, UP2, UP3, UR36, UR62, UR71 ;  /* 0x0000003e24167290 */ /* 0x000fe4000fb5e047 */
[----:B------:R-:W-:Y:S02]  /*3da0*/  USHF.R.W.U32 UR62, UR69, 0x10, UR57 ;  /* 0x00000010453e7899 */ /* 0x000fe40008001e39 */
[----:B------:R-:W-:-:S02]  /*3db0*/  USHF.R.W.U32 UR70, UR17, 0x10, UR28 ;  /* 0x0000001011467899 */ /* 0x000fc40008001e1c */
[----:B------:R-:W-:Y:S02]  /*3dc0*/  UIADD3.X UR20, UPT, UPT, UR43, UR20, UR68, UP0, UP1 ;  /* 0x000000142b147290 */ /* 0x000fe400087e2444 */
[----:B------:R-:W-:Y:S02]  /*3dd0*/  USHF.R.W.U32 UR17, UR28, 0x10, UR17 ;  /* 0x000000101c117899 */ /* 0x000fe40008001e11 */
[----:B------:R-:W-:Y:S02]  /*3de0*/  USHF.R.W.U32 UR69, UR57, 0x10, UR69 ;  /* 0x0000001039457899 */ /* 0x000fe40008001e45 */
[----:B------:R-:W-:Y:S02]  /*3df0*/  UIADD3.X UR15, UPT, UPT, UR37, UR15, UR16, UP2, UP3 ;  /* 0x0000000f250f7290 */ /* 0x000fe400097e6410 */
[----:B------:R-:W-:Y:S02]  /*3e00*/  UIADD3 UR25, UP0, UPT, UR62, UR25, URZ ;  /* 0x000000193e197290 */ /* 0x000fe4000ff1e0ff */
[----:B------:R-:W-:-:S02]  /*3e10*/  ULOP3.LUT UR57, UR20, UR17, URZ, 0x3c, !UPT ;  /* 0x0000001114397292 */ /* 0x000fc4000f8e3cff */
[----:B------:R-:W-:Y:S02]  /*3e20*/  ULOP3.LUT UR65, UR15, UR69, URZ, 0x3c, !UPT ;  /* 0x000000450f417292 */ /* 0x000fe4000f8e3cff */
[----:B------:R-:W-:Y:S02]  /*3e30*/  UIADD3.X UR64, UPT, UPT, UR69, UR64, URZ, UP0, !UPT ;  /* 0x0000004045407290 */ /* 0x000fe400087fe4ff */
[----:B------:R-:W-:Y:S02]  /*3e40*/  UIADD3 UR23, UP1, UPT, UR70, UR23, URZ ;  /* 0x0000001746177290 */ /* 0x000fe4000ff3e0ff */
[----:B------:R-:W-:Y:S02]  /*3e50*/  ULOP3.LUT UR53, UR25, UR53, URZ, 0x3c, !UPT ;  /* 0x0000003519357292 */ /* 0x000fe4000f8e3cff */
[----:B------:R-:W-:Y:S02]  /*3e60*/  UIADD3 UR25, UP2, UPT, UR57, UR25, URZ ;  /* 0x0000001939197290 */ /* 0x000fe4000ff5e0ff */
[----:B------:R-:W-:-:S02]  /*3e70*/  ULOP3.LUT UR57, UR22, UR62, URZ, 0x3c, !UPT ;  /* 0x0000003e16397292 */ /* 0x000fc4000f8e3cff */
[----:B------:R-:W-:Y:S02]  /*3e80*/  UIADD3 UR55, UP0, UPT, UR65, UR55, URZ ;  /* 0x0000003741377290 */ /* 0x000fe4000ff1e0ff */
[----:B------:R-:W-:Y:S02]  /*3e90*/  ULOP3.LUT UR58, UR64, UR58, URZ, 0x3c, !UPT ;  /* 0x0000003a403a7292 */ /* 0x000fe4000f8e3cff */
[----:B------:R-:W-:Y:S02]  /*3ea0*/  UIADD3.X UR27, UPT, UPT, UR17, UR27, URZ, UP1, !UPT ;  /* 0x0000001b111b7290 */ /* 0x000fe40008ffe4ff */
[----:B------:R-:W-:Y:S02]  /*3eb0*/  UIADD3.X UR61, UPT, UPT, UR57, UR61, URZ, UP0, !UPT ;  /* 0x0000003d393d7290 */ /* 0x000fe400087fe4ff */
[----:B------:R-:W-:Y:S02]  /*3ec0*/  USHF.R.W.U32 UR57, UR58, 0x1f, UR53 ;  /* 0x0000001f3a397899 */ /* 0x000fe40008001e35 */
[----:B------:R-:W-:-:S02]  /*3ed0*/  ULOP3.LUT UR28, UR21, UR70, URZ, 0x3c, !UPT ;  /* 0x00000046151c7292 */ /* 0x000fc4000f8e3cff */
[----:B------:R-:W-:Y:S02]  /*3ee0*/  ULOP3.LUT UR18, UR23, UR18, URZ, 0x3c, !UPT ;  /* 0x0000001217127292 */ /* 0x000fe4000f8e3cff */
[----:B------:R-:W-:Y:S02]  /*3ef0*/  ULOP3.LUT UR26, UR27, UR26, URZ, 0x3c, !UPT ;  /* 0x0000001a1b1a7292 */ /* 0x000fe4000f8e3cff */
[----:B------:R-:W-:Y:S02]  /*3f00*/  USHF.R.W.U32 UR53, UR53, 0x1f, UR58 ;  /* 0x0000001f35357899 */ /* 0x000fe40008001e3a */
[----:B------:R-:W-:Y:S02]  /*3f10*/  UIADD3 UR66, UP0, UP1, UR48, UR66, UR57 ;  /* 0x0000004230427290 */ /* 0x000fe4000f91e039 */
[----:B------:R-:W-:Y:S02]  /*3f20*/  UIADD3.X UR28, UPT, UPT, UR28, UR64, URZ, UP2, !UPT ;  /* 0x000000401c1c7290 */ /* 0x000fe400097fe4ff */
[----:B------:R-:W-:-:S02]  /*3f30*/  USHF.R.W.U32 UR58, UR26, 0x1f, UR18 ;  /* 0x0000001f1a3a7899 */ /* 0x000fc40008001e12 */
[----:B------:R-:W-:Y:S02]  /*3f40*/  ULOP3.LUT UR71, UR55, UR71, URZ, 0x3c, !UPT ;  /* 0x0000004737477292 */ /* 0x000fe4000f8e3cff */
[----:B------:R-:W-:Y:S02]  /*3f50*/  ULOP3.LUT UR16, UR61, UR16, URZ, 0x3c, !UPT ;  /* 0x000000103d107292 */ /* 0x000fe4000f8e3cff */
[----:B------:R-:W-:Y:S02]  /*3f60*/  UIADD3.X UR52, UPT, UPT, UR49, UR52, UR53, UP0, UP1 ;  /* 0x0000003431347290 */ /* 0x000fe400087e2435 */
[----:B------:R-:W-:Y:S02]  /*3f70*/  ULOP3.LUT UR19, UR25, UR19, URZ, 0x3c, !UPT ;  /* 0x0000001319137292 */ /* 0x000fe4000f8e3cff */
[----:B------:R-:W-:Y:S02]  /*3f80*/  ULOP3.LUT UR68, UR28, UR68, URZ, 0x3c, !UPT ;  /* 0x000000441c447292 */ /* 0x000fe4000f8e3cff */
[----:B------:R-:W-:-:S02]  /*3f90*/  USHF.R.W.U32 UR18, UR18, 0x1f, UR26 ;  /* 0x0000001f12127899 */ /* 0x000fc40008001e1a */
[----:B------:R-:W-:Y:S02]  /*3fa0*/  UIADD3 UR59, UP2, UPT, UR58, UR59, URZ ;  /* 0x0000003b3a3b7290 */ /* 0x000fe4000ff5e0ff */
[----:B------:R-:W-:Y:S02]  /*3fb0*/  USHF.R.W.U32 UR26, UR71, 0x18, UR16 ;  /* 0x00000018471a7899 */ /* 0x000fe40008001e10 */
[----:B------:R-:W-:Y:S02]  /*3fc0*/  USHF.R.W.U32 UR71, UR16, 0x18, UR71 ;  /* 0x0000001810477899 */ /* 0x000fe40008001e47 */
[----:B------:R-:W-:Y:S02]  /*3fd0*/  ULOP3.LUT UR64, UR52, UR54, URZ, 0x3c, !UPT ;  /* 0x0000003634407292 */ /* 0x000fe4000f8e3cff */
[----:B------:R-:W-:Y:S02]  /*3fe0*/  USHF.R.W.U32 UR16, UR19, 0x18, UR68 ;  /* 0x0000001813107899 */ /* 0x000fe40008001e44 */
[----:B------:R-:W-:-:S02]  /*3ff0*/  UIADD3.X UR67, UPT, UPT, UR18, UR67, URZ, UP2, !UPT ;  /* 0x0000004312437290 */ /* 0x000fc400097fe4ff */
[----:B------:R-:W-:Y:S02]  /*4000*/  USHF.R.W.U32 UR68, UR68, 0x18, UR19 ;  /* 0x0000001844447899 */ /* 0x000fe40008001e13 */
[----:B------:R-:W-:Y:S02]  /*4010*/  UIADD3 UR19, UP1, UP2, UR26, UR50, UR22 ;  /* 0x000000321a137290 */ /* 0x000fe4000fa3e016 */
[----:B------:R-:W-:Y:S02]  /*4020*/  UIADD3 UR23, UP0, UPT, UR64, UR23, URZ ;  /* 0x0000001740177290 */ /* 0x000fe4000ff1e0ff */
[----:B------:R-:W-:Y:S02]  /*4030*/  ULOP3.LUT UR64, UR67, UR29, URZ, 0x3c, !UPT ;  /* 0x0000001d43407292 */ /* 0x000fe4000f8e3cff */
[----:B------:R-:W-:Y:S02]  /*4040*/  ULOP3.LUT UR69, UR19, UR15, UR69, 0x96, !UPT ;  /* 0x0000000f13457292 */ /* 0x000fe4000f8e9645 */
[----:B------:R-:W-:-:S02]  /*4050*/  UIADD3.X UR15, UPT, UPT, UR71, UR51, UR15, UP1, UP2 ;  /* 0x00000033470f7290 */ /* 0x000fc40008fe440f */
[----:B------:R-:W-:Y:S02]  /*4060*/  UIADD3 UR56, UP2, UPT, UR64, UR56, URZ ;  /* 0x0000003840387290 */ /* 0x000fe4000ff5e0ff */
[----:B------:R-:W-:Y:S02]  /*4070*/  UIADD3 UR64, UP1, UPT, UR16, UR21, URZ ;  /* 0x0000001510407290 */ /* 0x000fe4000ff3e0ff */
[----:B------:R-:W-:Y:S02]  /*4080*/  ULOP3.LUT UR62, UR15, UR22, UR62, 0x96, !UPT ;  /* 0x000000160f3e7292 */ /* 0x000fe4000f8e963e */
[----:B------:R-:W-:Y:S02]  /*4090*/  UIADD3.X UR22, UPT, UPT, UR68, UR20, URZ, UP1, !UPT ;  /* 0x0000001444167290 */ /* 0x000fe40008ffe4ff */
[----:B------:R-:W-:Y:S02]  /*40a0*/  ULOP3.LUT UR20, UR64, UR20, UR17, 0x96, !UPT ;  /* 0x0000001440147292 */ /* 0x000fe4000f8e9611 */
[----:B------:R-:W-:-:S02]  /*40b0*/  ULOP3.LUT UR17, UR59, UR24, URZ, 0x3c, !UPT ;  /* 0x000000183b117292 */ /* 0x000fc4000f8e3cff */
[----:B------:R-:W-:Y:S02]  /*40c0*/  ULOP3.LUT UR65, UR66, UR63, URZ, 0x3c, !UPT ;  /* 0x0000003f42417292 */ /* 0x000fe4000f8e3cff */
[----:B------:R-:W-:Y:S02]  /*40d0*/  ULOP3.LUT UR21, UR22, UR21, UR70, 0x96, !UPT ;  /* 0x0000001516157292 */ /* 0x000fe4000f8e9646 */
[----:B------:R-:W-:Y:S02]  /*40e0*/  UIADD3.X UR60, UPT, UPT, UR17, UR60, URZ, UP2, !UPT ;  /* 0x0000003c113c7290 */ /* 0x000fe400097fe4ff */
[----:B------:R-:W-:Y:S02]  /*40f0*/  UIADD3.X UR27, UPT, UPT, UR65, UR27, URZ, UP0, !UPT ;  /* 0x0000001b411b7290 */ /* 0x000fe400087fe4ff */
[----:B------:R-:W-:Y:S02]  /*4100*/  USHF.R.W.U32 UR17, UR20, 0x10, UR21 ;  /* 0x0000001014117899 */ /* 0x000fe40008001e15 */
[----:B------:R-:W-:-:S02]  /*4110*/  USHF.R.W.U32 UR20, UR21, 0x10, UR20 ;  /* 0x0000001015147899 */ /* 0x000fc40008001e14 */
[----:B------:R-:W-:Y:S02]  /*4120*/  USHF.R.W.U32 UR21, UR69, 0x10, UR62 ;  /* 0x0000001045157899 */ /* 0x000fe40008001e3e */
[----:B------:R-:W-:Y:S02]  /*4130*/  ULOP3.LUT UR58, UR56, UR58, URZ, 0x3c, !UPT ;  /* 0x0000003a383a7292 */ /* 0x000fe4000f8e3cff */
[----:B------:R-:W-:Y:S02]  /*4140*/  ULOP3.LUT UR18, UR60, UR18, URZ, 0x3c, !UPT ;  /* 0x000000123c127292 */ /* 0x000fe4000f8e3cff */
[----:B------:R-:W-:Y:S02]  /*4150*/  ULOP3.LUT UR57, UR23, UR57, URZ, 0x3c, !UPT ;  /* 0x0000003917397292 */ /* 0x000fe4000f8e3cff */
[----:B------:R-:W-:Y:S02]  /*4160*/  ULOP3.LUT UR53, UR27, UR53, URZ, 0x3c, !UPT ;  /* 0x000000351b357292 */ /* 0x000fe4000f8e3cff */
[----:B------:R-:W-:-:S02]  /*4170*/  UIADD3 UR25, UP0, UPT, UR17, UR25, URZ ;  /* 0x0000001911197290 */ /* 0x000fc4000ff1e0ff */
[----:B------:R-:W-:Y:S02]  /*4180*/  USHF.R.W.U32 UR69, UR62, 0x10, UR69 ;  /* 0x000000103e457899 */ /* 0x000fe40008001e45 */
[----:B------:R-:W-:Y:S02]  /*4190*/  UIADD3 UR55, UP1, UPT, UR21, UR55, URZ ;  /* 0x0000003715377290 */ /* 0x000fe4000ff3e0ff */
[----:B------:R-:W-:Y:S02]  /*41a0*/  USHF.R.W.U32 UR65, UR58, 0x18, UR18 ;  /* 0x000000183a417899 */ /* 0x000fe40008001e12 */
[----:B------:R-:W-:Y:S02]  /*41b0*/  USHF.R.W.U32 UR62, UR57, 0x18, UR53 ;  /* 0x00000018393e7899 */ /* 0x000fe40008001e35 */
[----:B------:R-:W-:Y:S02]  /*41c0*/  UIADD3.X UR28, UPT, UPT, UR20, UR28, URZ, UP0, !UPT ;  /* 0x0000001c141c7290 */ /* 0x000fe400087fe4ff */
[----:B------:R-:W-:-:S02]  /*41d0*/  USHF.R.W.U32 UR58, UR18, 0x18, UR58 ;  /* 0x00000018123a7899 */ /* 0x000fc40008001e3a */
[----:B------:R-:W-:Y:S02]  /*41e0*/  UIADD3.X UR61, UPT, UPT, UR69, UR61, URZ, UP1, !UPT ;  /* 0x0000003d453d7290 */ /* 0x000fe40008ffe4ff */
[----:B------:R-:W-:Y:S02]  /*41f0*/  USHF.R.W.U32 UR57, UR53, 0x18, UR57 ;  /* 0x0000001835397899 */ /* 0x000fe40008001e39 */
[----:B------:R-:W-:Y:S02]  /*4200*/  UIADD3 UR18, UP2, UPT, UR65, UR59, URZ ;  /* 0x0000003b41127290 */ /* 0x000fe4000ff5e0ff */
[----:B------:R-:W-:Y:S02]  /*4210*/  ULOP3.LUT UR16, UR25, UR16, URZ, 0x3c, !UPT ;  /* 0x0000001019107292 */ /* 0x000fe4000f8e3cff */
[----:B------:R-:W-:Y:S02]  /*4220*/  UIADD3 UR53, UP0, UP1, UR62, UR44, UR66 ;  /* 0x0000002c3e357290 */ /* 0x000fe4000f91e042 */
[----:B------:R-:W-:-:S02]  /*4230*/  ULOP3.LUT UR68, UR28, UR68, URZ, 0x3c, !UPT ;  /* 0x000000441c447292 */ /* 0x000fc4000f8e3cff */
[----:B------:R-:W-:Y:S02]  /*4240*/  ULOP3.LUT UR26, UR55, UR26, URZ, 0x3c, !UPT ;  /* 0x0000001a371a7292 */ /* 0x000fe4000f8e3cff */
[----:B------:R-:W-:Y:S02]  /*4250*/  ULOP3.LUT UR71, UR61, UR71, URZ, 0x3c, !UPT ;  /* 0x000000473d477292 */ /* 0x000fe4000f8e3cff */
[----:B------:R-:W-:Y:S02]  /*4260*/  UIADD3.X UR70, UPT, UPT, UR58, UR67, URZ, UP2, !UPT ;  /* 0x000000433a467290 */ /* 0x000fe400097fe4ff */
        /* <DEDUP_REMOVED lines=17> */
[----:B------:R-:W-:Y:S02]  /*4380*/  ULOP3.LUT UR63, UR52, UR29, URZ, 0x3c, !UPT ;  /* 0x0000001d343f7292 */ /* 0x000fe4000f8e3cff */
[----:B------:R-:W-:Y:S02]  /*4390*/  UIADD3 UR23, UP0, UPT, UR59, UR23, URZ ;  /* 0x000000173b177290 */ /* 0x000fe4000ff1e0ff */
[----:B------:R-:W-:Y:S02]  /*43a0*/  UIADD3 UR56, UP1, UPT, UR71, UR56, URZ ;  /* 0x0000003847387290 */ /* 0x000fe4000ff3e0ff */
[----:B------:R-:W-:-:S02]  /*43b0*/  ULOP3.LUT UR66, UR22, UR54, URZ, 0x3c, !UPT ;  /* 0x0000003616427292 */ /* 0x000fc4000f8e3cff */
[----:B------:R-:W-:Y:S02]  /*43c0*/  UIADD3 UR55, UP2, UPT, UR63, UR55, URZ ;  /* 0x000000373f377290 */ /* 0x000fe4000ff5e0ff */
[----:B------:R-:W-:Y:S02]  /*43d0*/  UIADD3.X UR27, UPT, UPT, UR54, UR27, URZ, UP0, !UPT ;  /* 0x0000001b361b7290 */ /* 0x000fe400087fe4ff */
[----:B------:R-:W-:Y:S02]  /*43e0*/  UIADD3.X UR60, UPT, UPT, UR29, UR60, URZ, UP1, !UPT ;  /* 0x0000003c1d3c7290 */ /* 0x000fe40008ffe4ff */
        /* <DEDUP_REMOVED lines=8> */
[----:B------:R-:W-:-:S02]  /*4470*/  ULOP3.LUT UR62, UR23, UR62, URZ, 0x3c, !UPT ;  /* 0x0000003e173e7292 */ /* 0x000fc4000f8e3cff */
[----:B------:R-:W-:Y:S02]  /*4480*/  ULOP3.LUT UR57, UR27, UR57, URZ, 0x3c, !UPT ;  /* 0x000000391b397292 */ /* 0x000fe4000f8e3cff */
[----:B------:R-:W-:Y:S02]  /*4490*/  ULOP3.LUT UR68, UR56, UR68, URZ, 0x3c, !UPT ;  /* 0x0000004438447292 */ /* 0x000fe4000f8e3cff */
[----:B------:R-:W-:Y:S02]  /*44a0*/  ULOP3.LUT UR26, UR63, UR26, URZ, 0x3c, !UPT ;  /* 0x0000001a3f1a7292 */ /* 0x000fe4000f8e3cff */
[----:B------:R-:W-:Y:S02]  /*44b0*/  ULOP3.LUT UR67, UR55, UR67, URZ, 0x3c, !UPT ;  /* 0x0000004337437292 */ /* 0x000fe4000f8e3cff */
[----:B------:R-:W-:Y:S02]  /*44c0*/  ULOP3.LUT UR16, UR61, UR16, URZ, 0x3c, !UPT ;  /* 0x000000103d107292 */ /* 0x000fe4000f8e3cff */
[----:B------:R-:W-:-:S02]  /*44d0*/  USHF.R.W.U32 UR65, UR65, 0x1f, UR58 ;  /* 0x0000001f41417899 */ /* 0x000fc40008001e3a */
[----:B------:R-:W-:Y:S02]  /*44e0*/  UIADD3 UR19, UP1, UP2, UR42, UR19, UR60 ;  /* 0x000000132a137290 */ /* 0x000fe4000fa3e03c */
[----:B------:R-:W-:Y:S02]  /*44f0*/  USHF.R.W.U32 UR58, UR57, 0x1f, UR62 ;  /* 0x0000001f393a7899 */ /* 0x000fe40008001e3e */
[----:B------:R-:W-:Y:S02]  /*4500*/  USHF.R.W.U32 UR64, UR68, 0x18, UR26 ;  /* 0x0000001844407899 */ /* 0x000fe40008001e1a */
[----:B------:R-:W-:Y:S02]  /*4510*/  USHF.R.W.U32 UR57, UR62, 0x1f, UR57 ;  /* 0x0000001f3e397899 */ /* 0x000fe40008001e39 */
[----:B------:R-:W-:Y:S02]  /*4520*/  USHF.R.W.U32 UR62, UR67, 0x18, UR16 ;  /* 0x00000018433e7899 */ /* 0x000fe40008001e10 */
[----:B------:R-:W-:-:S02]  /*4530*/  USHF.R.W.U32 UR67, UR16, 0x18, UR67 ;  /* 0x0000001810437899 */ /* 0x000fc40008001e43 */
[----:B------:R-:W-:Y:S02]  /*4540*/  UIADD3.X UR15, UPT, UPT, UR43, UR15, UR65, UP1, UP2 ;  /* 0x0000000f2b0f7290 */ /* 0x000fe40008fe4441 */
[----:B------:R-:W-:Y:S02]  /*4550*/  UIADD3 UR16, UP1, UP2, UR64, UR44, UR24 ;  /* 0x0000002c40107290 */ /* 0x000fe4000fa3e018 */
[----:B------:R-:W-:Y:S02]  /*4560*/  USHF.R.W.U32 UR68, UR26, 0x18, UR68 ;  /* 0x000000181a447899 */ /* 0x000fe40008001e44 */
[----:B------:R-:W-:Y:S02]  /*4570*/  UIADD3 UR18, UP0, UPT, UR58, UR18, URZ ;  /* 0x000000123a127290 */ /* 0x000fe4000ff1e0ff */
[----:B------:R-:W-:Y:S02]  /*4580*/  ULOP3.LUT UR26, UR15, UR20, URZ, 0x3c, !UPT ;  /* 0x000000140f1a7292 */ /* 0x000fe4000f8e3cff */
[----:B------:R-:W-:-:S02]  /*4590*/  ULOP3.LUT UR54, UR16, UR22, UR54, 0x96, !UPT ;  /* 0x0000001610367292 */ /* 0x000fc4000f8e9636 */
[----:B------:R-:W-:Y:S02]  /*45a0*/  UIADD3.X UR70, UPT, UPT, UR57, UR70, URZ, UP0, !UPT ;  /* 0x0000004639467290 */ /* 0x000fe400087fe4ff */
[----:B------:R-:W-:Y:S02]  /*45b0*/  UIADD3.X UR22, UPT, UPT, UR68, UR45, UR22, UP1, UP2 ;  /* 0x0000002d44167290 */ /* 0x000fe40008fe4416 */
[----:B------:R-:W-:Y:S02]  /*45c0*/  UIADD3 UR23, UP2, UPT, UR26, UR23, URZ ;  /* 0x000000171a177290 */ /* 0x000fe4000ff5e0ff */
[----:B------:R-:W-:Y:S02]  /*45d0*/  ULOP3.LUT UR26, UR70, UR69, URZ, 0x3c, !UPT ;  /* 0x00000045461a7292 */ /* 0x000fe4000f8e3cff */
[----:B------:R-:W-:Y:S02]  /*45e0*/  ULOP3.LUT UR59, UR22, UR24, UR59, 0x96, !UPT ;  /* 0x00000018163b7292 */ /* 0x000fe4000f8e963b */
[----:B------:R-:W-:-:S02]  /*45f0*/  UIADD3 UR24, UP0, UPT, UR62, UR53, URZ ;  /* 0x000000353e187290 */ /* 0x000fc4000ff1e0ff */
[----:B------:R-:W-:Y:S02]  /*4600*/  UIADD3 UR25, UP1, UPT, UR26, UR25, URZ ;  /* 0x000000191a197290 */ /* 0x000fe4000ff3e0ff */
[----:B------:R-:W-:Y:S02]  /*4610*/  UIADD3.X UR26, UPT, UPT, UR67, UR52, URZ, UP0, !UPT ;  /* 0x00000034431a7290 */ /* 0x000fe400087fe4ff */
[----:B------:R-:W-:Y:S02]  /*4620*/  ULOP3.LUT UR52, UR24, UR52, UR29, 0x96, !UPT ;  /* 0x0000003418347292 */ /* 0x000fe4000f8e961d */
[----:B------:R-:W-:Y:S02]  /*4630*/  ULOP3.LUT UR29, UR18, UR21, URZ, 0x3c, !UPT ;  /* 0x00000015121d7292 */ /* 0x000fe4000f8e3cff */
[----:B------:R-:W-:Y:S02]  /*4640*/  ULOP3.LUT UR53, UR26, UR53, UR71, 0x96, !UPT ;  /* 0x000000351a357292 */ /* 0x000fe4000f8e9647 */
[----:B------:R-:W-:-:S02]  /*4650*/  ULOP3.LUT UR66, UR19, UR17, URZ, 0x3c, !UPT ;  /* 0x0000001113427292 */ /* 0x000fc4000f8e3cff */
[----:B------:R-:W-:Y:S02]  /*4660*/  UIADD3.X UR28, UPT, UPT, UR29, UR28, URZ, UP1, !UPT ;  /* 0x0000001c1d1c7290 */ /* 0x000fe40008ffe4ff */
[----:B------:R-:W-:Y:S02]  /*4670*/  USHF.R.W.U32 UR29, UR52, 0x10, UR53 ;  /* 0x00000010341d7899 */ /* 0x000fe40008001e35 */
[----:B------:R-:W-:Y:S02]  /*4680*/  USHF.R.W.U32 UR52, UR53, 0x10, UR52 ;  /* 0x0000001035347899 */ /* 0x000fe40008001e34 */
[----:B------:R-:W-:Y:S02]  /*4690*/  UIADD3.X UR27, UPT, UPT, UR66, UR27, URZ, UP2, !UPT ;  /* 0x0000001b421b7290 */ /* 0x000fe400097fe4ff */
[----:B------:R-:W-:Y:S02]  /*46a0*/  USHF.R.W.U32 UR53, UR54, 0x10, UR59 ;  /* 0x0000001036357899 */ /* 0x000fe40008001e3b */
[----:B------:R-:W-:-:S02]  /*46b0*/  USHF.R.W.U32 UR54, UR59, 0x10, UR54 ;  /* 0x000000103b367899 */ /* 0x000fc40008001e36 */
[----:B------:R-:W-:Y:S02]  /*46c0*/  ULOP3.LUT UR58, UR25, UR58, URZ, 0x3c, !UPT ;  /* 0x0000003a193a7292 */ /* 0x000fe4000f8e3cff */
[----:B------:R-:W-:Y:S02]  /*46d0*/  ULOP3.LUT UR59, UR28, UR57, URZ, 0x3c, !UPT ;  /* 0x000000391c3b7292 */ /* 0x000fe4000f8e3cff */
[----:B------:R-:W-:Y:S02]  /*46e0*/  ULOP3.LUT UR60, UR23, UR60, URZ, 0x3c, !UPT ;  /* 0x0000003c173c7292 */ /* 0x000fe4000f8e3cff */
[----:B------:R-:W-:Y:S02]  /*46f0*/  ULOP3.LUT UR65, UR27, UR65, URZ, 0x3c, !UPT ;  /* 0x000000411b417292 */ /* 0x000fe4000f8e3cff */
        /* <DEDUP_REMOVED lines=8> */
[----:B------:R-:W-:Y:S02]  /*4780*/  UIADD3 UR65, UP0, UPT, UR57, UR18, URZ ;  /* 0x0000001239417290 */ /* 0x000fe4000ff1e0ff */
[----:B------:R-:W-:Y:S02]  /*4790*/  UIADD3 UR66, UP1, UPT, UR59, UR19, URZ ;  /* 0x000000133b427290 */ /* 0x000fe4000ff3e0ff */
[----:B------:R-:W-:Y:S02]  /*47a0*/  ULOP3.LUT UR62, UR55, UR62, URZ, 0x3c, !UPT ;  /* 0x0000003e373e7292 */ /* 0x000fe4000f8e3cff */
[----:B------:R-:W-:Y:S02]  /*47b0*/  ULOP3.LUT UR67, UR61, UR67, URZ, 0x3c, !UPT ;  /* 0x000000433d437292 */ /* 0x000fe4000f8e3cff */
[----:B------:R-:W-:Y:S02]  /*47c0*/  ULOP3.LUT UR69, UR65, UR70, UR69, 0x96, !UPT ;  /* 0x0000004641457292 */ /* 0x000fe4000f8e9645 */
[----:B------:R-:W-:-:S02]  /*47d0*/  UIADD3.X UR70, UPT, UPT, UR58, UR70, URZ, UP0, !UPT ;  /* 0x000000463a467290 */ /* 0x000fc400087fe4ff */
[----:B------:R-:W-:Y:S02]  /*47e0*/  UIADD3.X UR71, UPT, UPT, UR60, UR15, URZ, UP1, !UPT ;  /* 0x0000000f3c477290 */ /* 0x000fe40008ffe4ff */
[----:B------:R-:W-:Y:S02]  /*47f0*/  ULOP3.LUT UR64, UR56, UR64, URZ, 0x3c, !UPT ;  /* 0x0000004038407292 */ /* 0x000fe4000f8e3cff */
[----:B------:R-:W-:Y:S02]  /*4800*/  ULOP3.LUT UR68, UR63, UR68, URZ, 0x3c, !UPT ;  /* 0x000000443f447292 */ /* 0x000fe4000f8e3cff */
[----:B------:R-:W-:Y:S02]  /*4810*/  ULOP3.LUT UR15, UR66, UR15, UR20, 0x96, !UPT ;  /* 0x0000000f420f7292 */ /* 0x000fe4000f8e9614 */
[----:B------:R-:W-:Y:S02]  /*4820*/  USHF.R.W.U32 UR20, UR67, 0x1f, UR62 ;  /* 0x0000001f43147899 */ /* 0x000fe40008001e3e */
[----:B------:R-:W-:-:S02]  /*4830*/  ULOP3.LUT UR18, UR70, UR18, UR21, 0x96, !UPT ;  /* 0x0000001246127292 */ /* 0x000fc4000f8e9615 */
[----:B------:R-:W-:Y:S02]  /*4840*/  USHF.R.W.U32 UR67, UR62, 0x1f, UR67 ;  /* 0x0000001f3e437899 */ /* 0x000fe40008001e43 */
[----:B------:R-:W-:Y:S02]  /*4850*/  USHF.R.W.U32 UR62, UR68, 0x1f, UR64 ;  /* 0x0000001f443e7899 */ /* 0x000fe40008001e40 */
[----:B------:R-:W-:Y:S02]  /*4860*/  ULOP3.LUT UR17, UR71, UR19, UR17, 0x96, !UPT ;  /* 0x0000001347117292 */ /* 0x000fe4000f8e9611 */
[----:B------:R-:W-:Y:S02]  /*4870*/  UIADD3 UR16, UP0, UP1, UR32, UR16, UR20 ;  /* 0x0000001020107290 */ /* 0x000fe4000f91e014 */
[----:B------:R-:W-:Y:S02]  /*4880*/  USHF.R.W.U32 UR19, UR69, 0x10, UR18 ;  /* 0x0000001045137899 */ /* 0x000fe40008001e12 */
[----:B------:R-:W-:-:S02]  /*4890*/  USHF.R.W.U32 UR69, UR18, 0x10, UR69 ;  /* 0x0000001012457899 */ /* 0x000fc40008001e45 */
[----:B------:R-:W-:Y:S02]  /*48a0*/  USHF.R.W.U32 UR64, UR64, 0x1f, UR68 ;  /* 0x0000001f40407899 */ /* 0x000fe40008001e44 */
[----:B------:R-:W-:Y:S02]  /*48b0*/  UIADD3 UR66, UP2, UP3, UR40, UR66, UR62 ;  /* 0x0000004228427290 */ /* 0x000fe4000fb5e03e */
[----:B------:R-:W-:Y:S02]  /*48c0*/  USHF.R.W.U32 UR18, UR15, 0x10, UR17 ;  /* 0x000000100f127899 */ /* 0x000fe40008001e11 */
[----:B------:R-:W-:Y:S02]  /*48d0*/  UIADD3.X UR22, UPT, UPT, UR33, UR22, UR67, UP0, UP1 ;  /* 0x0000001621167290 */ /* 0x000fe400087e2443 */
[----:B------:R-:W-:Y:S02]  /*48e0*/  USHF.R.W.U32 UR15, UR17, 0x10, UR15 ;  /* 0x00000010110f7899 */ /* 0x000fe40008001e0f */
[----:B------:R-:W-:-:S02]  /*48f0*/  UIADD3 UR25, UP0, UPT, UR19, UR25, URZ ;  /* 0x0000001913197290 */ /* 0x000fc4000ff1e0ff */
[----:B------:R-:W-:Y:S02]  /*4900*/  UIADD3.X UR71, UPT, UPT, UR41, UR71, UR64, UP2, UP3 ;  /* 0x0000004729477290 */ /* 0x000fe400097e6440 */
[----:B------:R-:W-:Y:S02]  /*4910*/  ULOP3.LUT UR21, UR22, UR15, URZ, 0x3c, !UPT ;  /* 0x0000000f16157292 */ /* 0x000fe4000f8e3cff */
[----:B------:R-:W-:Y:S02]  /*4920*/  UIADD3.X UR28, UPT, UPT, UR69, UR28, URZ, UP0, !UPT ;  /* 0x0000001c451c7290 */ /* 0x000fe400087fe4ff */
[----:B------:R-:W-:Y:S02]  /*4930*/  UIADD3 UR68, UP1, UPT, UR18, UR23, URZ ;  /* 0x0000001712447290 */ /* 0x000fe4000ff3e0ff */
[----:B------:R-:W-:Y:S02]  /*4940*/  ULOP3.LUT UR23, UR71, UR69, URZ, 0x3c, !UPT ;  /* 0x0000004547177292 */ /* 0x000fe4000f8e3cff */
[----:B------:R-:W-:-:S02]  /*4950*/  ULOP3.LUT UR17, UR16, UR18, URZ, 0x3c, !UPT ;  /* 0x0000001210117292 */ /* 0x000fc4000f8e3cff */
[----:B------:R-:W-:Y:S02]  /*4960*/  UIADD3 UR21, UP2, UPT, UR21, UR25, URZ ;  /* 0x0000001915157290 */ /* 0x000fe4000ff5e0ff */
[----:B------:R-:W-:Y:S02]  /*4970*/  ULOP3.LUT UR57, UR25, UR57, URZ, 0x3c, !UPT ;  /* 0x0000003919397292 */ /* 0x000fe4000f8e3cff */
[----:B------:R-:W-:Y:S02]  /*4980*/  ULOP3.LUT UR58, UR28, UR58, URZ, 0x3c, !UPT ;  /* 0x0000003a1c3a7292 */ /* 0x000fe4000f8e3cff */
[----:B------:R-:W-:Y:S02]  /*4990*/  UIADD3.X UR27, UPT, UPT, UR15, UR27, URZ, UP1, !UPT ;  /* 0x0000001b0f1b7290 */ /* 0x000fe40008ffe4ff */
[----:B------:R-:W-:Y:S02]  /*49a0*/  ULOP3.LUT UR25, UR66, UR19, URZ, 0x3c, !UPT ;  /* 0x0000001342197292 */ /* 0x000fe4000f8e3cff */
[----:B------:R-:W-:-:S02]  /*49b0*/  UIADD3 UR23, UP0, UPT, UR23, UR55, URZ ;  /* 0x0000003717177290 */ /* 0x000fc4000ff1e0ff */
[----:B------:R-:W-:Y:S02]  /*49c0*/  UIADD3.X UR17, UPT, UPT, UR17, UR28, URZ, UP2, !UPT ;  /* 0x0000001c11117290 */ /* 0x000fe400097fe4ff */
[----:B------:R-:W-:Y:S02]  /*49d0*/  USHF.R.W.U32 UR28, UR58, 0x1f, UR57 ;  /* 0x0000001f3a1c7899 */ /* 0x000fe40008001e39 */
[----:B------:R-:W-:Y:S02]  /*49e0*/  ULOP3.LUT UR59, UR68, UR59, URZ, 0x3c, !UPT ;  /* 0x0000003b443b7292 */ /* 0x000fe4000f8e3cff */
[----:B------:R-:W-:Y:S02]  /*49f0*/  ULOP3.LUT UR60, UR27, UR60, URZ, 0x3c, !UPT ;  /* 0x0000003c1b3c7292 */ /* 0x000fe4000f8e3cff */
[----:B------:R-:W-:Y:S02]  /*4a00*/  UIADD3.X UR25, UPT, UPT, UR25, UR61, URZ, UP0, !UPT ;  /* 0x0000003d19197290 */ /* 0x000fe400087fe4ff */
[----:B------:R-:W-:-:S02]  /*4a10*/  USHF.R.W.U32 UR57, UR57, 0x1f, UR58 ;  /* 0x0000001f39397899 */ /* 0x000fc40008001e3a */
[----:B------:R-:W-:Y:S02]  /*4a20*/  UIADD3 UR24, UP0, UP1, UR46, UR24, UR28 ;  /* 0x000000182e187290 */ /* 0x000fe4000f91e01c */
[----:B------:R-:W-:Y:S02]  /*4a30*/  USHF.R.W.U32 UR55, UR60, 0x1f, UR59 ;  /* 0x0000001f3c377899 */ /* 0x000fe40008001e3b */
[----:B------:R-:W-:Y:S02]  /*4a40*/  ULOP3.LUT UR62, UR23, UR62, URZ, 0x3c, !UPT ;  /* 0x0000003e173e7292 */ /* 0x000fe4000f8e3cff */
[----:B------:R-:W-:Y:S02]  /*4a50*/  ULOP3.LUT UR64, UR25, UR64, URZ, 0x3c, !UPT ;  /* 0x0000004019407292 */ /* 0x000fe4000f8e3cff */
[----:B------:R-:W-:Y:S02]  /*4a60*/  ULOP3.LUT UR20, UR21, UR20, URZ, 0x3c, !UPT ;  /* 0x0000001415147292 */ /* 0x000fe4000f8e3cff */
[----:B------:R-:W-:-:S02]  /*4a70*/  ULOP3.LUT UR67, UR17, UR67, URZ, 0x3c, !UPT ;  /* 0x0000004311437292 */ /* 0x000fc4000f8e3cff */
[----:B------:R-:W-:Y:S02]  /*4a80*/  UIADD3.X UR26, UPT, UPT, UR47, UR26, UR57, UP0, UP1 ;  /* 0x0000001a2f1a7290 */ /* 0x000fe400087e2439 */
[----:B------:R-:W-:Y:S02]  /*4a90*/  USHF.R.W.U32 UR59, UR59, 0x1f, UR60 ;  /* 0x0000001f3b3b7899 */ /* 0x000fe40008001e3c */
[----:B------:R-:W-:Y:S02]  /*4aa0*/  UIADD3 UR65, UP2, UP3, UR50, UR65, UR55 ;  /* 0x0000004132417290 */ /* 0x000fe4000fb5e037 */
[----:B------:R-:W-:Y:S02]  /*4ab0*/  USHF.R.W.U32 UR60, UR62, 0x18, UR64 ;  /* 0x000000183e3c7899 */ /* 0x000fe40008001e40 */
[----:B------:R-:W-:Y:S02]  /*4ac0*/  USHF.R.W.U32 UR58, UR20, 0x18, UR67 ;  /* 0x00000018143a7899 */ /* 0x000fe40008001e43 */
[----:B------:R-:W-:-:S02]  /*4ad0*/  USHF.R.W.U32 UR62, UR64, 0x18, UR62 ;  /* 0x00000018403e7899 */ /* 0x000fc40008001e3e */
[----:B------:R-:W-:Y:S02]  /*4ae0*/  ULOP3.LUT UR64, UR26, UR54, URZ, 0x3c, !UPT ;  /* 0x000000361a407292 */ /* 0x000fe4000f8e3cff */
[----:B------:R-:W-:Y:S02]  /*4af0*/  UIADD3.X UR70, UPT, UPT, UR51, UR70, UR59, UP2, UP3 ;  /* 0x0000004633467290 */ /* 0x000fe400097e643b */
[----:B------:R-:W-:Y:S02]  /*4b00*/  UIADD3 UR61, UP1, UP2, UR58, UR48, UR16 ;  /* 0x000000303a3d7290 */ /* 0x000fe4000fa3e010 */
[----:B------:R-:W-:Y:S02]  /*4b10*/  USHF.R.W.U32 UR20, UR67, 0x18, UR20 ;  /* 0x0000001843147899 */ /* 0x000fe40008001e14 */
[----:B------:R-:W-:Y:S02]  /*4b20*/  UIADD3 UR68, UP0, UPT, UR64, UR68, URZ ;  /* 0x0000004440447290 */ /* 0x000fe4000ff1e0ff */
[----:B------:R-:W-:-:S02]  /*4b30*/  ULOP3.LUT UR64, UR70, UR52, URZ, 0x3c, !UPT ;  /* 0x0000003446407292 */ /* 0x000fc4000f8e3cff */
[----:B------:R-:W-:Y:S02]  /*4b40*/  ULOP3.LUT UR15, UR61, UR22, UR15, 0x96, !UPT ;  /* 0x000000163d0f7292 */ /* 0x000fe4000f8e960f */
[----:B------:R-:W-:Y:S02]  /*4b50*/  UIADD3.X UR22, UPT, UPT, UR20, UR49, UR22, UP1, UP2 ;  /* 0x0000003114167290 */ /* 0x000fe40008fe4416 */
[----:B------:R-:W-:Y:S02]  /*4b60*/  UIADD3 UR64, UP1, UPT, UR64, UR56, URZ ;  /* 0x0000003840407290 */ /* 0x000fe4000ff3e0ff */
[----:B------:R-:W-:Y:S02]  /*4b70*/  UIADD3 UR56, UP2, UPT, UR60, UR66, URZ ;  /* 0x000000423c387290 */ /* 0x000fe4000ff5e0ff */
[----:B------:R-:W-:Y:S02]  /*4b80*/  ULOP3.LUT UR16, UR22, UR16, UR18, 0x96, !UPT ;  /* 0x0000001016107292 */ /* 0x000fe4000f8e9612 */
[----:B------:R-:W-:-:S02]  /*4b90*/  UIADD3.X UR18, UPT, UPT, UR62, UR71, URZ, UP2, !UPT ;  /* 0x000000473e127290 */ /* 0x000fc400097fe4ff */
[----:B------:R-:W-:Y:S02]  /*4ba0*/  ULOP3.LUT UR67, UR24, UR53, URZ, 0x3c, !UPT ;  /* 0x0000003518437292 */ /* 0x000fe4000f8e3cff */
[----:B------:R-:W-:Y:S02]  /*4bb0*/  ULOP3.LUT UR69, UR56, UR71, UR69, 0x96, !UPT ;  /* 0x0000004738457292 */ /* 0x000fe4000f8e9645 */
[----:B------:R-:W-:Y:S02]  /*4bc0*/  ULOP3.LUT UR71, UR65, UR29, URZ, 0x3c, !UPT ;  /* 0x0000001d41477292 */ /* 0x000fe4000f8e3cff */
[----:B------:R-:W-:Y:S02]  /*4bd0*/  ULOP3.LUT UR19, UR18, UR66, UR19, 0x96, !UPT ;  /* 0x0000004212137292 */ /* 0x000fe4000f8e9613 */
[----:B------:R-:W-:Y:S02]  /*4be0*/  UIADD3.X UR67, UPT, UPT, UR67, UR27, URZ, UP0, !UPT ;  /* 0x0000001b43437290 */ /* 0x000fe400087fe4ff */
[----:B------:R-:W-:-:S02]  /*4bf0*/  USHF.R.W.U32 UR27, UR15, 0x10, UR16 ;  /* 0x000000100f1b7899 */ /* 0x000fc40008001e10 */
[----:B------:R-:W-:Y:S02]  /*4c00*/  UIADD3.X UR71, UPT, UPT, UR71, UR63, URZ, UP1, !UPT ;  /* 0x0000003f47477290 */ /* 0x000fe40008ffe4ff */
[----:B------:R-:W-:Y:S02]  /*4c10*/  USHF.R.W.U32 UR15, UR16, 0x10, UR15 ;  /* 0x00000010100f7899 */ /* 0x000fe40008001e0f */
[----:B------:R-:W-:Y:S02]  /*4c20*/  USHF.R.W.U32 UR16, UR69, 0x10, UR19 ;  /* 0x0000001045107899 */ /* 0x000fe40008001e13 */
[----:B------:R-:W-:Y:S02]  /*4c30*/  ULOP3.LUT UR28, UR68, UR28, URZ, 0x3c, !UPT ;  /* 0x0000001c441c7292 */ /* 0x000fe4000f8e3cff */
[----:B------:R-:W-:Y:S02]  /*4c40*/  ULOP3.LUT UR57, UR67, UR57, URZ, 0x3c, !UPT ;  /* 0x0000003943397292 */ /* 0x000fe4000f8e3cff */
[----:B------:R-:W-:-:S02]  /*4c50*/  ULOP3.LUT UR55, UR64, UR55, URZ, 0x3c, !UPT ;  /* 0x0000003740377292 */ /* 0x000fc4000f8e3cff */
[----:B------:R-:W-:Y:S02]  /*4c60*/  ULOP3.LUT UR59, UR71, UR59, URZ, 0x3c, !UPT ;  /* 0x0000003b473b7292 */ /* 0x000fe4000f8e3cff */
[----:B------:R-:W-:Y:S02]  /*4c70*/  UIADD3 UR21, UP0, UPT, UR27, UR21, URZ ;  /* 0x000000151b157290 */ /* 0x000fe4000ff1e0ff */
[----:B------:R-:W-:Y:S02]  /*4c80*/  UIADD3 UR63, UP1, UPT, UR16, UR23, URZ ;  /* 0x00000017103f7290 */ /* 0x000fe4000ff3e0ff */
[----:B------:R-:W-:Y:S02]  /*4c90*/  USHF.R.W.U32 UR23, UR28, 0x18, UR57 ;  /* 0x000000181c177899 */ /* 0x000fe40008001e39 */
[----:B------:R-:W-:Y:S02]  /*4ca0*/  USHF.R.W.U32 UR28, UR57, 0x18, UR28 ;  /* 0x00000018391c7899 */ /* 0x000fe40008001e1c */
[----:B------:R-:W-:-:S02]  /*4cb0*/  USHF.R.W.U32 UR57, UR55, 0x18, UR59 ;  /* 0x0000001837397899 */ /* 0x000fc40008001e3b */
[----:B------:R-:W-:Y:S02]  /*4cc0*/  UIADD3.X UR17, UPT, UPT, UR15, UR17, URZ, UP0, !UPT ;  /* 0x000000110f117290 */ /* 0x000fe400087fe4ff */
[----:B------:R-:W-:Y:S02]  /*4cd0*/  USHF.R.W.U32 UR19, UR19, 0x10, UR69 ;  /* 0x0000001013137899 */ /* 0x000fe40008001e45 */
[----:B------:R-:W-:Y:S02]  /*4ce0*/  USHF.R.W.U32 UR55, UR59, 0x18, UR55 ;  /* 0x000000183b377899 */ /* 0x000fe40008001e37 */
[----:B------:R-:W-:Y:S02]  /*4cf0*/  UIADD3 UR66, UP2, UP3, UR57, UR34, UR65 ;  /* 0x0000002239427290 */ /* 0x000fe4000fb5e041 */
[----:B------:R-:W-:Y:S02]  /*4d00*/  ULOP3.LUT UR58, UR21, UR58, URZ, 0x3c, !UPT ;  /* 0x0000003a153a7292 */ /* 0x000fe4000f8e3cff */
[----:B------:R-:W-:-:S02]  /*4d10*/  ULOP3.LUT UR20, UR17, UR20, URZ, 0x3c, !UPT ;  /* 0x0000001411147292 */ /* 0x000fc4000f8e3cff */
[----:B------:R-:W-:Y:S02]  /*4d20*/  UIADD3.X UR25, UPT, UPT, UR19, UR25, URZ, UP1, !UPT ;  /* 0x0000001913197290 */ /* 0x000fe40008ffe4ff */
[----:B------:R-:W-:Y:S02]  /*4d30*/  UIADD3 UR59, UP0, UP1, UR23, UR38, UR24 ;  /* 0x00000026173b7290 */ /* 0x000fe4000f91e018 */
[----:B------:R-:W-:Y:S02]  /*4d40*/  UIADD3.X UR69, UPT, UPT, UR55, UR35, UR70, UP2, UP3 ;  /* 0x0000002337457290 */ /* 0x000fe400097e6446 */
[----:B------:R-:W-:Y:S02]  /*4d50*/  ULOP3.LUT UR52, UR66, UR70, UR52, 0x96, !UPT ;  /* 0x0000004642347292 */ /* 0x000fe4000f8e9634 */
[----:B------:R-:W-:Y:S02]  /*4d60*/  USHF.R.W.U32 UR70, UR20, 0x1f, UR58 ;  /* 0x0000001f14467899 */ /* 0x000fe40008001e3a */
[----:B------:R-:W-:-:S02]  /*4d70*/  ULOP3.LUT UR60, UR63, UR60, URZ, 0x3c, !UPT ;  /* 0x0000003c3f3c7292 */ /* 0x000fc4000f8e3cff */
[----:B------:R-:W-:Y:S02]  /*4d80*/  ULOP3.LUT UR62, UR25, UR62, URZ, 0x3c, !UPT ;  /* 0x0000003e193e7292 */ /* 0x000fe4000f8e3cff */
[----:B------:R-:W-:Y:S02]  /*4d90*/  ULOP3.LUT UR54, UR59, UR26, UR54, 0x96, !UPT ;  /* 0x0000001a3b367292 */ /* 0x000fe4000f8e9636 */
[----:B------:R-:W-:Y:S02]  /*4da0*/  UIADD3.X UR26, UPT, UPT, UR28, UR39, UR26, UP0, UP1 ;  /* 0x000000271c1a7290 */ /* 0x000fe400087e241a */
[----:B------:R-:W-:Y:S02]  /*4db0*/  USHF.R.W.U32 UR20, UR58, 0x1f, UR20 ;  /* 0x0000001f3a147899 */ /* 0x000fe40008001e14 */
[----:B------:R-:W-:Y:S02]  /*4dc0*/  UIADD3 UR59, UP1, UP2, UR48, UR59, UR70 ;  /* 0x0000003b303b7290 */ /* 0x000fe4000fa3e046 */
[----:B------:R-:W-:-:S02]  /*4dd0*/  USHF.R.W.U32 UR58, UR62, 0x1f, UR60 ;  /* 0x0000001f3e3a7899 */ /* 0x000fc40008001e3c */
[----:B------:R-:W-:Y:S02]  /*4de0*/  ULOP3.LUT UR65, UR69, UR65, UR29, 0x96, !UPT ;  /* 0x0000004145417292 */ /* 0x000fe4000f8e961d */
[----:B------:R-:W-:Y:S02]  /*4df0*/  ULOP3.LUT UR24, UR26, UR24, UR53, 0x96, !UPT ;  /* 0x000000181a187292 */ /* 0x000fe4000f8e9635 */
[----:B------:R-:W-:Y:S02]  /*4e00*/  UIADD3.X UR29, UPT, UPT, UR49, UR26, UR20, UP1, UP2 ;  /* 0x0000001a311d7290 */ /* 0x000fe40008fe4414 */
[----:B------:R-:W-:Y:S02]  /*4e10*/  USHF.R.W.U32 UR60, UR60, 0x1f, UR62 ;  /* 0x0000001f3c3c7899 */ /* 0x000fe40008001e3e */
[----:B------:R-:W-:Y:S02]  /*4e20*/  UIADD3 UR61, UP0, UPT, UR58, UR61, URZ ;  /* 0x0000003d3a3d7290 */ /* 0x000fe4000ff1e0ff */
[----:B------:R-:W-:-:S02]  /*4e30*/  USHF.R.W.U32 UR26, UR52, 0x10, UR65 ;  /* 0x00000010341a7899 */ /* 0x000fc40008001e41 */
[----:B------:R-:W-:Y:S02]  /*4e40*/  USHF.R.W.U32 UR52, UR65, 0x10, UR52 ;  /* 0x0000001041347899 */ /* 0x000fe40008001e34 */
[----:B------:R-:W-:Y:S02]  /*4e50*/  USHF.R.W.U32 UR53, UR54, 0x10, UR24 ;  /* 0x0000001036357899 */ /* 0x000fe40008001e18 */
[----:B------:R-:W-:Y:S02]  /*4e60*/  USHF.R.W.U32 UR24, UR24, 0x10, UR54 ;  /* 0x0000001018187899 */ /* 0x000fe40008001e36 */
[----:B------:R-:W-:Y:S02]  /*4e70*/  UIADD3.X UR22, UPT, UPT, UR60, UR22, URZ, UP0, !UPT ;  /* 0x000000163c167290 */ /* 0x000fe400087fe4ff */
[----:B------:R-:W-:Y:S02]  /*4e80*/  ULOP3.LUT UR62, UR29, UR52, URZ, 0x3c, !UPT ;  /* 0x000000341d3e7292 */ /* 0x000fe4000f8e3cff */
[----:B------:R-:W-:-:S02]  /*4e90*/  UIADD3 UR64, UP1, UPT, UR26, UR64, URZ ;  /* 0x000000401a407290 */ /* 0x000fc4000ff3e0ff */
[----:B------:R-:W-:Y:S02]  /*4ea0*/  UIADD3 UR68, UP0, UPT, UR53, UR68, URZ ;  /* 0x0000004435447290 */ /* 0x000fe4000ff1e0ff */
[----:B------:R-:W-:Y:S02]  /*4eb0*/  ULOP3.LUT UR65, UR22, UR24, URZ, 0x3c, !UPT ;  /* 0x0000001816417292 */ /* 0x000fe4000f8e3cff */
[----:B------:R-:W-:Y:S02]  /*4ec0*/  ULOP3.LUT UR54, UR59, UR26, URZ, 0x3c, !UPT ;  /* 0x0000001a3b367292 */ /* 0x000fe4000f8e3cff */
[----:B------:R-:W-:Y:S02]  /*4ed0*/  UIADD3 UR62, UP2, UPT, UR62, UR63, URZ ;  /* 0x0000003f3e3e7290 */ /* 0x000fe4000ff5e0ff */
[----:B------:R-:W-:Y:S02]  /*4ee0*/  UIADD3.X UR71, UPT, UPT, UR52, UR71, URZ, UP1, !UPT ;  /* 0x0000004734477290 */ /* 0x000fe40008ffe4ff */
[----:B------:R-:W-:-:S02]  /*4ef0*/  UIADD3.X UR67, UPT, UPT, UR24, UR67, URZ, UP0, !UPT ;  /* 0x0000004318437290 */ /* 0x000fc400087fe4ff */
[----:B------:R-:W-:Y:S02]  /*4f00*/  ULOP3.LUT UR63, UR61, UR53, URZ, 0x3c, !UPT ;  /* 0x000000353d3f7292 */ /* 0x000fe4000f8e3cff */
[----:B------:R-:W-:Y:S02]  /*4f10*/  UIADD3 UR65, UP0, UPT, UR65, UR64, URZ ;  /* 0x0000004041417290 */ /* 0x000fe4000ff1e0ff */
[----:B------:R-:W-:Y:S02]  /*4f20*/  UIADD3.X UR54, UPT, UPT, UR54, UR25, URZ, UP2, !UPT ;  /* 0x0000001936367290 */ /* 0x000fe400097fe4ff */
[----:B------:R-:W-:Y:S02]  /*4f30*/  ULOP3.LUT UR57, UR64, UR57, URZ, 0x3c, !UPT ;  /* 0x0000003940397292 */ /* 0x000fe4000f8e3cff */
[----:B------:R-:W-:Y:S02]  /*4f40*/  ULOP3.LUT UR55, UR71, UR55, URZ, 0x3c, !UPT ;  /* 0x0000003747377292 */ /* 0x000fe4000f8e3cff */
[----:B------:R-:W-:-:S02]  /*4f50*/  UIADD3.X UR63, UPT, UPT, UR63, UR71, URZ, UP0, !UPT ;  /* 0x000000473f3f7290 */ /* 0x000fc400087fe4ff */
[----:B------:R-:W-:Y:S02]  /*4f60*/  ULOP3.LUT UR25, UR54, UR20, URZ, 0x3c, !UPT ;  /* 0x0000001436197292 */ /* 0x000fe4000f8e3cff */
[----:B------:R-:W-:Y:S02]  /*4f70*/  ULOP3.LUT UR23, UR68, UR23, URZ, 0x3c, !UPT ;  /* 0x0000001744177292 */ /* 0x000fe4000f8e3cff */
[----:B------:R-:W-:Y:S02]  /*4f80*/  ULOP3.LUT UR28, UR67, UR28, URZ, 0x3c, !UPT ;  /* 0x0000001c431c7292 */ /* 0x000fe4000f8e3cff */
[----:B------:R-:W-:Y:S02]  /*4f90*/  USHF.R.W.U32 UR20, UR55, 0x1f, UR57 ;  /* 0x0000001f37147899 */ /* 0x000fe40008001e39 */
[----:B------:R-:W-:Y:S02]  /*4fa0*/  ULOP3.LUT UR58, UR65, UR58, URZ, 0x3c, !UPT ;  /* 0x0000003a413a7292 */ /* 0x000fe4000f8e3cff */
[----:B------:R-:W-:-:S02]  /*4fb0*/  ULOP3.LUT UR60, UR63, UR60, URZ, 0x3c, !UPT ;  /* 0x0000003c3f3c7292 */ /* 0x000fc4000f8e3cff */
[----:B------:R-:W-:Y:S02]  /*4fc0*/  USHF.R.W.U32 UR55, UR57, 0x1f, UR55 ;  /* 0x0000001f39377899 */ /* 0x000fe40008001e37 */
[----:B------:R-:W-:Y:S02]  /*4fd0*/  USHF.R.W.U32 UR57, UR28, 0x1f, UR23 ;  /* 0x0000001f1c397899 */ /* 0x000fe40008001e17 */
[----:B------:R-:W-:Y:S02]  /*4fe0*/  UIADD3 UR56, UP1, UP2, UR38, UR56, UR20 ;  /* 0x0000003826387290 */ /* 0x000fe4000fa3e014 */
[----:B------:R-:W-:Y:S02]  /*4ff0*/  USHF.R.W.U32 UR23, UR23, 0x1f, UR28 ;  /* 0x0000001f17177899 */ /* 0x000fe40008001e1c */
[----:B------:R-:W-:Y:S02]  /*5000*/  ULOP3.LUT UR70, UR62, UR70, URZ, 0x3c, !UPT ;  /* 0x000000463e467292 */ /* 0x000fe4000f8e3cff */
[----:B------:R-:W-:-:S02]  /*5010*/  USHF.R.W.U32 UR28, UR58, 0x18, UR60 ;  /* 0x000000183a1c7899 */ /* 0x000fc40008001e3c */
[----:B------:R-:W-:Y:S02]  /*5020*/  USHF.R.W.U32 UR58, UR60, 0x18, UR58 ;  /* 0x000000183c3a7899 */ /* 0x000fe40008001e3a */
[----:B------:R-:W-:Y:S02]  /*5030*/  UIADD3.X UR60, UPT, UPT, UR39, UR18, UR55, UP1, UP2 ;  /* 0x00000012273c7290 */ /* 0x000fe40008fe4437 */
[----:B------:R-:W-:Y:S02]  /*5040*/  UIADD3 UR66, UP0, UPT, UR57, UR66, URZ ;  /* 0x0000004239427290 */ /* 0x000fe4000ff1e0ff */
[----:B------:R-:W-:Y:S02]  /*5050*/  USHF.R.W.U32 UR18, UR70, 0x18, UR25 ;  /* 0x0000001846127899 */ /* 0x000fe40008001e19 */
[----:B------:R-:W-:Y:S02]  /*5060*/  USHF.R.W.U32 UR25, UR25, 0x18, UR70 ;  /* 0x0000001819197899 */ /* 0x000fe40008001e46 */
[----:B------:R-:W-:-:S02]  /*5070*/  ULOP3.LUT UR70, UR60, UR15, URZ, 0x3c, !UPT ;  /* 0x0000000f3c467292 */ /* 0x000fc4000f8e3cff */
[----:B------:R-:W-:Y:S02]  /*5080*/  UIADD3.X UR69, UPT, UPT, UR23, UR69, URZ, UP0, !UPT ;  /* 0x0000004517457290 */ /* 0x000fe400087fe4ff */
[----:B------:R-:W-:Y:S02]  /*5090*/  UIADD3 UR64, UP0, UPT, UR28, UR61, URZ ;  /* 0x0000003d1c407290 */ /* 0x000fe4000ff1e0ff */
[----:B------:R-:W-:Y:S02]  /*50a0*/  UIADD3 UR68, UP2, UPT, UR70, UR68, URZ ;  /* 0x0000004446447290 */ /* 0x000fe4000ff5e0ff */
[----:B------:R-:W-:Y:S02]  /*50b0*/  ULOP3.LUT UR70, UR69, UR19, URZ, 0x3c, !UPT ;  /* 0x0000001345467292 */ /* 0x000fe4000f8e3cff */
[----:B------:R-:W-:Y:S02]  /*50c0*/  ULOP3.LUT UR24, UR64, UR22, UR24, 0x96, !UPT ;  /* 0x0000001640187292 */ /* 0x000fe4000f8e9618 */
[----:B------:R-:W-:-:S02]  /*50d0*/  UIADD3.X UR22, UPT, UPT, UR58, UR22, URZ, UP0, !UPT ;  /* 0x000000163a167290 */ /* 0x000fc400087fe4ff */
        /* <DEDUP_REMOVED lines=17> */
[----:B------:R-:W-:-:S02]  /*51f0*/  UIADD3 UR62, UP1, UPT, UR17, UR62, URZ ;  /* 0x0000003e113e7290 */ /* 0x000fc4000ff3e0ff */
[----:B------:R-:W-:Y:S02]  /*5200*/  USHF.R.W.U32 UR23, UR57, 0x18, UR59 ;  /* 0x0000001839177899 */ /* 0x000fe40008001e3b */
[----:B------:R-:W-:Y:S02]  /*5210*/  UIADD3 UR65, UP0, UPT, UR29, UR65, URZ ;  /* 0x000000411d417290 */ /* 0x000fe4000ff1e0ff */
[----:B------:R-:W-:Y:S02]  /*5220*/  USHF.R.W.U32 UR57, UR59, 0x18, UR57 ;  /* 0x000000183b397899 */ /* 0x000fe40008001e39 */
[----:B------:R-:W-:Y:S02]  /*5230*/  USHF.R.W.U32 UR24, UR61, 0x10, UR24 ;  /* 0x000000103d187899 */ /* 0x000fe40008001e18 */
[----:B------:R-:W-:Y:S02]  /*5240*/  USHF.R.W.U32 UR59, UR20, 0x18, UR55 ;  /* 0x00000018143b7899 */ /* 0x000fe40008001e37 */
[----:B------:R-:W-:-:S02]  /*5250*/  UIADD3.X UR54, UPT, UPT, UR26, UR54, URZ, UP1, !UPT ;  /* 0x000000361a367290 */ /* 0x000fc40008ffe4ff */
[----:B------:R-:W-:Y:S02]  /*5260*/  ULOP3.LUT UR61, UR65, UR28, URZ, 0x3c, !UPT ;  /* 0x0000001c413d7292 */ /* 0x000fe4000f8e3cff */
[----:B------:R-:W-:Y:S02]  /*5270*/  USHF.R.W.U32 UR20, UR55, 0x18, UR20 ;  /* 0x0000001837147899 */ /* 0x000fe40008001e14 */
[----:B------:R-:W-:Y:S02]  /*5280*/  UIADD3.X UR63, UPT, UPT, UR24, UR63, URZ, UP0, !UPT ;  /* 0x0000003f183f7290 */ /* 0x000fe400087fe4ff */
[----:B------:R-:W-:Y:S02]  /*5290*/  UIADD3 UR28, UP2, UP3, UR59, UR50, UR56 ;  /* 0x000000323b1c7290 */ /* 0x000fe4000fb5e038 */
[----:B------:R-:W-:Y:S02]  /*52a0*/  ULOP3.LUT UR18, UR62, UR18, URZ, 0x3c, !UPT ;  /* 0x000000123e127292 */ /* 0x000fe4000f8e3cff */
[----:B------:R-:W-:-:S02]  /*52b0*/  UIADD3 UR55, UP0, UP1, UR23, UR36, UR66 ;  /* 0x0000002417377290 */ /* 0x000fc4000f91e042 */
[----:B------:R-:W-:Y:S02]  /*52c0*/  ULOP3.LUT UR25, UR54, UR25, URZ, 0x3c, !UPT ;  /* 0x0000001936197292 */ /* 0x000fe4000f8e3cff */
[----:B------:R-:W-:Y:S02]  /*52d0*/  UIADD3.X UR67, UPT, UPT, UR20, UR51, UR60, UP2, UP3 ;  /* 0x0000003314437290 */ /* 0x000fe400097e643c */
[----:B------:R-:W-:Y:S02]  /*52e0*/  ULOP3.LUT UR15, UR28, UR60, UR15, 0x96, !UPT ;  /* 0x0000003c1c0f7292 */ /* 0x000fe4000f8e960f */
[----:B------:R-:W-:Y:S02]  /*52f0*/  ULOP3.LUT UR19, UR55, UR69, UR19, 0x96, !UPT ;  /* 0x0000004537137292 */ /* 0x000fe4000f8e9613 */
[----:B------:R-:W-:Y:S02]  /*5300*/  USHF.R.W.U32 UR60, UR25, 0x1f, UR18 ;  /* 0x0000001f193c7899 */ /* 0x000fe40008001e12 */
[----:B------:R-:W-:-:S02]  /*5310*/  UIADD3.X UR69, UPT, UPT, UR57, UR37, UR69, UP0, UP1 ;  /* 0x0000002539457290 */ /* 0x000fc400087e2445 */
[----:B------:R-:W-:Y:S02]  /*5320*/  ULOP3.LUT UR58, UR63, UR58, URZ, 0x3c, !UPT ;  /* 0x0000003a3f3a7292 */ /* 0x000fe4000f8e3cff */
[----:B------:R-:W-:Y:S02]  /*5330*/  USHF.R.W.U32 UR18, UR18, 0x1f, UR25 ;  /* 0x0000001f12127899 */ /* 0x000fe40008001e19 */
[----:B------:R-:W-:Y:S02]  /*5340*/  UIADD3 UR64, UP0, UP1, UR44, UR64, UR60 ;  /* 0x000000402c407290 */ /* 0x000fe4000f91e03c */
[----:B------:R-:W-:Y:S02]  /*5350*/  ULOP3.LUT UR16, UR69, UR66, UR16, 0x96, !UPT ;  /* 0x0000004245107292 */ /* 0x000fe4000f8e9610 */
[----:B------:R-:W-:Y:S02]  /*5360*/  ULOP3.LUT UR27, UR67, UR56, UR27, 0x96, !UPT ;  /* 0x00000038431b7292 */ /* 0x000fe4000f8e961b */
[----:B------:R-:W-:-:S02]  /*5370*/  USHF.R.W.U32 UR25, UR58, 0x1f, UR61 ;  /* 0x0000001f3a197899 */ /* 0x000fc40008001e3d */
[----:B------:R-:W-:Y:S02]  /*5380*/  UIADD3.X UR56, UPT, UPT, UR45, UR22, UR18, UP0, UP1 ;  /* 0x000000162d387290 */ /* 0x000fe400087e2412 */
[----:B------:R-:W-:Y:S02]  /*5390*/  USHF.R.W.U32 UR22, UR19, 0x10, UR16 ;  /* 0x0000001013167899 */ /* 0x000fe40008001e10 */
[----:B------:R-:W-:Y:S02]  /*53a0*/  USHF.R.W.U32 UR16, UR16, 0x10, UR19 ;  /* 0x0000001010107899 */ /* 0x000fe40008001e13 */
[----:B------:R-:W-:Y:S02]  /*53b0*/  USHF.R.W.U32 UR19, UR15, 0x10, UR27 ;  /* 0x000000100f137899 */ /* 0x000fe40008001e1b */
[----:B------:R-:W-:Y:S02]  /*53c0*/  USHF.R.W.U32 UR58, UR61, 0x1f, UR58 ;  /* 0x0000001f3d3a7899 */ /* 0x000fe40008001e3a */
[----:B------:R-:W-:-:S02]  /*53d0*/  UIADD3 UR28, UP2, UP3, UR34, UR28, UR25 ;  /* 0x0000001c221c7290 */ /* 0x000fc4000fb5e019 */
[----:B------:R-:W-:Y:S02]  /*53e0*/  USHF.R.W.U32 UR15, UR27, 0x10, UR15 ;  /* 0x000000101b0f7899 */ /* 0x000fe40008001e0f */
[----:B------:R-:W-:Y:S02]  /*53f0*/  UIADD3.X UR67, UPT, UPT, UR35, UR67, UR58, UP2, UP3 ;  /* 0x0000004323437290 */ /* 0x000fe400097e643a */
[----:B------:R-:W-:Y:S02]  /*5400*/  UIADD3 UR70, UP0, UPT, UR22, UR70, URZ ;  /* 0x0000004616467290 */ /* 0x000fe4000ff1e0ff */
[----:B------:R-:W-:Y:S02]  /*5410*/  ULOP3.LUT UR61, UR56, UR15, URZ, 0x3c, !UPT ;  /* 0x0000000f383d7292 */ /* 0x000fe4000f8e3cff */
[----:B------:R-:W-:Y:S02]  /*5420*/  UIADD3 UR68, UP1, UPT, UR19, UR68, URZ ;  /* 0x0000004413447290 */ /* 0x000fe4000ff3e0ff */
[----:B------:R-:W-:-:S02]  /*5430*/  ULOP3.LUT UR27, UR64, UR19, URZ, 0x3c, !UPT ;  /* 0x00000013401b7292 */ /* 0x000fc4000f8e3cff */
[----:B------:R-:W-:Y:S02]  /*5440*/  ULOP3.LUT UR66, UR67, UR16, URZ, 0x3c, !UPT ;  /* 0x0000001043427292 */ /* 0x000fe4000f8e3cff */
[----:B------:R-:W-:Y:S02]  /*5450*/  UIADD3 UR61, UP2, UPT, UR61, UR70, URZ ;  /* 0x000000463d3d7290 */ /* 0x000fe4000ff5e0ff */
[----:B------:R-:W-:Y:S02]  /*5460*/  UIADD3.X UR52, UPT, UPT, UR16, UR52, URZ, UP0, !UPT ;  /* 0x0000003410347290 */ /* 0x000fe400087fe4ff */
[----:B------:R-:W-:Y:S02]  /*5470*/  UIADD3.X UR71, UPT, UPT, UR15, UR71, URZ, UP1, !UPT ;  /* 0x000000470f477290 */ /* 0x000fe40008ffe4ff */
[----:B------:R-:W-:Y:S02]  /*5480*/  ULOP3.LUT UR23, UR70, UR23, URZ, 0x3c, !UPT ;  /* 0x0000001746177292 */ /* 0x000fe4000f8e3cff */
[----:B------:R-:W-:-:S02]  /*5490*/  ULOP3.LUT UR70, UR28, UR22, URZ, 0x3c, !UPT ;  /* 0x000000161c467292 */ /* 0x000fc4000f8e3cff */
[----:B------:R-:W-:Y:S02]  /*54a0*/  UIADD3 UR66, UP0, UPT, UR66, UR62, URZ ;  /* 0x0000003e42427290 */ /* 0x000fe4000ff1e0ff */
[----:B------:R-:W-:Y:S02]  /*54b0*/  UIADD3.X UR27, UPT, UPT, UR27, UR52, URZ, UP2, !UPT ;  /* 0x000000341b1b7290 */ /* 0x000fe400097fe4ff */
[----:B------:R-:W-:Y:S02]  /*54c0*/  ULOP3.LUT UR59, UR68, UR59, URZ, 0x3c, !UPT ;  /* 0x0000003b443b7292 */ /* 0x000fe4000f8e3cff */
[----:B------:R-:W-:Y:S02]  /*54d0*/  ULOP3.LUT UR20, UR71, UR20, URZ, 0x3c, !UPT ;  /* 0x0000001447147292 */ /* 0x000fe4000f8e3cff */
[----:B------:R-:W-:Y:S02]  /*54e0*/  ULOP3.LUT UR57, UR52, UR57, URZ, 0x3c, !UPT ;  /* 0x0000003934397292 */ /* 0x000fe4000f8e3cff */
[----:B------:R-:W-:-:S02]  /*54f0*/  UIADD3.X UR70, UPT, UPT, UR70, UR54, URZ, UP0, !UPT ;  /* 0x0000003646467290 */ /* 0x000fc400087fe4ff */
[----:B------:R-:W-:Y:S02]  /*5500*/  ULOP3.LUT UR52, UR27, UR18, URZ, 0x3c, !UPT ;  /* 0x000000121b347292 */ /* 0x000fe4000f8e3cff */
[----:B------:R-:W-:Y:S02]  /*5510*/  USHF.R.W.U32 UR18, UR20, 0x1f, UR59 ;  /* 0x0000001f14127899 */ /* 0x000fe40008001e3b */
[----:B------:R-:W-:Y:S02]  /*5520*/  ULOP3.LUT UR60, UR61, UR60, URZ, 0x3c, !UPT ;  /* 0x0000003c3d3c7292 */ /* 0x000fe4000f8e3cff */
[----:B------:R-:W-:Y:S02]  /*5530*/  ULOP3.LUT UR25, UR66, UR25, URZ, 0x3c, !UPT ;  /* 0x0000001942197292 */ /* 0x000fe4000f8e3cff */
[----:B------:R-:W-:Y:S02]  /*5540*/  ULOP3.LUT UR58, UR70, UR58, URZ, 0x3c, !UPT ;  /* 0x0000003a463a7292 */ /* 0x000fe4000f8e3cff */
[----:B------:R-:W-:-:S02]  /*5550*/  USHF.R.W.U32 UR54, UR57, 0x1f, UR23 ;  /* 0x0000001f39367899 */ /* 0x000fc40008001e17 */
[----:B------:R-:W-:Y:S02]  /*5560*/  USHF.R.W.U32 UR20, UR59, 0x1f, UR20 ;  /* 0x0000001f3b147899 */ /* 0x000fe40008001e14 */
[----:B------:R-:W-:Y:S02]  /*5570*/  USHF.R.W.U32 UR23, UR23, 0x1f, UR57 ;  /* 0x0000001f17177899 */ /* 0x000fe40008001e39 */
[----:B------:R-:W-:Y:S02]  /*5580*/  UIADD3 UR55, UP1, UP2, UR40, UR55, UR18 ;  /* 0x0000003728377290 */ /* 0x000fe4000fa3e012 */
[----:B------:R-:W-:Y:S02]  /*5590*/  USHF.R.W.U32 UR57, UR60, 0x18, UR52 ;  /* 0x000000183c397899 */ /* 0x000fe40008001e34 */
[----:B------:R-:W-:Y:S02]  /*55a0*/  USHF.R.W.U32 UR59, UR25, 0x18, UR58 ;  /* 0x00000018193b7899 */ /* 0x000fe40008001e3a */
[----:B------:R-:W-:-:S02]  /*55b0*/  USHF.R.W.U32 UR25, UR58, 0x18, UR25 ;  /* 0x000000183a197899 */ /* 0x000fc40008001e19 */
[----:B------:R-:W-:Y:S02]  /*55c0*/  UIADD3.X UR69, UPT, UPT, UR41, UR69, UR20, UP1, UP2 ;  /* 0x0000004529457290 */ /* 0x000fe40008fe4414 */
[----:B------:R-:W-:Y:S02]  /*55d0*/  UIADD3 UR58, UP1, UP2, UR57, UR32, UR64 ;  /* 0x00000020393a7290 */ /* 0x000fe4000fa3e040 */
[----:B------:R-:W-:Y:S02]  /*55e0*/  USHF.R.W.U32 UR52, UR52, 0x18, UR60 ;  /* 0x0000001834347899 */ /* 0x000fe40008001e3c */
[----:B------:R-:W-:Y:S02]  /*55f0*/  UIADD3 UR21, UP0, UPT, UR54, UR21, URZ ;  /* 0x0000001536157290 */ /* 0x000fe4000ff1e0ff */
[----:B------:R-:W-:Y:S02]  /*5600*/  ULOP3.LUT UR15, UR58, UR56, UR15, 0x96, !UPT ;  /* 0x000000383a0f7292 */ /* 0x000fe4000f8e960f */
[----:B------:R-:W-:-:S02]  /*5610*/  UIADD3.X UR56, UPT, UPT, UR52, UR33, UR56, UP1, UP2 ;  /* 0x0000002134387290 */ /* 0x000fc40008fe4438 */
[----:B------:R-:W-:Y:S02]  /*5620*/  UIADD3.X UR53, UPT, UPT, UR23, UR53, URZ, UP0, !UPT ;  /* 0x0000003517357290 */ /* 0x000fe400087fe4ff */
[----:B------:R-:W-:Y:S02]  /*5630*/  ULOP3.LUT UR60, UR69, UR26, URZ, 0x3c, !UPT ;  /* 0x0000001a453c7292 */ /* 0x000fe4000f8e3cff */
[----:B------:R-:W-:Y:S02]  /*5640*/  ULOP3.LUT UR19, UR56, UR64, UR19, 0x96, !UPT ;  /* 0x0000004038137292 */ /* 0x000fe4000f8e9613 */
[----:B------:R-:W-:Y:S02]  /*5650*/  UIADD3 UR64, UP2, UPT, UR59, UR28, URZ ;  /* 0x0000001c3b407290 */ /* 0x000fe4000ff5e0ff */
[----:B------:R-:W-:Y:S02]  /*5660*/  ULOP3.LUT UR62, UR53, UR24, URZ, 0x3c, !UPT ;  /* 0x00000018353e7292 */ /* 0x000fe4000f8e3cff */
[----:B------:R-:W-:-:S02]  /*5670*/  UIADD3 UR60, UP1, UPT, UR60, UR65, URZ ;  /* 0x000000413c3c7290 */ /* 0x000fc4000ff3e0ff */
[----:B------:R-:W-:Y:S02]  /*5680*/  UIADD3.X UR65, UPT, UPT, UR25, UR67, URZ, UP2, !UPT ;  /* 0x0000004319417290 */ /* 0x000fe400097fe4ff */
[----:B------:R-:W-:Y:S02]  /*5690*/  ULOP3.LUT UR16, UR64, UR67, UR16, 0x96, !UPT ;  /* 0x0000004340107292 */ /* 0x000fe4000f8e9610 */
[----:B------:R-:W-:Y:S02]  /*56a0*/  UIADD3 UR62, UP0, UPT, UR62, UR68, URZ ;  /* 0x000000443e3e7290 */ /* 0x000fe4000ff1e0ff */
[----:B------:R-:W-:Y:S02]  /*56b0*/  ULOP3.LUT UR67, UR21, UR29, URZ, 0x3c, !UPT ;  /* 0x0000001d15437292 */ /* 0x000fe4000f8e3cff */
[----:B------:R-:W-:Y:S02]  /*56c0*/  ULOP3.LUT UR68, UR55, UR17, URZ, 0x3c, !UPT ;  /* 0x0000001137447292 */ /* 0x000fe4000f8e3cff */
[----:B------:R-:W-:-:S02]  /*56d0*/  ULOP3.LUT UR22, UR65, UR28, UR22, 0x96, !UPT ;  /* 0x0000001c41167292 */ /* 0x000fc4000f8e9616 */
[----:B------:R-:W-:Y:S02]  /*56e0*/  UIADD3.X UR67, UPT, UPT, UR67, UR71, URZ, UP0, !UPT ;  /* 0x0000004743437290 */ /* 0x000fe400087fe4ff */
[----:B------:R-:W-:Y:S02]  /*56f0*/  UIADD3.X UR68, UPT, UPT, UR68, UR63, URZ, UP1, !UPT ;  /* 0x0000003f44447290 */ /* 0x000fe40008ffe4ff */
[----:B------:R-:W-:Y:S02]  /*5700*/  ULOP3.LUT UR54, UR62, UR54, URZ, 0x3c, !UPT ;  /* 0x000000363e367292 */ /* 0x000fe4000f8e3cff */
[----:B------:R-:W-:Y:S02]  /*5710*/  USHF.R.W.U32 UR28, UR16, 0x10, UR22 ;  /* 0x00000010101c7899 */ /* 0x000fe40008001e16 */
[----:B------:R-:W-:Y:S02]  /*5720*/  ULOP3.LUT UR23, UR67, UR23, URZ, 0x3c, !UPT ;  /* 0x0000001743177292 */ /* 0x000fe4000f8e3cff */
[----:B------:R-:W-:-:S02]  /*5730*/  USHF.R.W.U32 UR22, UR22, 0x10, UR16 ;  /* 0x0000001016167899 */ /* 0x000fc40008001e10 */
[----:B------:R-:W-:Y:S02]  /*5740*/  ULOP3.LUT UR18, UR60, UR18, URZ, 0x3c, !UPT ;  /* 0x000000123c127292 */ /* 0x000fe4000f8e3cff */
[----:B------:R-:W-:Y:S02]  /*5750*/  USHF.R.W.U32 UR16, UR15, 0x10, UR19 ;  /* 0x000000100f107899 */ /* 0x000fe40008001e13 */
[----:B------:R-:W-:Y:S02]  /*5760*/  ULOP3.LUT UR20, UR68, UR20, URZ, 0x3c, !UPT ;  /* 0x0000001444147292 */ /* 0x000fe4000f8e3cff */
[----:B------:R-:W-:Y:S02]  /*5770*/  USHF.R.W.U32 UR15, UR19, 0x10, UR15 ;  /* 0x00000010130f7899 */ /* 0x000fe40008001e0f */
[----:B------:R-:W-:Y:S02]  /*5780*/  UIADD3 UR66, UP1, UPT, UR28, UR66, URZ ;  /* 0x000000421c427290 */ /* 0x000fe4000ff3e0ff */
[----:B------:R-:W-:-:S02]  /*5790*/  USHF.R.W.U32 UR19, UR54, 0x18, UR23 ;  /* 0x0000001836137899 */ /* 0x000fc40008001e17 */
[----:B------:R-:W-:Y:S02]  /*57a0*/  USHF.R.W.U32 UR54, UR23, 0x18, UR54 ;  /* 0x0000001817367899 */ /* 0x000fe40008001e36 */
[----:B------:R-:W-:Y:S02]  /*57b0*/  UIADD3 UR61, UP0, UPT, UR16, UR61, URZ ;  /* 0x0000003d103d7290 */ /* 0x000fe4000ff1e0ff */
[----:B------:R-:W-:Y:S02]  /*57c0*/  USHF.R.W.U32 UR23, UR18, 0x18, UR20 ;  /* 0x0000001812177899 */ /* 0x000fe40008001e14 */
[----:B------:R-:W-:Y:S02]  /*57d0*/  UIADD3.X UR70, UPT, UPT, UR22, UR70, URZ, UP1, !UPT ;  /* 0x0000004616467290 */ /* 0x000fe40008ffe4ff */
[----:B------:R-:W-:Y:S02]  /*57e0*/  USHF.R.W.U32 UR18, UR20, 0x18, UR18 ;  /* 0x0000001814127899 */ /* 0x000fe40008001e12 */
[----:B------:R-:W-:-:S02]  /*57f0*/  UIADD3.X UR27, UPT, UPT, UR15, UR27, URZ, UP0, !UPT ;  /* 0x0000001b0f1b7290 */ /* 0x000fc400087fe4ff */
[----:B------:R-:W-:Y:S02]  /*5800*/  UIADD3 UR63, UP2, UP3, UR23, UR46, UR55 ;  /* 0x0000002e173f7290 */ /* 0x000fe4000fb5e037 */
[----:B------:R-:W-:Y:S02]  /*5810*/  UIADD3 UR20, UP0, UP1, UR19, UR42, UR21 ;  /* 0x0000002a13147290 */ /* 0x000fe4000f91e015 */
[----:B------:R-:W-:Y:S02]  /*5820*/  ULOP3.LUT UR59, UR66, UR59, URZ, 0x3c, !UPT ;  /* 0x0000003b423b7292 */ /* 0x000fe4000f8e3cff */
[----:B------:R-:W-:Y:S02]  /*5830*/  ULOP3.LUT UR25, UR70, UR25, URZ, 0x3c, !UPT ;  /* 0x0000001946197292 */ /* 0x000fe4000f8e3cff */
[----:B------:R-:W-:Y:S02]  /*5840*/  ULOP3.LUT UR57, UR61, UR57, URZ, 0x3c, !UPT ;  /* 0x000000393d397292 */ /* 0x000fe4000f8e3cff */
[----:B------:R-:W-:-:S02]  /*5850*/  ULOP3.LUT UR52, UR27, UR52, URZ, 0x3c, !UPT ;  /* 0x000000341b347292 */ /* 0x000fc4000f8e3cff */
[----:B------:R-:W-:Y:S02]  /*5860*/  UIADD3.X UR71, UPT, UPT, UR18, UR47, UR69, UP2, UP3 ;  /* 0x0000002f12477290 */ /* 0x000fe400097e6445 */
[----:B------:R-:W-:Y:S02]  /*5870*/  ULOP3.LUT UR24, UR20, UR53, UR24, 0x96, !UPT ;  /* 0x0000003514187292 */ /* 0x000fe4000f8e9618 */
[----:B------:R-:W-:Y:S02]  /*5880*/  ULOP3.LUT UR69, UR63, UR69, UR26, 0x96, !UPT ;  /* 0x000000453f457292 */ /* 0x000fe4000f8e961a */
[----:B------:R-:W-:Y:S02]  /*5890*/  UIADD3.X UR53, UPT, UPT, UR54, UR43, UR53, UP0, UP1 ;  /* 0x0000002b36357290 */ /* 0x000fe400087e2435 */
[----:B------:R-:W-:Y:S02]  /*58a0*/  USHF.R.W.U32 UR26, UR25, 0x1f, UR59 ;  /* 0x0000001f191a7899 */ /* 0x000fe40008001e3b */
[----:B------:R-:W-:-:S02]  /*58b0*/  USHF.R.W.U32 UR59, UR59, 0x1f, UR25 ;  /* 0x0000001f3b3b7899 */ /* 0x000fc40008001e19 */
[----:B------:R-:W-:Y:S02]  /*58c0*/  USHF.R.W.U32 UR25, UR52, 0x1f, UR57 ;  /* 0x0000001f34197899 */ /* 0x000fe40008001e39 */
[----:B------:R-:W-:Y:S02]  /*58d0*/  ULOP3.LUT UR21, UR53, UR21, UR29, 0x96, !UPT ;  /* 0x0000001535157292 */ /* 0x000fe4000f8e961d */
[----:B------:R-:W-:Y:S02]  /*58e0*/  UIADD3 UR58, UP0, UP1, UR26, UR46, UR58 ;  /* 0x0000002e1a3a7290 */ /* 0x000fe4000f91e03a */
[----:B------:R-:W-:Y:S02]  /*58f0*/  ULOP3.LUT UR55, UR71, UR55, UR17, 0x96, !UPT ;  /* 0x0000003747377292 */ /* 0x000fe4000f8e9611 */
[----:B------:R-:W-:Y:S02]  /*5900*/  USHF.R.W.U32 UR52, UR57, 0x1f, UR52 ;  /* 0x0000001f39347899 */ /* 0x000fe40008001e34 */
[----:B------:R-:W-:-:S02]  /*5910*/  UIADD3 UR20, UP2, UPT, UR25, UR20, URZ ;  /* 0x0000001419147290 */ /* 0x000fc4000ff5e0ff */
[----:B------:R-:W-:Y:S02]  /*5920*/  USHF.R.W.U32 UR29, UR24, 0x10, UR21 ;  /* 0x00000010181d7899 */ /* 0x000fe40008001e15 */
[----:B------:R-:W-:Y:S02]  /*5930*/  UIADD3.X UR56, UPT, UPT, UR59, UR47, UR56, UP0, UP1 ;  /* 0x0000002f3b387290 */ /* 0x000fe400087e2438 */
[----:B------:R-:W-:Y:S02]  /*5940*/  USHF.R.W.U32 UR17, UR69, 0x10, UR55 ;  /* 0x0000001045117899 */ /* 0x000fe40008001e37 */
[----:B------:R-:W-:Y:S02]  /*5950*/  USHF.R.W.U32 UR21, UR21, 0x10, UR24 ;  /* 0x0000001015157899 */ /* 0x000fe40008001e18 */
[----:B------:R-:W-:Y:S02]  /*5960*/  USHF.R.W.U32 UR69, UR55, 0x10, UR69 ;  /* 0x0000001037457899 */ /* 0x000fe40008001e45 */
[----:B------:R-:W-:-:S02]  /*5970*/  UIADD3.X UR53, UPT, UPT, UR52, UR53, URZ, UP2, !UPT ;  /* 0x0000003534357290 */ /* 0x000fc400097fe4ff */
[----:B------:R-:W-:Y:S02]  /*5980*/  UIADD3 UR60, UP1, UPT, UR17, UR60, URZ ;  /* 0x0000003c113c7290 */ /* 0x000fe4000ff3e0ff */
[----:B------:R-:W-:Y:S02]  /*5990*/  ULOP3.LUT UR55, UR56, UR21, URZ, 0x3c, !UPT ;  /* 0x0000001538377292 */ /* 0x000fe4000f8e3cff */
[----:B------:R-:W-:Y:S02]  /*59a0*/  UIADD3 UR62, UP0, UPT, UR29, UR62, URZ ;  /* 0x0000003e1d3e7290 */ /* 0x000fe4000ff1e0ff */
[----:B------:R-:W-:Y:S02]  /*59b0*/  ULOP3.LUT UR57, UR53, UR69, URZ, 0x3c, !UPT ;  /* 0x0000004535397292 */ /* 0x000fe4000f8e3cff */
[----:B------:R-:W-:Y:S02]  /*59c0*/  ULOP3.LUT UR23, UR60, UR23, URZ, 0x3c, !UPT ;  /* 0x000000173c177292 */ /* 0x000fe4000f8e3cff */
[----:B------:R-:W-:-:S02]  /*59d0*/  UIADD3 UR55, UP2, UPT, UR55, UR60, URZ ;  /* 0x0000003c37377290 */ /* 0x000fc4000ff5e0ff */
[----:B------:R-:W-:Y:S02]  /*59e0*/  UIADD3.X UR68, UPT, UPT, UR69, UR68, URZ, UP1, !UPT ;  /* 0x0000004445447290 */ /* 0x000fe40008ffe4ff */
[----:B------:R-:W-:Y:S02]  /*59f0*/  UIADD3.X UR67, UPT, UPT, UR21, UR67, URZ, UP0, !UPT ;  /* 0x0000004315437290 */ /* 0x000fe400087fe4ff */
[----:B------:R-:W-:Y:S02]  /*5a00*/  ULOP3.LUT UR60, UR20, UR17, URZ, 0x3c, !UPT ;  /* 0x00000011143c7292 */ /* 0x000fe4000f8e3cff */
[----:B------:R-:W-:Y:S02]  /*5a10*/  UIADD3 UR57, UP0, UPT, UR57, UR66, URZ ;  /* 0x0000004239397290 */ /* 0x000fe4000ff1e0ff */
[----:B------:R-:W-:Y:S02]  /*5a20*/  ULOP3.LUT UR24, UR58, UR29, URZ, 0x3c, !UPT ;  /* 0x0000001d3a187292 */ /* 0x000fe4000f8e3cff */
[----:B------:R-:W-:-:S02]  /*5a30*/  ULOP3.LUT UR18, UR68, UR18, URZ, 0x3c, !UPT ;  /* 0x0000001244127292 */ /* 0x000fc4000f8e3cff */
[----:B------:R-:W-:Y:S02]  /*5a40*/  UIADD3.X UR60, UPT, UPT, UR60, UR70, URZ, UP0, !UPT ;  /* 0x000000463c3c7290 */ /* 0x000fe400087fe4ff */
[----:B------:R-:W-:Y:S02]  /*5a50*/  ULOP3.LUT UR19, UR62, UR19, URZ, 0x3c, !UPT ;  /* 0x000000133e137292 */ /* 0x000fe4000f8e3cff */
[----:B------:R-:W-:Y:S02]  /*5a60*/  UIADD3.X UR24, UPT, UPT, UR24, UR68, URZ, UP2, !UPT ;  /* 0x0000004418187290 */ /* 0x000fe400097fe4ff */
[----:B------:R-:W-:Y:S02]  /*5a70*/  ULOP3.LUT UR54, UR67, UR54, URZ, 0x3c, !UPT ;  /* 0x0000003643367292 */ /* 0x000fe4000f8e3cff */
        /* <DEDUP_REMOVED lines=16> */
[----:B------:R-:W-:Y:S02]  /*5b80*/  ULOP3.LUT UR68, UR65, UR15, URZ, 0x3c, !UPT ;  /* 0x0000000f41447292 */ /* 0x000fe4000f8e3cff */
[----:B------:R-:W-:Y:S02]  /*5b90*/  ULOP3.LUT UR69, UR59, UR53, UR69, 0x96, !UPT ;  /* 0x000000353b457292 */ /* 0x000fe4000f8e9645 */
[----:B------:R-:W-:Y:S02]  /*5ba0*/  UIADD3.X UR71, UPT, UPT, UR19, UR71, URZ, UP0, !UPT ;  /* 0x0000004713477290 */ /* 0x000fe400087fe4ff */
[----:B------:R-:W-:-:S02]  /*5bb0*/  UIADD3.X UR53, UPT, UPT, UR25, UR51, UR53, UP1, UP2 ;  /* 0x0000003319357290 */ /* 0x000fc40008fe4435 */
[----:B------:R-:W-:Y:S02]  /*5bc0*/  UIADD3 UR68, UP2, UPT, UR68, UR62, URZ ;  /* 0x0000003e44447290 */ /* 0x000fe4000ff5e0ff */
[----:B------:R-:W-:Y:S02]  /*5bd0*/  ULOP3.LUT UR62, UR71, UR22, URZ, 0x3c, !UPT ;  /* 0x00000016473e7292 */ /* 0x000fe4000f8e3cff */
[----:B------:R-:W-:Y:S02]  /*5be0*/  ULOP3.LUT UR20, UR53, UR20, UR17, 0x96, !UPT ;  /* 0x0000001435147292 */ /* 0x000fe4000f8e9611 */
[----:B------:R-:W-:Y:S02]  /*5bf0*/  UIADD3 UR17, UP0, UPT, UR52, UR58, URZ ;  /* 0x0000003a34117290 */ /* 0x000fe4000ff1e0ff */
[----:B------:R-:W-:Y:S02]  /*5c00*/  UIADD3 UR62, UP1, UPT, UR62, UR61, URZ ;  /* 0x0000003d3e3e7290 */ /* 0x000fe4000ff3e0ff */
[----:B------:R-:W-:-:S02]  /*5c10*/  UIADD3.X UR61, UPT, UPT, UR26, UR56, URZ, UP0, !UPT ;  /* 0x000000381a3d7290 */ /* 0x000fc400087fe4ff */
[----:B------:R-:W-:Y:S02]  /*5c20*/  ULOP3.LUT UR21, UR17, UR56, UR21, 0x96, !UPT ;  /* 0x0000003811157292 */ /* 0x000fe4000f8e9615 */
[----:B------:R-:W-:Y:S02]  /*5c30*/  ULOP3.LUT UR56, UR63, UR28, URZ, 0x3c, !UPT ;  /* 0x0000001c3f387292 */ /* 0x000fe4000f8e3cff */
[----:B------:R-:W-:Y:S02]  /*5c40*/  ULOP3.LUT UR29, UR61, UR58, UR29, 0x96, !UPT ;  /* 0x0000003a3d1d7292 */ /* 0x000fe4000f8e961d */
[----:B------:R-:W-:Y:S02]  /*5c50*/  ULOP3.LUT UR70, UR64, UR16, URZ, 0x3c, !UPT ;  /* 0x0000001040467292 */ /* 0x000fe4000f8e3cff */
        /* <DEDUP_REMOVED lines=19> */
[----:B------:R-:W-:-:S02]  /*5d90*/  UIADD3 UR66, UP2, UP3, UR58, UR40, UR64 ;  /* 0x000000283a427290 */ /* 0x000fc4000fb5e040 */
[----:B------:R-:W-:Y:S02]  /*5da0*/  ULOP3.LUT UR54, UR57, UR54, URZ, 0x3c, !UPT ;  /* 0x0000003639367292 */ /* 0x000fe4000f8e3cff */
[----:B------:R-:W-:Y:S02]  /*5db0*/  ULOP3.LUT UR25, UR60, UR25, URZ, 0x3c, !UPT ;  /* 0x000000193c197292 */ /* 0x000fe4000f8e3cff */
[----:B------:R-:W-:Y:S02]  /*5dc0*/  ULOP3.LUT UR52, UR55, UR52, URZ, 0x3c, !UPT ;  /* 0x0000003437347292 */ /* 0x000fe4000f8e3cff */
[----:B------:R-:W-:Y:S02]  /*5dd0*/  ULOP3.LUT UR26, UR24, UR26, URZ, 0x3c, !UPT ;  /* 0x0000001a181a7292 */ /* 0x000fe4000f8e3cff */
[----:B------:R-:W-:Y:S02]  /*5de0*/  ULOP3.LUT UR22, UR67, UR71, UR22, 0x96, !UPT ;  /* 0x0000004743167292 */ /* 0x000fe4000f8e9616 */
[----:B------:R-:W-:-:S02]  /*5df0*/  UIADD3.X UR69, UPT, UPT, UR18, UR41, UR65, UP2, UP3 ;  /* 0x0000002912457290 */ /* 0x000fc400097e6441 */
[----:B------:R-:W-:Y:S02]  /*5e00*/  ULOP3.LUT UR15, UR66, UR65, UR15, 0x96, !UPT ;  /* 0x00000041420f7292 */ /* 0x000fe4000f8e960f */
[----:B------:R-:W-:Y:S02]  /*5e10*/  UIADD3.X UR71, UPT, UPT, UR23, UR39, UR71, UP0, UP1 ;  /* 0x0000002717477290 */ /* 0x000fe400087e2447 */
[----:B------:R-:W-:Y:S02]  /*5e20*/  USHF.R.W.U32 UR65, UR25, 0x1f, UR54 ;  /* 0x0000001f19417899 */ /* 0x000fe40008001e36 */
[----:B------:R-:W-:Y:S02]  /*5e30*/  USHF.R.W.U32 UR25, UR54, 0x1f, UR25 ;  /* 0x0000001f36197899 */ /* 0x000fe40008001e19 */
[----:B------:R-:W-:Y:S02]  /*5e40*/  USHF.R.W.U32 UR54, UR26, 0x1f, UR52 ;  /* 0x0000001f1a367899 */ /* 0x000fe40008001e34 */
[----:B------:R-:W-:-:S02]  /*5e50*/  ULOP3.LUT UR64, UR69, UR64, UR16, 0x96, !UPT ;  /* 0x0000004045407292 */ /* 0x000fc4000f8e9610 */
[----:B------:R-:W-:Y:S02]  /*5e60*/  ULOP3.LUT UR28, UR71, UR63, UR28, 0x96, !UPT ;  /* 0x0000003f471c7292 */ /* 0x000fe4000f8e961c */
[----:B------:R-:W-:Y:S02]  /*5e70*/  UIADD3 UR17, UP0, UPT, UR65, UR17, URZ ;  /* 0x0000001141117290 */ /* 0x000fe4000ff1e0ff */
[----:B------:R-:W-:Y:S02]  /*5e80*/  USHF.R.W.U32 UR26, UR52, 0x1f, UR26 ;  /* 0x0000001f341a7899 */ /* 0x000fe40008001e1a */
[----:B------:R-:W-:Y:S02]  /*5e90*/  UIADD3 UR66, UP1, UPT, UR54, UR66, URZ ;  /* 0x0000004236427290 */ /* 0x000fe4000ff3e0ff */
[----:B------:R-:W-:Y:S02]  /*5ea0*/  USHF.R.W.U32 UR16, UR15, 0x10, UR64 ;  /* 0x000000100f107899 */ /* 0x000fe40008001e40 */
[----:B------:R-:W-:-:S02]  /*5eb0*/  USHF.R.W.U32 UR15, UR64, 0x10, UR15 ;  /* 0x00000010400f7899 */ /* 0x000fc40008001e0f */
[----:B------:R-:W-:Y:S02]  /*5ec0*/  USHF.R.W.U32 UR52, UR22, 0x10, UR28 ;  /* 0x0000001016347899 */ /* 0x000fe40008001e1c */
[----:B------:R-:W-:Y:S02]  /*5ed0*/  UIADD3.X UR61, UPT, UPT, UR25, UR61, URZ, UP0, !UPT ;  /* 0x0000003d193d7290 */ /* 0x000fe400087fe4ff */
[----:B------:R-:W-:Y:S02]  /*5ee0*/  USHF.R.W.U32 UR22, UR28, 0x10, UR22 ;  /* 0x000000101c167899 */ /* 0x000fe40008001e16 */
[----:B------:R-:W-:Y:S02]  /*5ef0*/  UIADD3.X UR69, UPT, UPT, UR26, UR69, URZ, UP1, !UPT ;  /* 0x000000451a457290 */ /* 0x000fe40008ffe4ff */
[----:B------:R-:W-:Y:S02]  /*5f00*/  UIADD3 UR68, UP1, UPT, UR16, UR68, URZ ;  /* 0x0000004410447290 */ /* 0x000fe4000ff3e0ff */
[----:B------:R-:W-:-:S02]  /*5f10*/  UIADD3 UR64, UP0, UPT, UR52, UR62, URZ ;  /* 0x0000003e34407290 */ /* 0x000fc4000ff1e0ff */
[----:B------:R-:W-:Y:S02]  /*5f20*/  ULOP3.LUT UR63, UR61, UR15, URZ, 0x3c, !UPT ;  /* 0x0000000f3d3f7292 */ /* 0x000fe4000f8e3cff */
[----:B------:R-:W-:Y:S02]  /*5f30*/  ULOP3.LUT UR28, UR69, UR22, URZ, 0x3c, !UPT ;  /* 0x00000016451c7292 */ /* 0x000fe4000f8e3cff */
[----:B------:R-:W-:Y:S02]  /*5f40*/  UIADD3.X UR70, UPT, UPT, UR15, UR70, URZ, UP1, !UPT ;  /* 0x000000460f467290 */ /* 0x000fe40008ffe4ff */
[----:B------:R-:W-:Y:S02]  /*5f50*/  ULOP3.LUT UR62, UR17, UR16, URZ, 0x3c, !UPT ;  /* 0x00000010113e7292 */ /* 0x000fe4000f8e3cff */
[----:B------:R-:W-:Y:S02]  /*5f60*/  UIADD3 UR63, UP2, UPT, UR63, UR64, URZ ;  /* 0x000000403f3f7290 */ /* 0x000fe4000ff5e0ff */
[----:B------:R-:W-:-:S02]  /*5f70*/  UIADD3.X UR56, UPT, UPT, UR22, UR56, URZ, UP0, !UPT ;  /* 0x0000003816387290 */ /* 0x000fc400087fe4ff */
[----:B------:R-:W-:Y:S02]  /*5f80*/  ULOP3.LUT UR19, UR64, UR19, URZ, 0x3c, !UPT ;  /* 0x0000001340137292 */ /* 0x000fe4000f8e3cff */
[----:B------:R-:W-:Y:S02]  /*5f90*/  ULOP3.LUT UR64, UR66, UR52, URZ, 0x3c, !UPT ;  /* 0x0000003442407292 */ /* 0x000fe4000f8e3cff */
        /* <DEDUP_REMOVED lines=9> */
[----:B------:R-:W-:-:S02]  /*6030*/  ULOP3.LUT UR54, UR28, UR54, URZ, 0x3c, !UPT ;  /* 0x000000361c367292 */ /* 0x000fc4000f8e3cff */
[----:B------:R-:W-:Y:S02]  /*6040*/  USHF.R.W.U32 UR25, UR23, 0x1f, UR19 ;  /* 0x0000001f17197899 */ /* 0x000fe40008001e13 */
[----:B------:R-:W-:Y:S02]  /*6050*/  ULOP3.LUT UR26, UR64, UR26, URZ, 0x3c, !UPT ;  /* 0x0000001a401a7292 */ /* 0x000fe4000f8e3cff */
[----:B------:R-:W-:Y:S02]  /*6060*/  USHF.R.W.U32 UR18, UR58, 0x1f, UR18 ;  /* 0x0000001f3a127899 */ /* 0x000fe40008001e12 */
[----:B------:R-:W-:Y:S02]  /*6070*/  USHF.R.W.U32 UR19, UR19, 0x1f, UR23 ;  /* 0x0000001f13137899 */ /* 0x000fe40008001e17 */
[----:B------:R-:W-:Y:S02]  /*6080*/  UIADD3 UR67, UP1, UP2, UR36, UR67, UR56 ;  /* 0x0000004324437290 */ /* 0x000fe4000fa3e038 */
[----:B------:R-:W-:-:S02]  /*6090*/  USHF.R.W.U32 UR23, UR65, 0x18, UR57 ;  /* 0x0000001841177899 */ /* 0x000fc40008001e39 */
[----:B------:R-:W-:Y:S02]  /*60a0*/  USHF.R.W.U32 UR58, UR54, 0x18, UR26 ;  /* 0x00000018363a7899 */ /* 0x000fe40008001e1a */
[----:B------:R-:W-:Y:S02]  /*60b0*/  USHF.R.W.U32 UR26, UR26, 0x18, UR54 ;  /* 0x000000181a1a7899 */ /* 0x000fe40008001e36 */
[----:B------:R-:W-:Y:S02]  /*60c0*/  UIADD3.X UR71, UPT, UPT, UR37, UR71, UR18, UP1, UP2 ;  /* 0x0000004725477290 */ /* 0x000fe40008fe4412 */
[----:B------:R-:W-:Y:S02]  /*60d0*/  UIADD3 UR54, UP1, UP2, UR23, UR34, UR17 ;  /* 0x0000002217367290 */ /* 0x000fe4000fa3e011 */
[----:B------:R-:W-:Y:S02]  /*60e0*/  USHF.R.W.U32 UR57, UR57, 0x18, UR65 ;  /* 0x0000001839397899 */ /* 0x000fe40008001e41 */
[----:B------:R-:W-:-:S02]  /*60f0*/  UIADD3 UR59, UP0, UPT, UR25, UR59, URZ ;  /* 0x0000003b193b7290 */ /* 0x000fc4000ff1e0ff */
[----:B------:R-:W-:Y:S02]  /*6100*/  ULOP3.LUT UR60, UR71, UR20, URZ, 0x3c, !UPT ;  /* 0x00000014473c7292 */ /* 0x000fe4000f8e3cff */
[----:B------:R-:W-:Y:S02]  /*6110*/  ULOP3.LUT UR15, UR54, UR61, UR15, 0x96, !UPT ;  /* 0x0000003d360f7292 */ /* 0x000fe4000f8e960f */
[----:B------:R-:W-:Y:S02]  /*6120*/  UIADD3.X UR53, UPT, UPT, UR19, UR53, URZ, UP0, !UPT ;  /* 0x0000003513357290 */ /* 0x000fe400087fe4ff */
[----:B------:R-:W-:Y:S02]  /*6130*/  UIADD3.X UR61, UPT, UPT, UR57, UR35, UR61, UP1, UP2 ;  /* 0x00000023393d7290 */ /* 0x000fe40008fe443d */
[----:B------:R-:W-:Y:S02]  /*6140*/  UIADD3 UR60, UP1, UPT, UR60, UR55, URZ ;  /* 0x000000373c3c7290 */ /* 0x000fe4000ff3e0ff */
[----:B------:R-:W-:-:S02]  /*6150*/  ULOP3.LUT UR55, UR53, UR29, URZ, 0x3c, !UPT ;  /* 0x0000001d35377292 */ /* 0x000fc4000f8e3cff */
[----:B------:R-:W-:Y:S02]  /*6160*/  ULOP3.LUT UR16, UR61, UR17, UR16, 0x96, !UPT ;  /* 0x000000113d107292 */ /* 0x000fe4000f8e9610 */
[----:B------:R-:W-:Y:S02]  /*6170*/  UIADD3 UR17, UP2, UP3, UR58, UR44, UR66 ;  /* 0x0000002c3a117290 */ /* 0x000fe4000fb5e042 */
[----:B------:R-:W-:Y:S02]  /*6180*/  UIADD3 UR68, UP0, UPT, UR55, UR68, URZ ;  /* 0x0000004437447290 */ /* 0x000fe4000ff1e0ff */
[----:B------:R-:W-:Y:S02]  /*6190*/  UIADD3.X UR55, UPT, UPT, UR26, UR45, UR69, UP2, UP3 ;  /* 0x0000002d1a377290 */ /* 0x000fe400097e6445 */
[----:B------:R-:W-:Y:S02]  /*61a0*/  ULOP3.LUT UR65, UR67, UR21, URZ, 0x3c, !UPT ;  /* 0x0000001543417292 */ /* 0x000fe4000f8e3cff */
[----:B------:R-:W-:-:S02]  /*61b0*/  ULOP3.LUT UR22, UR17, UR69, UR22, 0x96, !UPT ;  /* 0x0000004511167292 */ /* 0x000fc4000f8e9616 */
[----:B------:R-:W-:Y:S02]  /*61c0*/  ULOP3.LUT UR69, UR59, UR27, URZ, 0x3c, !UPT ;  /* 0x0000001b3b457292 */ /* 0x000fe4000f8e3cff */
[----:B------:R-:W-:Y:S02]  /*61d0*/  ULOP3.LUT UR52, UR55, UR66, UR52, 0x96, !UPT ;  /* 0x0000004237347292 */ /* 0x000fe4000f8e9634 */
[----:B------:R-:W-:Y:S02]  /*61e0*/  UIADD3.X UR65, UPT, UPT, UR65, UR24, URZ, UP1, !UPT ;  /* 0x0000001841417290 */ /* 0x000fe40008ffe4ff */
[----:B------:R-:W-:Y:S02]  /*61f0*/  UIADD3.X UR69, UPT, UPT, UR69, UR70, URZ, UP0, !UPT ;  /* 0x0000004645457290 */ /* 0x000fe400087fe4ff */
[----:B------:R-:W-:Y:S02]  /*6200*/  USHF.R.W.U32 UR24, UR15, 0x10, UR16 ;  /* 0x000000100f187899 */ /* 0x000fe40008001e10 */
[----:B------:R-:W-:-:S02]  /*6210*/  USHF.R.W.U32 UR16, UR16, 0x10, UR15 ;  /* 0x0000001010107899 */ /* 0x000fc40008001e0f */
[----:B------:R-:W-:Y:S02]  /*6220*/  USHF.R.W.U32 UR15, UR22, 0x10, UR52 ;  /* 0x00000010160f7899 */ /* 0x000fe40008001e34 */
[----:B------:R-:W-:Y:S02]  /*6230*/  USHF.R.W.U32 UR22, UR52, 0x10, UR22 ;  /* 0x0000001034167899 */ /* 0x000fe40008001e16 */
[----:B------:R-:W-:Y:S02]  /*6240*/  ULOP3.LUT UR25, UR68, UR25, URZ, 0x3c, !UPT ;  /* 0x0000001944197292 */ /* 0x000fe4000f8e3cff */
[----:B------:R-:W-:Y:S02]  /*6250*/  ULOP3.LUT UR52, UR69, UR19, URZ, 0x3c, !UPT ;  /* 0x0000001345347292 */ /* 0x000fe4000f8e3cff */
[----:B------:R-:W-:Y:S02]  /*6260*/  ULOP3.LUT UR56, UR60, UR56, URZ, 0x3c, !UPT ;  /* 0x000000383c387292 */ /* 0x000fe4000f8e3cff */
[----:B------:R-:W-:-:S02]  /*6270*/  ULOP3.LUT UR18, UR65, UR18, URZ, 0x3c, !UPT ;  /* 0x0000001241127292 */ /* 0x000fc4000f8e3cff */
[----:B------:R-:W-:Y:S02]  /*6280*/  UIADD3 UR63, UP0, UPT, UR24, UR63, URZ ;  /* 0x0000003f183f7290 */ /* 0x000fe4000ff1e0ff */
[----:B------:R-:W-:Y:S02]  /*6290*/  USHF.R.W.U32 UR19, UR25, 0x18, UR52 ;  /* 0x0000001819137899 */ /* 0x000fe40008001e34 */
[----:B------:R-:W-:Y:S02]  /*62a0*/  UIADD3 UR28, UP1, UPT, UR15, UR28, URZ ;  /* 0x0000001c0f1c7290 */ /* 0x000fe4000ff3e0ff */
[----:B------:R-:W-:Y:S02]  /*62b0*/  USHF.R.W.U32 UR52, UR52, 0x18, UR25 ;  /* 0x0000001834347899 */ /* 0x000fe40008001e19 */
[----:B------:R-:W-:Y:S02]  /*62c0*/  USHF.R.W.U32 UR25, UR56, 0x18, UR18 ;  /* 0x0000001838197899 */ /* 0x000fe40008001e12 */
[----:B------:R-:W-:-:S02]  /*62d0*/  UIADD3.X UR62, UPT, UPT, UR16, UR62, URZ, UP0, !UPT ;  /* 0x0000003e103e7290 */ /* 0x000fc400087fe4ff */
[----:B------:R-:W-:Y:S02]  /*62e0*/  USHF.R.W.U32 UR18, UR18, 0x18, UR56 ;  /* 0x0000001812127899 */ /* 0x000fe40008001e38 */
[----:B------:R-:W-:Y:S02]  /*62f0*/  UIADD3.X UR64, UPT, UPT, UR22, UR64, URZ, UP1, !UPT ;  /* 0x0000004016407290 */ /* 0x000fe40008ffe4ff */
[----:B------:R-:W-:Y:S02]  /*6300*/  UIADD3 UR56, UP0, UP1, UR19, UR48, UR59 ;  /* 0x0000003013387290 */ /* 0x000fe4000f91e03b */
[----:B------:R-:W-:Y:S02]  /*6310*/  UIADD3 UR66, UP2, UP3, UR25, UR42, UR67 ;  /* 0x0000002a19427290 */ /* 0x000fe4000fb5e043 */
[----:B------:R-:W-:Y:S02]  /*6320*/  ULOP3.LUT UR23, UR63, UR23, URZ, 0x3c, !UPT ;  /* 0x000000173f177292 */ /* 0x000fe4000f8e3cff */
[----:B------:R-:W-:-:S02]  /*6330*/  ULOP3.LUT UR57, UR62, UR57, URZ, 0x3c, !UPT ;  /* 0x000000393e397292 */ /* 0x000fc4000f8e3cff */
[----:B------:R-:W-:Y:S02]  /*6340*/  ULOP3.LUT UR58, UR28, UR58, URZ, 0x3c, !UPT ;  /* 0x0000003a1c3a7292 */ /* 0x000fe4000f8e3cff */
[----:B------:R-:W-:Y:S02]  /*6350*/  ULOP3.LUT UR26, UR64, UR26, URZ, 0x3c, !UPT ;  /* 0x0000001a401a7292 */ /* 0x000fe4000f8e3cff */
[----:B------:R-:W-:Y:S02]  /*6360*/  ULOP3.LUT UR29, UR56, UR53, UR29, 0x96, !UPT ;  /* 0x00000035381d7292 */ /* 0x000fe4000f8e961d */
[----:B------:R-:W-:Y:S02]  /*6370*/  UIADD3.X UR70, UPT, UPT, UR18, UR43, UR71, UP2, UP3 ;  /* 0x0000002b12467290 */ /* 0x000fe400097e6447 */
[----:B------:R-:W-:Y:S02]  /*6380*/  UIADD3.X UR53, UPT, UPT, UR52, UR49, UR53, UP0, UP1 ;  /* 0x0000003134357290 */ /* 0x000fe400087e2435 */
[----:B------:R-:W-:-:S02]  /*6390*/  ULOP3.LUT UR71, UR66, UR71, UR20, 0x96, !UPT ;  /* 0x0000004742477292 */ /* 0x000fc4000f8e9614 */
[----:B------:R-:W-:Y:S02]  /*63a0*/  USHF.R.W.U32 UR20, UR57, 0x1f, UR23 ;  /* 0x0000001f39147899 */ /* 0x000fe40008001e17 */
[----:B------:R-:W-:Y:S02]  /*63b0*/  USHF.R.W.U32 UR23, UR23, 0x1f, UR57 ;  /* 0x0000001f17177899 */ /* 0x000fe40008001e39 */
[----:B------:R-:W-:Y:S02]  /*63c0*/  USHF.R.W.U32 UR57, UR26, 0x1f, UR58 ;  /* 0x0000001f1a397899 */ /* 0x000fe40008001e3a */
[----:B------:R-:W-:Y:S02]  /*63d0*/  ULOP3.LUT UR27, UR53, UR59, UR27, 0x96, !UPT ;  /* 0x0000003b351b7292 */ /* 0x000fe4000f8e961b */
[----:B------:R-:W-:Y:S02]  /*63e0*/  ULOP3.LUT UR21, UR70, UR67, UR21, 0x96, !UPT ;  /* 0x0000004346157292 */ /* 0x000fe4000f8e9615 */
[----:B------:R-:W-:-:S02]  /*63f0*/  USHF.R.W.U32 UR26, UR58, 0x1f, UR26 ;  /* 0x0000001f3a1a7899 */ /* 0x000fc40008001e1a */
[----:B------:R-:W-:Y:S02]  /*6400*/  UIADD3 UR56, UP1, UP2, UR40, UR56, UR20 ;  /* 0x0000003828387290 */ /* 0x000fe4000fa3e014 */
[----:B------:R-:W-:Y:S02]  /*6410*/  UIADD3 UR54, UP0, UPT, UR57, UR54, URZ ;  /* 0x0000003639367290 */ /* 0x000fe4000ff1e0ff */
[----:B------:R-:W-:Y:S02]  /*6420*/  USHF.R.W.U32 UR58, UR29, 0x10, UR27 ;  /* 0x000000101d3a7899 */ /* 0x000fe40008001e1b */
[----:B------:R-:W-:Y:S02]  /*6430*/  USHF.R.W.U32 UR27, UR27, 0x10, UR29 ;  /* 0x000000101b1b7899 */ /* 0x000fe40008001e1d */
[----:B------:R-:W-:Y:S02]  /*6440*/  USHF.R.W.U32 UR29, UR71, 0x10, UR21 ;  /* 0x00000010471d7899 */ /* 0x000fe40008001e15 */
[----:B------:R-:W-:-:S02]  /*6450*/  UIADD3.X UR53, UPT, UPT, UR41, UR53, UR23, UP1, UP2 ;  /* 0x0000003529357290 */ /* 0x000fc40008fe4417 */
        /* <DEDUP_REMOVED lines=9> */
[----:B------:R-:W-:Y:S02]  /*64f0*/  UIADD3 UR71, UP0, UPT, UR71, UR60, URZ ;  /* 0x0000003c47477290 */ /* 0x000fe4000ff1e0ff */
[----:B------:R-:W-:Y:S02]  /*6500*/  ULOP3.LUT UR28, UR54, UR58, URZ, 0x3c, !UPT ;  /* 0x0000003a361c7292 */ /* 0x000fe4000f8e3cff */
[----:B------:R-:W-:-:S02]  /*6510*/  ULOP3.LUT UR19, UR68, UR19, URZ, 0x3c, !UPT ;  /* 0x0000001344137292 */ /* 0x000fc4000f8e3cff */
[----:B------:R-:W-:Y:S02]  /*6520*/  ULOP3.LUT UR52, UR69, UR52, URZ, 0x3c, !UPT ;  /* 0x0000003445347292 */ /* 0x000fe4000f8e3cff */
[----:B------:R-:W-:Y:S02]  /*6530*/  ULOP3.LUT UR59, UR56, UR29, URZ, 0x3c, !UPT ;  /* 0x0000001d383b7292 */ /* 0x000fe4000f8e3cff */
[----:B------:R-:W-:Y:S02]  /*6540*/  ULOP3.LUT UR25, UR60, UR25, URZ, 0x3c, !UPT ;  /* 0x000000193c197292 */ /* 0x000fe4000f8e3cff */
[----:B------:R-:W-:Y:S02]  /*6550*/  ULOP3.LUT UR18, UR65, UR18, URZ, 0x3c, !UPT ;  /* 0x0000001241127292 */ /* 0x000fe4000f8e3cff */
[----:B------:R-:W-:Y:S02]  /*6560*/  ULOP3.LUT UR60, UR71, UR57, URZ, 0x3c, !UPT ;  /* 0x00000039473c7292 */ /* 0x000fe4000f8e3cff */
[----:B------:R-:W-:-:S02]  /*6570*/  UIADD3.X UR28, UPT, UPT, UR28, UR65, URZ, UP0, !UPT ;  /* 0x000000411c1c7290 */ /* 0x000fc400087fe4ff */
[----:B------:R-:W-:Y:S02]  /*6580*/  USHF.R.W.U32 UR57, UR52, 0x1f, UR19 ;  /* 0x0000001f34397899 */ /* 0x000fe40008001e13 */
[----:B------:R-:W-:Y:S02]  /*6590*/  UIADD3.X UR59, UPT, UPT, UR59, UR64, URZ, UP2, !UPT ;  /* 0x000000403b3b7290 */ /* 0x000fe400097fe4ff */
[----:B------:R-:W-:Y:S02]  /*65a0*/  USHF.R.W.U32 UR19, UR19, 0x1f, UR52 ;  /* 0x0000001f13137899 */ /* 0x000fe40008001e34 */
[----:B------:R-:W-:Y:S02]  /*65b0*/  USHF.R.W.U32 UR52, UR18, 0x1f, UR25 ;  /* 0x0000001f12347899 */ /* 0x000fe40008001e19 */
[----:B------:R-:W-:Y:S02]  /*65c0*/  ULOP3.LUT UR26, UR28, UR26, URZ, 0x3c, !UPT ;  /* 0x0000001a1c1a7292 */ /* 0x000fe4000f8e3cff */
[----:B------:R-:W-:-:S02]  /*65d0*/  UIADD3 UR66, UP0, UP1, UR48, UR66, UR57 ;  /* 0x0000004230427290 */ /* 0x000fc4000f91e039 */
[----:B------:R-:W-:Y:S02]  /*65e0*/  ULOP3.LUT UR20, UR67, UR20, URZ, 0x3c, !UPT ;  /* 0x0000001443147292 */ /* 0x000fe4000f8e3cff */
[----:B------:R-:W-:Y:S02]  /*65f0*/  ULOP3.LUT UR23, UR59, UR23, URZ, 0x3c, !UPT ;  /* 0x000000173b177292 */ /* 0x000fe4000f8e3cff */
[----:B------:R-:W-:Y:S02]  /*6600*/  USHF.R.W.U32 UR18, UR25, 0x1f, UR18 ;  /* 0x0000001f19127899 */ /* 0x000fe40008001e12 */
[----:B------:R-:W-:Y:S02]  /*6610*/  UIADD3 UR17, UP2, UP3, UR36, UR17, UR52 ;  /* 0x0000001124117290 */ /* 0x000fe4000fb5e034 */
[----:B------:R-:W-:Y:S02]  /*6620*/  USHF.R.W.U32 UR25, UR60, 0x18, UR26 ;  /* 0x000000183c197899 */ /* 0x000fe40008001e1a */
[----:B------:R-:W-:-:S02]  /*6630*/  UIADD3.X UR70, UPT, UPT, UR49, UR70, UR19, UP0, UP1 ;  /* 0x0000004631467290 */ /* 0x000fc400087e2413 */
[----:B------:R-:W-:Y:S02]  /*6640*/  USHF.R.W.U32 UR60, UR26, 0x18, UR60 ;  /* 0x000000181a3c7899 */ /* 0x000fe40008001e3c */
[----:B------:R-:W-:Y:S02]  /*6650*/  USHF.R.W.U32 UR26, UR20, 0x18, UR23 ;  /* 0x00000018141a7899 */ /* 0x000fe40008001e17 */
[----:B------:R-:W-:Y:S02]  /*6660*/  USHF.R.W.U32 UR20, UR23, 0x18, UR20 ;  /* 0x0000001817147899 */ /* 0x000fe40008001e14 */
[----:B------:R-:W-:Y:S02]  /*6670*/  UIADD3.X UR55, UPT, UPT, UR37, UR55, UR18, UP2, UP3 ;  /* 0x0000003725377290 */ /* 0x000fe400097e6412 */
[----:B------:R-:W-:Y:S02]  /*6680*/  ULOP3.LUT UR64, UR70, UR22, URZ, 0x3c, !UPT ;  /* 0x0000001646407292 */ /* 0x000fe4000f8e3cff */
[----:B------:R-:W-:-:S02]  /*6690*/  UIADD3 UR23, UP1, UP2, UR25, UR34, UR54 ;  /* 0x0000002219177290 */ /* 0x000fc4000fa3e036 */
[----:B------:R-:W-:Y:S02]  /*66a0*/  UIADD3 UR63, UP0, UPT, UR64, UR63, URZ ;  /* 0x0000003f403f7290 */ /* 0x000fe4000ff1e0ff */
[----:B------:R-:W-:Y:S02]  /*66b0*/  ULOP3.LUT UR27, UR23, UR61, UR27, 0x96, !UPT ;  /* 0x0000003d171b7292 */ /* 0x000fe4000f8e961b */
[----:B------:R-:W-:Y:S02]  /*66c0*/  ULOP3.LUT UR64, UR55, UR16, URZ, 0x3c, !UPT ;  /* 0x0000001037407292 */ /* 0x000fe4000f8e3cff */
[----:B------:R-:W-:Y:S02]  /*66d0*/  UIADD3.X UR61, UPT, UPT, UR60, UR35, UR61, UP1, UP2 ;  /* 0x000000233c3d7290 */ /* 0x000fe40008fe443d */
[----:B------:R-:W-:Y:S02]  /*66e0*/  UIADD3 UR65, UP1, UP2, UR26, UR42, UR56 ;  /* 0x0000002a1a417290 */ /* 0x000fe4000fa3e038 */
[----:B------:R-:W-:-:S02]  /*66f0*/  UIADD3 UR64, UP3, UPT, UR64, UR68, URZ ;  /* 0x0000004440407290 */ /* 0x000fc4000ff7e0ff */
[----:B------:R-:W-:Y:S02]  /*6700*/  ULOP3.LUT UR54, UR61, UR54, UR58, 0x96, !UPT ;  /* 0x000000363d367292 */ /* 0x000fe4000f8e963a */
[----:B------:R-:W-:Y:S02]  /*6710*/  ULOP3.LUT UR68, UR66, UR15, URZ, 0x3c, !UPT ;  /* 0x0000000f42447292 */ /* 0x000fe4000f8e3cff */
[----:B------:R-:W-:Y:S02]  /*6720*/  UIADD3.X UR58, UPT, UPT, UR20, UR43, UR53, UP1, UP2 ;  /* 0x0000002b143a7290 */ /* 0x000fe40008fe4435 */
[----:B------:R-:W-:Y:S02]  /*6730*/  ULOP3.LUT UR21, UR65, UR53, UR21, 0x96, !UPT ;  /* 0x0000003541157292 */ /* 0x000fe4000f8e9615 */
[----:B------:R-:W-:Y:S02]  /*6740*/  ULOP3.LUT UR53, UR17, UR24, URZ, 0x3c, !UPT ;  /* 0x0000001811357292 */ /* 0x000fe4000f8e3cff */
[----:B------:R-:W-:-:S02]  /*6750*/  ULOP3.LUT UR29, UR58, UR56, UR29, 0x96, !UPT ;  /* 0x000000383a1d7292 */ /* 0x000fc4000f8e961d */
[----:B------:R-:W-:Y:S02]  /*6760*/  UIADD3.X UR68, UPT, UPT, UR68, UR62, URZ, UP0, !UPT ;  /* 0x0000003e44447290 */ /* 0x000fe400087fe4ff */
[----:B------:R-:W-:Y:S02]  /*6770*/  UIADD3.X UR53, UPT, UPT, UR53, UR69, URZ, UP3, !UPT ;  /* 0x0000004535357290 */ /* 0x000fe40009ffe4ff */
[----:B------:R-:W-:Y:S02]  /*6780*/  USHF.R.W.U32 UR56, UR27, 0x10, UR54 ;  /* 0x000000101b387899 */ /* 0x000fe40008001e36 */
[----:B------:R-:W-:Y:S02]  /*6790*/  USHF.R.W.U32 UR54, UR54, 0x10, UR27 ;  /* 0x0000001036367899 */ /* 0x000fe40008001e1b */
[----:B------:R-:W-:Y:S02]  /*67a0*/  ULOP3.LUT UR57, UR63, UR57, URZ, 0x3c, !UPT ;  /* 0x000000393f397292 */ /* 0x000fe4000f8e3cff */
[----:B------:R-:W-:-:S02]  /*67b0*/  USHF.R.W.U32 UR27, UR21, 0x10, UR29 ;  /* 0x00000010151b7899 */ /* 0x000fc40008001e1d */
        /* <DEDUP_REMOVED lines=12> */
[----:B------:R-:W-:Y:S02]  /*6880*/  ULOP3.LUT UR52, UR67, UR26, URZ, 0x3c, !UPT ;  /* 0x0000001a43347292 */ /* 0x000fe4000f8e3cff */
[----:B------:R-:W-:Y:S02]  /*6890*/  UIADD3 UR26, UP0, UP1, UR29, UR46, UR66 ;  /* 0x0000002e1d1a7290 */ /* 0x000fe4000f91e042 */
[----:B------:R-:W-:Y:S02]  /*68a0*/  UIADD3 UR62, UP2, UP3, UR19, UR44, UR17 ;  /* 0x0000002c133e7290 */ /* 0x000fe4000fb5e011 */
[----:B------:R-:W-:Y:S02]  /*68b0*/  ULOP3.LUT UR20, UR59, UR20, URZ, 0x3c, !UPT ;  /* 0x000000143b147292 */ /* 0x000fe4000f8e3cff */
[----:B------:R-:W-:Y:S02]  /*68c0*/  ULOP3.LUT UR22, UR26, UR70, UR22, 0x96, !UPT ;  /* 0x000000461a167292 */ /* 0x000fe4000f8e9616 */
[----:B------:R-:W-:-:S02]  /*68d0*/  ULOP3.LUT UR25, UR71, UR25, URZ, 0x3c, !UPT ;  /* 0x0000001947197292 */ /* 0x000fc4000f8e3cff */
[----:B------:R-:W-:Y:S02]  /*68e0*/  ULOP3.LUT UR60, UR28, UR60, URZ, 0x3c, !UPT ;  /* 0x0000003c1c3c7292 */ /* 0x000fe4000f8e3cff */
[----:B------:R-:W-:Y:S02]  /*68f0*/  UIADD3.X UR70, UPT, UPT, UR57, UR47, UR70, UP0, UP1 ;  /* 0x0000002f39467290 */ /* 0x000fe400087e2446 */
[----:B------:R-:W-:Y:S02]  /*6900*/  UIADD3.X UR69, UPT, UPT, UR18, UR45, UR55, UP2, UP3 ;  /* 0x0000002d12457290 */ /* 0x000fe400097e6437 */
[----:B------:R-:W-:Y:S02]  /*6910*/  ULOP3.LUT UR55, UR62, UR55, UR16, 0x96, !UPT ;  /* 0x000000373e377292 */ /* 0x000fe4000f8e9610 */
[----:B------:R-:W-:Y:S02]  /*6920*/  USHF.R.W.U32 UR16, UR20, 0x1f, UR52 ;  /* 0x0000001f14107899 */ /* 0x000fe40008001e34 */
[----:B------:R-:W-:-:S02]  /*6930*/  USHF.R.W.U32 UR20, UR52, 0x1f, UR20 ;  /* 0x0000001f34147899 */ /* 0x000fc40008001e14 */
[----:B------:R-:W-:Y:S02]  /*6940*/  USHF.R.W.U32 UR52, UR60, 0x1f, UR25 ;  /* 0x0000001f3c347899 */ /* 0x000fe40008001e19 */
[----:B------:R-:W-:Y:S02]  /*6950*/  ULOP3.LUT UR15, UR70, UR66, UR15, 0x96, !UPT ;  /* 0x00000042460f7292 */ /* 0x000fe4000f8e960f */
[----:B------:R-:W-:Y:S02]  /*6960*/  ULOP3.LUT UR17, UR69, UR17, UR24, 0x96, !UPT ;  /* 0x0000001145117292 */ /* 0x000fe4000f8e9618 */
[----:B------:R-:W-:Y:S02]  /*6970*/  UIADD3 UR23, UP0, UPT, UR16, UR23, URZ ;  /* 0x0000001710177290 */ /* 0x000fe4000ff1e0ff */
[----:B------:R-:W-:Y:S02]  /*6980*/  USHF.R.W.U32 UR25, UR25, 0x1f, UR60 ;  /* 0x0000001f19197899 */ /* 0x000fe40008001e3c */
        /* <DEDUP_REMOVED lines=17> */
[----:B------:R-:W-:Y:S02]  /*6aa0*/  UIADD3.X UR53, UPT, UPT, UR17, UR53, URZ, UP1, !UPT ;  /* 0x0000003511357290 */ /* 0x000fe40008ffe4ff */
[----:B------:R-:W-:-:S02]  /*6ab0*/  UIADD3.X UR63, UPT, UPT, UR63, UR59, URZ, UP0, !UPT ;  /* 0x0000003b3f3f7290 */ /* 0x000fc400087fe4ff */
[----:B------:R-:W-:Y:S02]  /*6ac0*/  USHF.R.W.U32 UR59, UR57, 0x1f, UR29 ;  /* 0x0000001f393b7899 */ /* 0x000fe40008001e1d */
[----:B------:R-:W-:Y:S02]  /*6ad0*/  ULOP3.LUT UR60, UR23, UR22, URZ, 0x3c, !UPT ;  /* 0x00000016173c7292 */ /* 0x000fe4000f8e3cff */
[----:B------:R-:W-:Y:S02]  /*6ae0*/  ULOP3.LUT UR19, UR64, UR19, URZ, 0x3c, !UPT ;  /* 0x0000001340137292 */ /* 0x000fe4000f8e3cff */
[----:B------:R-:W-:Y:S02]  /*6af0*/  ULOP3.LUT UR18, UR53, UR18, URZ, 0x3c, !UPT ;  /* 0x0000001235127292 */ /* 0x000fe4000f8e3cff */
[----:B------:R-:W-:Y:S02]  /*6b00*/  USHF.R.W.U32 UR29, UR29, 0x1f, UR57 ;  /* 0x0000001f1d1d7899 */ /* 0x000fe40008001e39 */
[----:B------:R-:W-:-:S02]  /*6b10*/  UIADD3 UR65, UP0, UP1, UR50, UR65, UR59 ;  /* 0x0000004132417290 */ /* 0x000fc4000f91e03b */
[----:B------:R-:W-:Y:S02]  /*6b20*/  UIADD3.X UR60, UPT, UPT, UR60, UR68, URZ, UP2, !UPT ;  /* 0x000000443c3c7290 */ /* 0x000fe400097fe4ff */
[----:B------:R-:W-:Y:S02]  /*6b30*/  USHF.R.W.U32 UR57, UR18, 0x1f, UR19 ;  /* 0x0000001f12397899 */ /* 0x000fe40008001e13 */
[----:B------:R-:W-:Y:S02]  /*6b40*/  ULOP3.LUT UR52, UR55, UR52, URZ, 0x3c, !UPT ;  /* 0x0000003437347292 */ /* 0x000fe4000f8e3cff */
[----:B------:R-:W-:Y:S02]  /*6b50*/  ULOP3.LUT UR25, UR63, UR25, URZ, 0x3c, !UPT ;  /* 0x000000193f197292 */ /* 0x000fe4000f8e3cff */
[----:B------:R-:W-:Y:S02]  /*6b60*/  UIADD3.X UR58, UPT, UPT, UR51, UR58, UR29, UP0, UP1 ;  /* 0x0000003a333a7290 */ /* 0x000fe400087e241d */
[----:B------:R-:W-:-:S02]  /*6b70*/  ULOP3.LUT UR16, UR66, UR16, URZ, 0x3c, !UPT ;  /* 0x0000001042107292 */ /* 0x000fc4000f8e3cff */
[----:B------:R-:W-:Y:S02]  /*6b80*/  USHF.R.W.U32 UR18, UR19, 0x1f, UR18 ;  /* 0x0000001f13127899 */ /* 0x000fe40008001e12 */
[----:B------:R-:W-:Y:S02]  /*6b90*/  ULOP3.LUT UR20, UR60, UR20, URZ, 0x3c, !UPT ;  /* 0x000000143c147292 */ /* 0x000fe4000f8e3cff */
[----:B------:R-:W-:Y:S02]  /*6ba0*/  UIADD3 UR26, UP2, UP3, UR38, UR26, UR57 ;  /* 0x0000001a261a7290 */ /* 0x000fe4000fb5e039 */
[----:B------:R-:W-:Y:S02]  /*6bb0*/  USHF.R.W.U32 UR19, UR52, 0x18, UR25 ;  /* 0x0000001834137899 */ /* 0x000fe40008001e19 */
[----:B------:R-:W-:Y:S02]  /*6bc0*/  USHF.R.W.U32 UR52, UR25, 0x18, UR52 ;  /* 0x0000001819347899 */ /* 0x000fe40008001e34 */
[----:B------:R-:W-:-:S02]  /*6bd0*/  ULOP3.LUT UR67, UR58, UR54, URZ, 0x3c, !UPT ;  /* 0x000000363a437292 */ /* 0x000fc4000f8e3cff */
[----:B------:R-:W-:Y:S02]  /*6be0*/  USHF.R.W.U32 UR25, UR16, 0x18, UR20 ;  /* 0x0000001810197899 */ /* 0x000fe40008001e14 */
[----:B------:R-:W-:Y:S02]  /*6bf0*/  UIADD3.X UR70, UPT, UPT, UR39, UR70, UR18, UP2, UP3 ;  /* 0x0000004627467290 */ /* 0x000fe400097e6412 */
[----:B------:R-:W-:Y:S02]  /*6c00*/  USHF.R.W.U32 UR16, UR20, 0x18, UR16 ;  /* 0x0000001814107899 */ /* 0x000fe40008001e10 */
[----:B------:R-:W-:Y:S02]  /*6c10*/  UIADD3 UR20, UP1, UP2, UR19, UR32, UR62 ;  /* 0x0000002013147290 */ /* 0x000fe4000fa3e03e */
        /* <DEDUP_REMOVED lines=22> */
[----:B------:R-:W-:Y:S02]  /*6d80*/  USHF.R.W.U32 UR15, UR62, 0x10, UR15 ;  /* 0x000000103e0f7899 */ /* 0x000fe40008001e0f */
[----:B------:R-:W-:Y:S02]  /*6d90*/  UIADD3 UR55, UP1, UPT, UR22, UR55, URZ ;  /* 0x0000003716377290 */ /* 0x000fe4000ff3e0ff */
[----:B------:R-:W-:Y:S02]  /*6da0*/  USHF.R.W.U32 UR53, UR57, 0x18, UR18 ;  /* 0x0000001839357899 */ /* 0x000fe40008001e12 */
[----:B------:R-:W-:-:S02]  /*6db0*/  USHF.R.W.U32 UR28, UR59, 0x18, UR29 ;  /* 0x000000183b1c7899 */ /* 0x000fc40008001e1d */
[----:B------:R-:W-:Y:S02]  /*6dc0*/  UIADD3.X UR60, UPT, UPT, UR17, UR60, URZ, UP0, !UPT ;  /* 0x0000003c113c7290 */ /* 0x000fe400087fe4ff */
[----:B------:R-:W-:Y:S02]  /*6dd0*/  USHF.R.W.U32 UR29, UR29, 0x18, UR59 ;  /* 0x000000181d1d7899 */ /* 0x000fe40008001e3b */
[----:B------:R-:W-:Y:S02]  /*6de0*/  UIADD3.X UR63, UPT, UPT, UR15, UR63, URZ, UP1, !UPT ;  /* 0x0000003f0f3f7290 */ /* 0x000fe40008ffe4ff */
[----:B------:R-:W-:Y:S02]  /*6df0*/  USHF.R.W.U32 UR18, UR18, 0x18, UR57 ;  /* 0x0000001812127899 */ /* 0x000fe40008001e39 */
[----:B------:R-:W-:Y:S02]  /*6e00*/  UIADD3 UR59, UP1, UPT, UR53, UR26, URZ ;  /* 0x0000001a353b7290 */ /* 0x000fe4000ff3e0ff */
[----:B------:R-:W-:-:S02]  /*6e10*/  ULOP3.LUT UR25, UR66, UR25, URZ, 0x3c, !UPT ;  /* 0x0000001942197292 */ /* 0x000fc4000f8e3cff */
[----:B------:R-:W-:Y:S02]  /*6e20*/  ULOP3.LUT UR16, UR60, UR16, URZ, 0x3c, !UPT ;  /* 0x000000103c107292 */ /* 0x000fe4000f8e3cff */
[----:B------:R-:W-:Y:S02]  /*6e30*/  ULOP3.LUT UR19, UR55, UR19, URZ, 0x3c, !UPT ;  /* 0x0000001337137292 */ /* 0x000fe4000f8e3cff */
[----:B------:R-:W-:Y:S02]  /*6e40*/  UIADD3 UR57, UP0, UPT, UR28, UR65, URZ ;  /* 0x000000411c397290 */ /* 0x000fe4000ff1e0ff */
[----:B------:R-:W-:Y:S02]  /*6e50*/  ULOP3.LUT UR52, UR63, UR52, URZ, 0x3c, !UPT ;  /* 0x000000343f347292 */ /* 0x000fe4000f8e3cff */
[----:B------:R-:W-:Y:S02]  /*6e60*/  UIADD3.X UR62, UPT, UPT, UR18, UR70, URZ, UP1, !UPT ;  /* 0x00000046123e7290 */ /* 0x000fe40008ffe4ff */
[----:B------:R-:W-:-:S02]  /*6e70*/  ULOP3.LUT UR70, UR59, UR70, UR21, 0x96, !UPT ;  /* 0x000000463b467292 */ /* 0x000fc4000f8e9615 */
[----:B------:R-:W-:Y:S02]  /*6e80*/  USHF.R.W.U32 UR21, UR16, 0x1f, UR25 ;  /* 0x0000001f10157899 */ /* 0x000fe40008001e19 */
[----:B------:R-:W-:Y:S02]  /*6e90*/  USHF.R.W.U32 UR16, UR25, 0x1f, UR16 ;  /* 0x0000001f19107899 */ /* 0x000fe40008001e10 */
[----:B------:R-:W-:Y:S02]  /*6ea0*/  ULOP3.LUT UR54, UR57, UR58, UR54, 0x96, !UPT ;  /* 0x0000003a39367292 */ /* 0x000fe4000f8e9636 */
[----:B------:R-:W-:Y:S02]  /*6eb0*/  USHF.R.W.U32 UR25, UR52, 0x1f, UR19 ;  /* 0x0000001f34197899 */ /* 0x000fe40008001e13 */
[----:B------:R-:W-:Y:S02]  /*6ec0*/  UIADD3.X UR58, UPT, UPT, UR29, UR58, URZ, UP0, !UPT ;  /* 0x0000003a1d3a7290 */ /* 0x000fe400087fe4ff */
[----:B------:R-:W-:-:S02]  /*6ed0*/  ULOP3.LUT UR27, UR62, UR26, UR27, 0x96, !UPT ;  /* 0x0000001a3e1b7292 */ /* 0x000fc4000f8e961b */
[----:B------:R-:W-:Y:S02]  /*6ee0*/  USHF.R.W.U32 UR19, UR19, 0x1f, UR52 ;  /* 0x0000001f13137899 */ /* 0x000fe40008001e34 */
[----:B------:R-:W-:Y:S02]  /*6ef0*/  UIADD3 UR67, UP0, UP1, UR25, UR32, UR67 ;  /* 0x0000002019437290 */ /* 0x000fe4000f91e043 */
[----:B------:R-:W-:Y:S02]  /*6f00*/  ULOP3.LUT UR56, UR58, UR65, UR56, 0x96, !UPT ;  /* 0x000000413a387292 */ /* 0x000fe4000f8e9638 */
[----:B------:R-:W-:Y:S02]  /*6f10*/  UIADD3 UR57, UP2, UP3, UR34, UR57, UR21 ;  /* 0x0000003922397290 */ /* 0x000fe4000fb5e015 */
[----:B------:R-:W-:Y:S02]  /*6f20*/  USHF.R.W.U32 UR26, UR70, 0x10, UR27 ;  /* 0x00000010461a7899 */ /* 0x000fe40008001e1b */
[----:B------:R-:W-:-:S02]  /*6f30*/  USHF.R.W.U32 UR70, UR27, 0x10, UR70 ;  /* 0x000000101b467899 */ /* 0x000fc40008001e46 */
[----:B------:R-:W-:Y:S02]  /*6f40*/  UIADD3.X UR27, UPT, UPT, UR19, UR33, UR24, UP0, UP1 ;  /* 0x00000021131b7290 */ /* 0x000fe400087e2418 */
[----:B------:R-:W-:Y:S02]  /*6f50*/  UIADD3.X UR58, UPT, UPT, UR35, UR58, UR16, UP2, UP3 ;  /* 0x0000003a233a7290 */ /* 0x000fe400097e6410 */
[----:B------:R-:W-:Y:S02]  /*6f60*/  USHF.R.W.U32 UR24, UR54, 0x10, UR56 ;  /* 0x0000001036187899 */ /* 0x000fe40008001e38 */
[----:B------:R-:W-:Y:S02]  /*6f70*/  USHF.R.W.U32 UR54, UR56, 0x10, UR54 ;  /* 0x0000001038367899 */ /* 0x000fe40008001e36 */
[----:B------:R-:W-:Y:S02]  /*6f80*/  ULOP3.LUT UR56, UR58, UR70, URZ, 0x3c, !UPT ;  /* 0x000000463a387292 */ /* 0x000fe4000f8e3cff */
[----:B------:R-:W-:-:S02]  /*6f90*/  UIADD3 UR71, UP1, UPT, UR26, UR71, URZ ;  /* 0x000000471a477290 */ /* 0x000fc4000ff3e0ff */
[----:B------:R-:W-:Y:S02]  /*6fa0*/  ULOP3.LUT UR65, UR27, UR54, URZ, 0x3c, !UPT ;  /* 0x000000361b417292 */ /* 0x000fe4000f8e3cff */
[----:B------:R-:W-:Y:S02]  /*6fb0*/  UIADD3 UR64, UP0, UPT, UR24, UR64, URZ ;  /* 0x0000004018407290 */ /* 0x000fe4000ff1e0ff */
[----:B------:R-:W-:Y:S02]  /*6fc0*/  UIADD3 UR55, UP2, UPT, UR56, UR55, URZ ;  /* 0x0000003738377290 */ /* 0x000fe4000ff5e0ff */
[----:B------:R-:W-:Y:S02]  /*6fd0*/  UIADD3.X UR61, UPT, UPT, UR70, UR61, URZ, UP1, !UPT ;  /* 0x0000003d463d7290 */ /* 0x000fe40008ffe4ff */
[----:B------:R-:W-:Y:S02]  /*6fe0*/  ULOP3.LUT UR56, UR67, UR24, URZ, 0x3c, !UPT ;  /* 0x0000001843387292 */ /* 0x000fe4000f8e3cff */
[----:B------:R-:W-:-:S02]  /*6ff0*/  UIADD3 UR65, UP1, UPT, UR65, UR71, URZ ;  /* 0x0000004741417290 */ /* 0x000fc4000ff3e0ff */
[----:B------:R-:W-:Y:S02]  /*7000*/  UIADD3.X UR68, UPT, UPT, UR54, UR68, URZ, UP0, !UPT ;  /* 0x0000004436447290 */ /* 0x000fe400087fe4ff */
[----:B------:R-:W-:Y:S02]  /*7010*/  ULOP3.LUT UR18, UR61, UR18, URZ, 0x3c, !UPT ;  /* 0x000000123d127292 */ /* 0x000fe4000f8e3cff */
[----:B------:R-:W-:Y:S02]  /*7020*/  UIADD3.X UR56, UPT, UPT, UR56, UR61, URZ, UP1, !UPT ;  /* 0x0000003d38387290 */ /* 0x000fe40008ffe4ff */
[----:B------:R-:W-:Y:S02]  /*7030*/  ULOP3.LUT UR28, UR64, UR28, URZ, 0x3c, !UPT ;  /* 0x0000001c401c7292 */ /* 0x000fe4000f8e3cff */
[----:B------:R-:W-:Y:S02]  /*7040*/  ULOP3.LUT UR61, UR68, UR29, URZ, 0x3c, !UPT ;  /* 0x0000001d443d7292 */ /* 0x000fe4000f8e3cff */
[----:B------:R-:W-:-:S02]  /*7050*/  ULOP3.LUT UR53, UR71, UR53, URZ, 0x3c, !UPT ;  /* 0x0000003547357292 */ /* 0x000fc4000f8e3cff */
[----:B------:R-:W-:Y:S02]  /*7060*/  USHF.R.W.U32 UR29, UR61, 0x1f, UR28 ;  /* 0x0000001f3d1d7899 */ /* 0x000fe40008001e1c */
[----:B------:R-:W-:Y:S02]  /*7070*/  ULOP3.LUT UR52, UR57, UR26, URZ, 0x3c, !UPT ;  /* 0x0000001a39347292 */ /* 0x000fe4000f8e3cff */
[----:B------:R-:W-:Y:S02]  /*7080*/  USHF.R.W.U32 UR61, UR28, 0x1f, UR61 ;  /* 0x0000001f1c3d7899 */ /* 0x000fe40008001e3d */
[----:B------:R-:W-:Y:S02]  /*7090*/  UIADD3 UR59, UP0, UP1, UR42, UR59, UR29 ;  /* 0x0000003b2a3b7290 */ /* 0x000fe4000f91e01d */
[----:B------:R-:W-:Y:S02]  /*70a0*/  USHF.R.W.U32 UR28, UR18, 0x1f, UR53 ;  /* 0x0000001f121c7899 */ /* 0x000fe40008001e35 */
[----:B------:R-:W-:-:S02]  /*70b0*/  UIADD3.X UR52, UPT, UPT, UR52, UR63, URZ, UP2, !UPT ;  /* 0x0000003f34347290 */ /* 0x000fc400097fe4ff */
[----:B------:R-:W-:Y:S02]  /*70c0*/  ULOP3.LUT UR25, UR65, UR25, URZ, 0x3c, !UPT ;  /* 0x0000001941197292 */ /* 0x000fe4000f8e3cff */
[----:B------:R-:W-:Y:S02]  /*70d0*/  ULOP3.LUT UR19, UR56, UR19, URZ, 0x3c, !UPT ;  /* 0x0000001338137292 */ /* 0x000fe4000f8e3cff */
[----:B------:R-:W-:Y:S02]  /*70e0*/  USHF.R.W.U32 UR18, UR53, 0x1f, UR18 ;  /* 0x0000001f35127899 */ /* 0x000fe40008001e12 */
[----:B------:R-:W-:Y:S02]  /*70f0*/  UIADD3.X UR62, UPT, UPT, UR43, UR62, UR61, UP0, UP1 ;  /* 0x0000003e2b3e7290 */ /* 0x000fe400087e243d */
[----:B------:R-:W-:Y:S02]  /*7100*/  UIADD3 UR53, UP2, UP3, UR46, UR20, UR28 ;  /* 0x000000142e357290 */ /* 0x000fe4000fb5e01c */
[----:B------:R-:W-:-:S02]  /*7110*/  ULOP3.LUT UR21, UR55, UR21, URZ, 0x3c, !UPT ;  /* 0x0000001537157292 */ /* 0x000fc4000f8e3cff */
[----:B------:R-:W-:Y:S02]  /*7120*/  ULOP3.LUT UR16, UR52, UR16, URZ, 0x3c, !UPT ;  /* 0x0000001034107292 */ /* 0x000fe4000f8e3cff */
[----:B------:R-:W-:Y:S02]  /*7130*/  USHF.R.W.U32 UR20, UR25, 0x18, UR19 ;  /* 0x0000001819147899 */ /* 0x000fe40008001e13 */
[----:B------:R-:W-:Y:S02]  /*7140*/  ULOP3.LUT UR63, UR62, UR15, URZ, 0x3c, !UPT ;  /* 0x0000000f3e3f7292 */ /* 0x000fe4000f8e3cff */
[----:B------:R-:W-:Y:S02]  /*7150*/  USHF.R.W.U32 UR19, UR19, 0x18, UR25 ;  /* 0x0000001813137899 */ /* 0x000fe40008001e19 */
[----:B------:R-:W-:Y:S02]  /*7160*/  UIADD3.X UR69, UPT, UPT, UR47, UR69, UR18, UP2, UP3 ;  /* 0x000000452f457290 */ /* 0x000fe400097e6412 */
[----:B------:R-:W-:-:S02]  /*7170*/  USHF.R.W.U32 UR25, UR21, 0x18, UR16 ;  /* 0x0000001815197899 */ /* 0x000fc40008001e10 */
[----:B------:R-:W-:Y:S02]  /*7180*/  USHF.R.W.U32 UR16, UR16, 0x18, UR21 ;  /* 0x0000001810107899 */ /* 0x000fe40008001e15 */
[----:B------:R-:W-:Y:S02]  /*7190*/  UIADD3 UR21, UP1, UP2, UR20, UR36, UR67 ;  /* 0x0000002414157290 */ /* 0x000fe4000fa3e043 */
[----:B------:R-:W-:Y:S02]  /*71a0*/  UIADD3 UR66, UP0, UPT, UR63, UR66, URZ ;  /* 0x000000423f427290 */ /* 0x000fe4000ff1e0ff */
[----:B------:R-:W-:Y:S02]  /*71b0*/  ULOP3.LUT UR63, UR69, UR17, URZ, 0x3c, !UPT ;  /* 0x00000011453f7292 */ /* 0x000fe4000f8e3cff */
[----:B------:R-:W-:Y:S02]  /*71c0*/  ULOP3.LUT UR54, UR21, UR27, UR54, 0x96, !UPT ;  /* 0x0000001b15367292 */ /* 0x000fe4000f8e9636 */
[----:B------:R-:W-:-:S02]  /*71d0*/  UIADD3.X UR27, UPT, UPT, UR19, UR37, UR27, UP1, UP2 ;  /* 0x00000025131b7290 */ /* 0x000fc40008fe441b */
[----:B------:R-:W-:Y:S02]  /*71e0*/  UIADD3 UR63, UP3, UPT, UR63, UR64, URZ ;  /* 0x000000403f3f7290 */ /* 0x000fe4000ff7e0ff */
[----:B------:R-:W-:Y:S02]  /*71f0*/  UIADD3 UR64, UP1, UP2, UR25, UR38, UR57 ;  /* 0x0000002619407290 */ /* 0x000fe4000fa3e039 */
[----:B------:R-:W-:Y:S02]  /*7200*/  ULOP3.LUT UR24, UR27, UR67, UR24, 0x96, !UPT ;  /* 0x000000431b187292 */ /* 0x000fe4000f8e9618 */
[----:B------:R-:W-:Y:S02]  /*7210*/  UIADD3.X UR67, UPT, UPT, UR16, UR39, UR58, UP1, UP2 ;  /* 0x0000002710437290 */ /* 0x000fe40008fe443a */
[----:B------:R-:W-:Y:S02]  /*7220*/  ULOP3.LUT UR71, UR59, UR22, URZ, 0x3c, !UPT ;  /* 0x000000163b477292 */ /* 0x000fe4000f8e3cff */
[----:B------:R-:W-:-:S02]  /*7230*/  ULOP3.LUT UR58, UR64, UR58, UR70, 0x96, !UPT ;  /* 0x0000003a403a7292 */ /* 0x000fc4000f8e9646 */
[----:B------:R-:W-:Y:S02]  /*7240*/  ULOP3.LUT UR26, UR67, UR57, UR26, 0x96, !UPT ;  /* 0x00000039431a7292 */ /* 0x000fe4000f8e961a */
[----:B------:R-:W-:Y:S02]  /*7250*/  ULOP3.LUT UR70, UR53, UR23, URZ, 0x3c, !UPT ;  /* 0x0000001735467292 */ /* 0x000fe4000f8e3cff */
[----:B------:R-:W-:Y:S02]  /*7260*/  UIADD3.X UR71, UPT, UPT, UR71, UR60, URZ, UP0, !UPT ;  /* 0x0000003c47477290 */ /* 0x000fe400087fe4ff */
[----:B------:R-:W-:Y:S02]  /*7270*/  ULOP3.LUT UR57, UR63, UR28, URZ, 0x3c, !UPT ;  /* 0x0000001c3f397292 */ /* 0x000fe4000f8e3cff */
[----:B------:R-:W-:Y:S02]  /*7280*/  USHF.R.W.U32 UR28, UR58, 0x10, UR26 ;  /* 0x000000103a1c7899 */ /* 0x000fe40008001e1a */
[----:B------:R-:W-:-:S02]  /*7290*/  UIADD3.X UR70, UPT, UPT, UR70, UR68, URZ, UP3, !UPT ;  /* 0x0000004446467290 */ /* 0x000fc40009ffe4ff */
[----:B------:R-:W-:Y:S02]  /*72a0*/  USHF.R.W.U32 UR26, UR26, 0x10, UR58 ;  /* 0x000000101a1a7899 */ /* 0x000fe40008001e3a */
        /* <DEDUP_REMOVED lines=10> */
[----:B------:R-:W-:-:S02]  /*7350*/  USHF.R.W.U32 UR18, UR18, 0x18, UR57 ;  /* 0x0000001812127899 */ /* 0x000fc40008001e39 */
[----:B------:R-:W-:Y:S02]  /*7360*/  UIADD3.X UR52, UPT, UPT, UR26, UR52, URZ, UP1, !UPT ;  /* 0x000000341a347290 */ /* 0x000fe40008ffe4ff */
[----:B------:R-:W-:Y:S02]  /*7370*/  UIADD3.X UR56, UPT, UPT, UR24, UR56, URZ, UP0, !UPT ;  /* 0x0000003818387290 */ /* 0x000fe400087fe4ff */
[----:B------:R-:W-:Y:S02]  /*7380*/  UIADD3 UR57, UP0, UP1, UR54, UR44, UR59 ;  /* 0x0000002c36397290 */ /* 0x000fe4000f91e03b */
[----:B------:R-:W-:Y:S02]  /*7390*/  UIADD3 UR60, UP2, UP3, UR29, UR48, UR53 ;  /* 0x000000301d3c7290 */ /* 0x000fe4000fb5e035 */
[----:B------:R-:W-:Y:S02]  /*73a0*/  ULOP3.LUT UR25, UR55, UR25, URZ, 0x3c, !UPT ;  /* 0x0000001937197292 */ /* 0x000fe4000f8e3cff */
[----:B------:R-:W-:-:S02]  /*73b0*/  ULOP3.LUT UR16, UR52, UR16, URZ, 0x3c, !UPT ;  /* 0x0000001034107292 */ /* 0x000fc4000f8e3cff */
[----:B------:R-:W-:Y:S02]  /*73c0*/  ULOP3.LUT UR15, UR57, UR62, UR15, 0x96, !UPT ;  /* 0x0000003e390f7292 */ /* 0x000fe4000f8e960f */
[----:B------:R-:W-:Y:S02]  /*73d0*/  UIADD3.X UR62, UPT, UPT, UR61, UR45, UR62, UP0, UP1 ;  /* 0x0000002d3d3e7290 */ /* 0x000fe400087e243e */
[----:B------:R-:W-:Y:S02]  /*73e0*/  UIADD3.X UR68, UPT, UPT, UR18, UR49, UR69, UP2, UP3 ;  /* 0x0000003112447290 */ /* 0x000fe400097e6445 */
[----:B------:R-:W-:Y:S02]  /*73f0*/  ULOP3.LUT UR20, UR65, UR20, URZ, 0x3c, !UPT ;  /* 0x0000001441147292 */ /* 0x000fe4000f8e3cff */
[----:B------:R-:W-:Y:S02]  /*7400*/  ULOP3.LUT UR19, UR56, UR19, URZ, 0x3c, !UPT ;  /* 0x0000001338137292 */ /* 0x000fe4000f8e3cff */
[----:B------:R-:W-:-:S02]  /*7410*/  ULOP3.LUT UR69, UR60, UR69, UR17, 0x96, !UPT ;  /* 0x000000453c457292 */ /* 0x000fc4000f8e9611 */
[----:B------:R-:W-:Y:S02]  /*7420*/  USHF.R.W.U32 UR17, UR16, 0x1f, UR25 ;  /* 0x0000001f10117899 */ /* 0x000fe40008001e19 */
[----:B------:R-:W-:Y:S02]  /*7430*/  ULOP3.LUT UR22, UR62, UR59, UR22, 0x96, !UPT ;  /* 0x0000003b3e167292 */ /* 0x000fe4000f8e9616 */
[----:B------:R-:W-:Y:S02]  /*7440*/  USHF.R.W.U32 UR16, UR25, 0x1f, UR16 ;  /* 0x0000001f19107899 */ /* 0x000fe40008001e10 */
[----:B------:R-:W-:Y:S02]  /*7450*/  USHF.R.W.U32 UR25, UR19, 0x1f, UR20 ;  /* 0x0000001f13197899 */ /* 0x000fe40008001e14 */
[----:B------:R-:W-:Y:S02]  /*7460*/  ULOP3.LUT UR23, UR68, UR53, UR23, 0x96, !UPT ;  /* 0x0000003544177292 */ /* 0x000fe4000f8e9617 */
[----:B------:R-:W-:-:S02]  /*7470*/  USHF.R.W.U32 UR19, UR20, 0x1f, UR19 ;  /* 0x0000001f14137899 */ /* 0x000fc40008001e13 */
[----:B------:R-:W-:Y:S02]  /*7480*/  UIADD3 UR21, UP0, UP1, UR40, UR21, UR17 ;  /* 0x0000001528157290 */ /* 0x000fe4000f91e011 */
[----:B------:R-:W-:Y:S02]  /*7490*/  USHF.R.W.U32 UR20, UR15, 0x10, UR22 ;  /* 0x000000100f147899 */ /* 0x000fe40008001e16 */
[----:B------:R-:W-:Y:S02]  /*74a0*/  USHF.R.W.U32 UR22, UR22, 0x10, UR15 ;  /* 0x0000001016167899 */ /* 0x000fe40008001e0f */
[----:B------:R-:W-:Y:S02]  /*74b0*/  UIADD3 UR60, UP2, UPT, UR25, UR60, URZ ;  /* 0x0000003c193c7290 */ /* 0x000fe4000ff5e0ff */
        /* <DEDUP_REMOVED lines=8> */
[----:B------:R-:W-:Y:S02]  /*7540*/  ULOP3.LUT UR53, UR21, UR15, URZ, 0x3c, !UPT ;  /* 0x0000000f15357292 */ /* 0x000fe4000f8e3cff */
[----:B------:R-:W-:Y:S02]  /*7550*/  UIADD3 UR59, UP2, UPT, UR59, UR66, URZ ;  /* 0x000000423b3b7290 */ /* 0x000fe4000ff5e0ff */
[----:B------:R-:W-:Y:S02]  /*7560*/  UIADD3.X UR71, UPT, UPT, UR22, UR71, URZ, UP0, !UPT ;  /* 0x0000004716477290 */ /* 0x000fe400087fe4ff */
[----:B------:R-:W-:Y:S02]  /*7570*/  ULOP3.LUT UR54, UR66, UR54, URZ, 0x3c, !UPT ;  /* 0x0000003642367292 */ /* 0x000fe4000f8e3cff */
[----:B------:R-:W-:Y:S02]  /*7580*/  ULOP3.LUT UR66, UR60, UR20, URZ, 0x3c, !UPT ;  /* 0x000000143c427292 */ /* 0x000fe4000f8e3cff */
[----:B------:R-:W-:-:S02]  /*7590*/  UIADD3.X UR70, UPT, UPT, UR23, UR70, URZ, UP1, !UPT ;  /* 0x0000004617467290 */ /* 0x000fc40008ffe4ff */
        /* <DEDUP_REMOVED lines=8> */
[----:B------:R-:W-:Y:S02]  /*7620*/  USHF.R.W.U32 UR61, UR54, 0x1f, UR61 ;  /* 0x0000001f363d7899 */ /* 0x000fe40008001e3d */
[----:B------:R-:W-:Y:S02]  /*7630*/  ULOP3.LUT UR17, UR59, UR17, URZ, 0x3c, !UPT ;  /* 0x000000113b117292 */ /* 0x000fe4000f8e3cff */
[----:B------:R-:W-:Y:S02]  /*7640*/  USHF.R.W.U32 UR54, UR18, 0x1f, UR29 ;  /* 0x0000001f12367899 */ /* 0x000fe40008001e1d */
[----:B------:R-:W-:-:S02]  /*7650*/  USHF.R.W.U32 UR18, UR29, 0x1f, UR18 ;  /* 0x0000001f1d127899 */ /* 0x000fc40008001e12 */
[----:B------:R-:W-:Y:S02]  /*7660*/  ULOP3.LUT UR25, UR69, UR25, URZ, 0x3c, !UPT ;  /* 0x0000001945197292 */ /* 0x000fe4000f8e3cff */
[----:B------:R-:W-:Y:S02]  /*7670*/  ULOP3.LUT UR29, UR66, UR19, URZ, 0x3c, !UPT ;  /* 0x00000013421d7292 */ /* 0x000fe4000f8e3cff */
[----:B------:R-:W-:Y:S02]  /*7680*/  USHF.R.W.U32 UR19, UR17, 0x18, UR52 ;  /* 0x0000001811137899 */ /* 0x000fe40008001e34 */
[----:B------:R-:W-:Y:S02]  /*7690*/  USHF.R.W.U32 UR17, UR52, 0x18, UR17 ;  /* 0x0000001834117899 */ /* 0x000fe40008001e11 */
[----:B------:R-:W-:Y:S02]  /*76a0*/  UIADD3 UR64, UP2, UPT, UR16, UR64, URZ ;  /* 0x0000004010407290 */ /* 0x000fe4000ff5e0ff */
[----:B------:R-:W-:-:S02]  /*76b0*/  USHF.R.W.U32 UR52, UR25, 0x18, UR29 ;  /* 0x0000001819347899 */ /* 0x000fc40008001e1d */
[----:B------:R-:W-:Y:S02]  /*76c0*/  USHF.R.W.U32 UR29, UR29, 0x18, UR25 ;  /* 0x000000181d1d7899 */ /* 0x000fe40008001e19 */
[----:B------:R-:W-:Y:S02]  /*76d0*/  UIADD3 UR25, UP0, UP1, UR19, UR50, UR21 ;  /* 0x0000003213197290 */ /* 0x000fe4000f91e015 */
[----:B------:R-:W-:Y:S02]  /*76e0*/  UIADD3 UR57, UP3, UPT, UR54, UR57, URZ ;  /* 0x0000003936397290 */ /* 0x000fe4000ff7e0ff */
[----:B------:R-:W-:Y:S02]  /*76f0*/  UIADD3.X UR67, UPT, UPT, UR61, UR67, URZ, UP2, !UPT ;  /* 0x000000433d437290 */ /* 0x000fe400097fe4ff */
[----:B------:R-:W-:Y:S02]  /*7700*/  UIADD3.X UR55, UPT, UPT, UR17, UR51, UR27, UP0, UP1 ;  /* 0x0000003311377290 */ /* 0x000fe400087e241b */
[----:B------:R-:W-:-:S02]  /*7710*/  ULOP3.LUT UR23, UR25, UR27, UR23, 0x96, !UPT ;  /* 0x0000001b19177292 */ /* 0x000fc4000f8e9617 */
[----:B------:R-:W-:Y:S02]  /*7720*/  UIADD3.X UR62, UPT, UPT, UR18, UR62, URZ, UP3, !UPT ;  /* 0x0000003e123e7290 */ /* 0x000fe40009ffe4ff */
[----:B------:R-:W-:Y:S02]  /*7730*/  ULOP3.LUT UR27, UR67, UR24, URZ, 0x3c, !UPT ;  /* 0x00000018431b7292 */ /* 0x000fe4000f8e3cff */
[----:B------:R-:W-:Y:S02]  /*7740*/  ULOP3.LUT UR15, UR55, UR21, UR15, 0x96, !UPT ;  /* 0x00000015370f7292 */ /* 0x000fe4000f8e960f */
[----:B------:R-:W-:Y:S02]  /*7750*/  ULOP3.LUT UR21, UR62, UR26, URZ, 0x3c, !UPT ;  /* 0x0000001a3e157292 */ /* 0x000fe4000f8e3cff */
[----:B------:R-:W-:Y:S02]  /*7760*/  UIADD3 UR27, UP0, UPT, UR27, UR63, URZ ;  /* 0x0000003f1b1b7290 */ /* 0x000fe4000ff1e0ff */
[----:B------:R-:W-:-:S02]  /*7770*/  UIADD3 UR63, UP2, UPT, UR52, UR60, URZ ;  /* 0x0000003c343f7290 */ /* 0x000fc4000ff5e0ff */
[----:B------:R-:W-:Y:S02]  /*7780*/  UIADD3 UR21, UP1, UPT, UR21, UR65, URZ ;  /* 0x0000004115157290 */ /* 0x000fe4000ff3e0ff */
[----:B------:R-:W-:Y:S02]  /*7790*/  ULOP3.LUT UR71, UR64, UR58, URZ, 0x3c, !UPT ;  /* 0x0000003a40477292 */ /* 0x000fe4000f8e3cff */
[----:B------:R-:W-:Y:S02]  /*77a0*/  UIADD3.X UR65, UPT, UPT, UR29, UR68, URZ, UP2, !UPT ;  /* 0x000000441d417290 */ /* 0x000fe400097fe4ff */
[----:B------:R-:W-:Y:S02]  /*77b0*/  ULOP3.LUT UR22, UR63, UR68, UR22, 0x96, !UPT ;  /* 0x000000443f167292 */ /* 0x000fe4000f8e9616 */
[----:B------:R-:W-:Y:S02]  /*77c0*/  ULOP3.LUT UR68, UR57, UR28, URZ, 0x3c, !UPT ;  /* 0x0000001c39447292 */ /* 0x000fe4000f8e3cff */
[----:B------:R-:W-:-:S02]  /*77d0*/  UIADD3.X UR71, UPT, UPT, UR71, UR70, URZ, UP0, !UPT ;  /* 0x0000004647477290 */ /* 0x000fc400087fe4ff */
[----:B------:R-:W-:Y:S02]  /*77e0*/  ULOP3.LUT UR20, UR65, UR60, UR20, 0x96, !UPT ;  /* 0x0000003c41147292 */ /* 0x000fe4000f8e9614 */
[----:B------:R-:W-:Y:S02]  /*77f0*/  UIADD3.X UR68, UPT, UPT, UR68, UR56, URZ, UP1, !UPT ;  /* 0x0000003844447290 */ /* 0x000fe40008ffe4ff */
[----:B------:R-:W-:Y:S02]  /*7800*/  USHF.R.W.U32 UR56, UR23, 0x10, UR15 ;  /* 0x0000001017387899 */ /* 0x000fe40008001e0f */
[----:B------:R-:W-:Y:S02]  /*7810*/  ULOP3.LUT UR16, UR27, UR16, URZ, 0x3c, !UPT ;  /* 0x000000101b107292 */ /* 0x000fe4000f8e3cff */
[----:B------:R-:W-:Y:S02]  /*7820*/  USHF.R.W.U32 UR15, UR15, 0x10, UR23 ;  /* 0x000000100f0f7899 */ /* 0x000fe40008001e17 */
[----:B------:R-:W-:-:S02]  /*7830*/  ULOP3.LUT UR61, UR71, UR61, URZ, 0x3c, !UPT ;  /* 0x0000003d473d7292 */ /* 0x000fc4000f8e3cff */
[----:B------:R-:W-:Y:S02]  /*7840*/  USHF.R.W.U32 UR23, UR22, 0x10, UR20 ;  /* 0x0000001016177899 */ /* 0x000fe40008001e14 */
[----:B------:R-:W-:Y:S02]  /*7850*/  ULOP3.LUT UR54, UR21, UR54, URZ, 0x3c, !UPT ;  /* 0x0000003615367292 */ /* 0x000fe4000f8e3cff */
[----:B------:R-:W-:Y:S02]  /*7860*/  ULOP3.LUT UR18, UR68, UR18, URZ, 0x3c, !UPT ;  /* 0x0000001244127292 */ /* 0x000fe4000f8e3cff */
[----:B------:R-:W-:Y:S02]  /*7870*/  USHF.R.W.U32 UR20, UR20, 0x10, UR22 ;  /* 0x0000001014147899 */ /* 0x000fe40008001e16 */
[----:B------:R-:W-:Y:S02]  /*7880*/  UIADD3 UR59, UP0, UPT, UR56, UR59, URZ ;  /* 0x0000003b383b7290 */ /* 0x000fe4000ff1e0ff */
[----:B------:R-:W-:-:S02]  /*7890*/  USHF.R.W.U32 UR22, UR16, 0x18, UR61 ;  /* 0x0000001810167899 */ /* 0x000fc40008001e3d */
[----:B------:R-:W-:Y:S02]  /*78a0*/  UIADD3 UR69, UP1, UPT, UR23, UR69, URZ ;  /* 0x0000004517457290 */ /* 0x000fe4000ff3e0ff */
[----:B------:R-:W-:Y:S02]  /*78b0*/  USHF.R.W.U32 UR61, UR61, 0x18, UR16 ;  /* 0x000000183d3d7899 */ /* 0x000fe40008001e10 */
[----:B------:R-:W-:Y:S02]  /*78c0*/  USHF.R.W.U32 UR16, UR54, 0x18, UR18 ;  /* 0x0000001836107899 */ /* 0x000fe40008001e12 */
[----:B------:R-:W-:Y:S02]  /*78d0*/  USHF.R.W.U32 UR18, UR18, 0x18, UR54 ;  /* 0x0000001812127899 */ /* 0x000fe40008001e36 */
[----:B------:R-:W-:Y:S02]  /*78e0*/  UIADD3.X UR53, UPT, UPT, UR15, UR53, URZ, UP0, !UPT ;  /* 0x000000350f357290 */ /* 0x000fe400087fe4ff */
[----:B------:R-:W-:-:S02]  /*78f0*/  UIADD3.X UR66, UPT, UPT, UR20, UR66, URZ, UP1, !UPT ;  /* 0x0000004214427290 */ /* 0x000fc40008ffe4ff */
[----:B------:R-:W-:Y:S02]  /*7900*/  ULOP3.LUT UR54, UR69, UR52, URZ, 0x3c, !UPT ;  /* 0x0000003445367292 */ /* 0x000fe4000f8e3cff */
[----:B------:R-:W-:Y:S02]  /*7910*/  UIADD3 UR60, UP0, UPT, UR22, UR64, URZ ;  /* 0x00000040163c7290 */ /* 0x000fe4000ff1e0ff */
[----:B------:R-:W-:Y:S02]  /*7920*/  UIADD3 UR52, UP1, UPT, UR16, UR57, URZ ;  /* 0x0000003910347290 */ /* 0x000fe4000ff3e0ff */
[----:B------:R-:W-:Y:S02]  /*7930*/  ULOP3.LUT UR19, UR59, UR19, URZ, 0x3c, !UPT ;  /* 0x000000133b137292 */ /* 0x000fe4000f8e3cff */
[----:B------:R-:W-:Y:S02]  /*7940*/  ULOP3.LUT UR17, UR53, UR17, URZ, 0x3c, !UPT ;  /* 0x0000001135117292 */ /* 0x000fe4000f8e3cff */
[----:B------:R-:W-:-:S02]  /*7950*/  ULOP3.LUT UR24, UR60, UR67, UR24, 0x96, !UPT ;  /* 0x000000433c187292 */ /* 0x000fc4000f8e9618 */
[----:B------:R-:W-:Y:S02]  /*7960*/  UIADD3.X UR70, UPT, UPT, UR61, UR67, URZ, UP0, !UPT ;  /* 0x000000433d467290 */ /* 0x000fe400087fe4ff */
[----:B------:R-:W-:Y:S02]  /*7970*/  ULOP3.LUT UR29, UR66, UR29, URZ, 0x3c, !UPT ;  /* 0x0000001d421d7292 */ /* 0x000fe4000f8e3cff */
[----:B------:R-:W-:Y:S02]  /*7980*/  UIADD3.X UR67, UPT, UPT, UR18, UR62, URZ, UP1, !UPT ;  /* 0x0000003e12437290 */ /* 0x000fe40008ffe4ff */
[----:B------:R-:W-:Y:S02]  /*7990*/  ULOP3.LUT UR62, UR52, UR62, UR26, 0x96, !UPT ;  /* 0x0000003e343e7292 */ /* 0x000fe4000f8e961a */
[----:B------:R-:W-:Y:S02]  /*79a0*/  USHF.R.W.U32 UR26, UR17, 0x1f, UR19 ;  /* 0x0000001f111a7899 */ /* 0x000fe40008001e13 */
[----:B------:R-:W-:-:S02]  /*79b0*/  USHF.R.W.U32 UR17, UR19, 0x1f, UR17 ;  /* 0x0000001f13117899 */ /* 0x000fc40008001e11 */
[----:B------:R-:W-:Y:S02]  /*79c0*/  USHF.R.W.U32 UR19, UR29, 0x1f, UR54 ;  /* 0x0000001f1d137899 */ /* 0x000fe40008001e36 */
[----:B------:R-:W-:Y:S02]  /*79d0*/  ULOP3.LUT UR58, UR70, UR64, UR58, 0x96, !UPT ;  /* 0x00000040463a7292 */ /* 0x000fe4000f8e963a */
[----:B------:R-:W-:Y:S02]  /*79e0*/  ULOP3.LUT UR28, UR67, UR57, UR28, 0x96, !UPT ;  /* 0x00000039431c7292 */ /* 0x000fe4000f8e961c */
[----:B------:R-:W-:Y:S02]  /*79f0*/  UIADD3 UR60, UP1, UP2, UR42, UR60, UR26 ;  /* 0x0000003c2a3c7290 */ /* 0x000fe4000fa3e01a */
[----:B------:R-:W-:Y:S02]  /*7a00*/  USHF.R.W.U32 UR29, UR54, 0x1f, UR29 ;  /* 0x0000001f361d7899 */ /* 0x000fe40008001e1d */
[----:B------:R-:W-:-:S02]  /*7a10*/  UIADD3 UR25, UP0, UPT, UR19, UR25, URZ ;  /* 0x0000001913197290 */ /* 0x000fc4000ff1e0ff */
[----:B------:R-:W-:Y:S02]  /*7a20*/  USHF.R.W.U32 UR54, UR24, 0x10, UR58 ;  /* 0x0000001018367899 */ /* 0x000fe40008001e3a */
[----:B------:R-:W-:Y:S02]  /*7a30*/  USHF.R.W.U32 UR57, UR62, 0x10, UR28 ;  /* 0x000000103e397899 */ /* 0x000fe40008001e1c */
[----:B------:R-:W-:Y:S02]  /*7a40*/  UIADD3.X UR70, UPT, UPT, UR43, UR70, UR17, UP1, UP2 ;  /* 0x000000462b467290 */ /* 0x000fe40008fe4411 */
[----:B------:R-:W-:Y:S02]  /*7a50*/  USHF.R.W.U32 UR28, UR28, 0x10, UR62 ;  /* 0x000000101c1c7899 */ /* 0x000fe40008001e3e */
[----:B------:R-:W-:Y:S02]  /*7a60*/  USHF.R.W.U32 UR24, UR58, 0x10, UR24 ;  /* 0x000000103a187899 */ /* 0x000fe40008001e18 */
[----:B------:R-:W-:-:S02]  /*7a70*/  UIADD3.X UR55, UPT, UPT, UR29, UR55, URZ, UP0, !UPT ;  /* 0x000000371d377290 */ /* 0x000fc400087fe4ff */
[----:B------:R-:W-:Y:S02]  /*7a80*/  UIADD3 UR27, UP0, UPT, UR54, UR27, URZ ;  /* 0x0000001b361b7290 */ /* 0x000fe4000ff1e0ff */
[----:B------:R-:W-:Y:S02]  /*7a90*/  ULOP3.LUT UR62, UR70, UR28, URZ, 0x3c, !UPT ;  /* 0x0000001c463e7292 */ /* 0x000fe4000f8e3cff */
[----:B------:R-:W-:Y:S02]  /*7aa0*/  UIADD3 UR21, UP1, UPT, UR57, UR21, URZ ;  /* 0x0000001539157290 */ /* 0x000fe4000ff3e0ff */
[----:B------:R-:W-:Y:S02]  /*7ab0*/  ULOP3.LUT UR64, UR55, UR24, URZ, 0x3c, !UPT ;  /* 0x0000001837407292 */ /* 0x000fe4000f8e3cff */
[----:B------:R-:W-:Y:S02]  /*7ac0*/  UIADD3.X UR71, UPT, UPT, UR24, UR71, URZ, UP0, !UPT ;  /* 0x0000004718477290 */ /* 0x000fe400087fe4ff */
[----:B------:R-:W-:-:S02]  /*7ad0*/  ULOP3.LUT UR58, UR60, UR57, URZ, 0x3c, !UPT ;  /* 0x000000393c3a7292 */ /* 0x000fc4000f8e3cff */
[----:B------:R-:W-:Y:S02]  /*7ae0*/  UIADD3 UR62, UP2, UPT, UR62, UR69, URZ ;  /* 0x000000453e3e7290 */ /* 0x000fe4000ff5e0ff */
[----:B------:R-:W-:Y:S02]  /*7af0*/  UIADD3 UR64, UP0, UPT, UR64, UR21, URZ ;  /* 0x0000001540407290 */ /* 0x000fe4000ff1e0ff */
[----:B------:R-:W-:Y:S02]  /*7b00*/  ULOP3.LUT UR69, UR25, UR54, URZ, 0x3c, !UPT ;  /* 0x0000003619457292 */ /* 0x000fe4000f8e3cff */
[----:B------:R-:W-:Y:S02]  /*7b10*/  ULOP3.LUT UR22, UR27, UR22, URZ, 0x3c, !UPT ;  /* 0x000000161b167292 */ /* 0x000fe4000f8e3cff */
[----:B------:R-:W-:Y:S02]  /*7b20*/  UIADD3.X UR68, UPT, UPT, UR28, UR68, URZ, UP1, !UPT ;  /* 0x000000441c447290 */ /* 0x000fe40008ffe4ff */
[----:B------:R-:W-:-:S02]  /*7b30*/  ULOP3.LUT UR61, UR71, UR61, URZ, 0x3c, !UPT ;  /* 0x0000003d473d7292 */ /* 0x000fc4000f8e3cff */
[----:B------:R-:W-:Y:S02]  /*7b40*/  ULOP3.LUT UR16, UR21, UR16, URZ, 0x3c, !UPT ;  /* 0x0000001015107292 */ /* 0x000fe4000f8e3cff */
[----:B------:R-:W-:Y:S02]  /*7b50*/  UIADD3.X UR58, UPT, UPT, UR58, UR66, URZ, UP2, !UPT ;  /* 0x000000423a3a7290 */ /* 0x000fe400097fe4ff */
[----:B------:R-:W-:Y:S02]  /*7b60*/  ULOP3.LUT UR21, UR64, UR19, URZ, 0x3c, !UPT ;  /* 0x0000001340157292 */ /* 0x000fe4000f8e3cff */
[----:B------:R-:W-:Y:S02]  /*7b70*/  ULOP3.LUT UR18, UR68, UR18, URZ, 0x3c, !UPT ;  /* 0x0000001244127292 */ /* 0x000fe4000f8e3cff */
[----:B------:R-:W-:Y:S02]  /*7b80*/  UIADD3.X UR69, UPT, UPT, UR69, UR68, URZ, UP0, !UPT ;  /* 0x0000004445457290 */ /* 0x000fe400087fe4ff */
[----:B------:R-:W-:-:S02]  /*7b90*/  USHF.R.W.U32 UR19, UR61, 0x1f, UR22 ;  /* 0x0000001f3d137899 */ /* 0x000fc40008001e16 */
[----:B------:R-:W-:Y:S02]  /*7ba0*/  ULOP3.LUT UR26, UR62, UR26, URZ, 0x3c, !UPT ;  /* 0x0000001a3e1a7292 */ /* 0x000fe4000f8e3cff */
[----:B------:R-:W-:Y:S02]  /*7bb0*/  ULOP3.LUT UR17, UR58, UR17, URZ, 0x3c, !UPT ;  /* 0x000000113a117292 */ /* 0x000fe4000f8e3cff */
[----:B------:R-:W-:Y:S02]  /*7bc0*/  USHF.R.W.U32 UR22, UR22, 0x1f, UR61 ;  /* 0x0000001f16167899 */ /* 0x000fe40008001e3d */
[----:B------:R-:W-:Y:S02]  /*7bd0*/  ULOP3.LUT UR29, UR69, UR29, URZ, 0x3c, !UPT ;  /* 0x0000001d451d7292 */ /* 0x000fe4000f8e3cff */
[----:B------:R-:W-:Y:S02]  /*7be0*/  USHF.R.W.U32 UR61, UR18, 0x1f, UR16 ;  /* 0x0000001f123d7899 */ /* 0x000fe40008001e10 */
[----:B------:R-:W-:-:S02]  /*7bf0*/  UIADD3 UR52, UP1, UP2, UR50, UR52, UR19 ;  /* 0x0000003432347290 */ /* 0x000fc4000fa3e013 */
[----:B------:R-:W-:Y:S02]  /*7c00*/  USHF.R.W.U32 UR16, UR16, 0x1f, UR18 ;  /* 0x0000001f10107899 */ /* 0x000fe40008001e12 */
[----:B------:R-:W-:Y:S02]  /*7c10*/  USHF.R.W.U32 UR18, UR26, 0x18, UR17 ;  /* 0x000000181a127899 */ /* 0x000fe40008001e11 */
[----:B------:R-:W-:Y:S02]  /*7c20*/  USHF.R.W.U32 UR17, UR17, 0x18, UR26 ;  /* 0x0000001811117899 */ /* 0x000fe40008001e1a */
[----:B------:R-:W-:Y:S02]  /*7c30*/  USHF.R.W.U32 UR26, UR21, 0x18, UR29 ;  /* 0x00000018151a7899 */ /* 0x000fe40008001e1d */
[----:B------:R-:W-:Y:S02]  /*7c40*/  UIADD3.X UR67, UPT, UPT, UR51, UR67, UR22, UP1, UP2 ;  /* 0x0000004333437290 */ /* 0x000fe40008fe4416 */
[----:B------:R-:W-:-:S02]  /*7c50*/  UIADD3 UR63, UP0, UPT, UR61, UR63, URZ ;  /* 0x0000003f3d3f7290 */ /* 0x000fc4000ff1e0ff */
[----:B------:R-:W-:Y:S02]  /*7c60*/  USHF.R.W.U32 UR21, UR29, 0x18, UR21 ;  /* 0x000000181d157899 */ /* 0x000fe40008001e15 */
[----:B------:R-:W-:Y:S02]  /*7c70*/  UIADD3 UR29, UP1, UP2, UR18, UR40, UR60 ;  /* 0x00000028121d7290 */ /* 0x000fe4000fa3e03c */
[----:B------:R-:W-:Y:S02]  /*7c80*/  ULOP3.LUT UR66, UR67, UR20, URZ, 0x3c, !UPT ;  /* 0x0000001443427292 */ /* 0x000fe4000f8e3cff */
[----:B------:R-:W-:Y:S02]  /*7c90*/  UIADD3.X UR65, UPT, UPT, UR16, UR65, URZ, UP0, !UPT ;  /* 0x0000004110417290 */ /* 0x000fe400087fe4ff */
[----:B------:R-:W-:Y:S02]  /*7ca0*/  ULOP3.LUT UR28, UR29, UR70, UR28, 0x96, !UPT ;  /* 0x000000461d1c7292 */ /* 0x000fe4000f8e961c */
[----:B------:R-:W-:-:S02]  /*7cb0*/  UIADD3.X UR70, UPT, UPT, UR17, UR41, UR70, UP1, UP2 ;  /* 0x0000002911467290 */ /* 0x000fc40008fe4446 */
[----:B------:R-:W-:Y:S02]  /*7cc0*/  UIADD3 UR66, UP1, UPT, UR66, UR59, URZ ;  /* 0x0000003b42427290 */ /* 0x000fe4000ff3e0ff */
[----:B------:R-:W-:Y:S02]  /*7cd0*/  ULOP3.LUT UR59, UR65, UR15, URZ, 0x3c, !UPT ;  /* 0x0000000f413b7292 */ /* 0x000fe4000f8e3cff */
[----:B------:R-:W-:Y:S02]  /*7ce0*/  ULOP3.LUT UR57, UR70, UR60, UR57, 0x96, !UPT ;  /* 0x0000003c46397292 */ /* 0x000fe4000f8e9639 */
[----:B------:R-:W-:Y:S02]  /*7cf0*/  ULOP3.LUT UR60, UR52, UR23, URZ, 0x3c, !UPT ;  /* 0x00000017343c7292 */ /* 0x000fe4000f8e3cff */
[----:B------:R-:W-:Y:S02]  /*7d00*/  UIADD3 UR59, UP2, UPT, UR59, UR27, URZ ;  /* 0x0000001b3b3b7290 */ /* 0x000fe4000ff5e0ff */
[----:B------:R-:W-:-:S02]  /*7d10*/  UIADD3 UR27, UP0, UPT, UR26, UR25, URZ ;  /* 0x000000191a1b7290 */ /* 0x000fc4000ff1e0ff */
[----:B------:R-:W-:Y:S02]  /*7d20*/  UIADD3.X UR60, UPT, UPT, UR60, UR53, URZ, UP1, !UPT ;  /* 0x000000353c3c7290 */ /* 0x000fe40008ffe4ff */
[----:B------:R-:W-:Y:S02]  /*7d30*/  UIADD3.X UR53, UPT, UPT, UR21, UR55, URZ, UP0, !UPT ;  /* 0x0000003715357290 */ /* 0x000fe400087fe4ff */
[----:B------:R-:W-:Y:S02]  /*7d40*/  ULOP3.LUT UR24, UR27, UR55, UR24, 0x96, !UPT ;  /* 0x000000371b187292 */ /* 0x000fe4000f8e9618 */
[----:B------:R-:W-:Y:S02]  /*7d50*/  ULOP3.LUT UR55, UR63, UR56, URZ, 0x3c, !UPT ;  /* 0x000000383f377292 */ /* 0x000fe4000f8e3cff */
[----:B------:R-:W-:Y:S02]  /*7d60*/  ULOP3.LUT UR25, UR53, UR25, UR54, 0x96, !UPT ;  /* 0x0000001935197292 */ /* 0x000fe4000f8e9636 */
[----:B------:R-:W-:-:S02]  /*7d70*/  UIADD3.X UR55, UPT, UPT, UR55, UR71, URZ, UP2, !UPT ;  /* 0x0000004737377290 */ /* 0x000fc400097fe4ff */
[----:B------:R-:W-:Y:S02]  /*7d80*/  ULOP3.LUT UR61, UR59, UR61, URZ, 0x3c, !UPT ;  /* 0x0000003d3b3d7292 */ /* 0x000fe4000f8e3cff */
[----:B------:R-:W-:Y:S02]  /*7d90*/  USHF.R.W.U32 UR54, UR28, 0x10, UR57 ;  /* 0x000000101c367899 */ /* 0x000fe40008001e39 */
[----:B------:R-:W-:Y:S02]  /*7da0*/  ULOP3.LUT UR16, UR55, UR16, URZ, 0x3c, !UPT ;  /* 0x0000001037107292 */ /* 0x000fe4000f8e3cff */
[----:B------:R-:W-:Y:S02]  /*7db0*/  USHF.R.W.U32 UR57, UR57, 0x10, UR28 ;  /* 0x0000001039397899 */ /* 0x000fe40008001e1c */
[----:B------:R-:W-:Y:S02]  /*7dc0*/  ULOP3.LUT UR19, UR66, UR19, URZ, 0x3c, !UPT ;  /* 0x0000001342137292 */ /* 0x000fe4000f8e3cff */
[----:B------:R-:W-:-:S02]  /*7dd0*/  USHF.R.W.U32 UR28, UR24, 0x10, UR25 ;  /* 0x00000010181c7899 */ /* 0x000fc40008001e19 */
[----:B------:R-:W-:Y:S02]  /*7de0*/  ULOP3.LUT UR22, UR60, UR22, URZ, 0x3c, !UPT ;  /* 0x000000163c167292 */ /* 0x000fe4000f8e3cff */
[----:B------:R-:W-:Y:S02]  /*7df0*/  USHF.R.W.U32 UR24, UR25, 0x10, UR24 ;  /* 0x0000001019187899 */ /* 0x000fe40008001e18 */
[----:B------:R-:W-:Y:S02]  /*7e00*/  USHF.R.W.U32 UR25, UR61, 0x18, UR16 ;  /* 0x000000183d197899 */ /* 0x000fe40008001e10 */
[----:B------:R-:W-:Y:S02]  /*7e10*/  USHF.R.W.U32 UR61, UR16, 0x18, UR61 ;  /* 0x00000018103d7899 */ /* 0x000fe40008001e3d */
[----:B------:R-:W-:Y:S02]  /*7e20*/  USHF.R.W.U32 UR16, UR19, 0x18, UR22 ;  /* 0x0000001813107899 */ /* 0x000fe40008001e16 */
[----:B------:R-:W-:-:S02]  /*7e30*/  USHF.R.W.U32 UR19, UR22, 0x18, UR19 ;  /* 0x0000001816137899 */ /* 0x000fc40008001e13 */
[----:B------:R-:W-:Y:S02]  /*7e40*/  UIADD3 UR22, UP2, UP3, UR25, UR46, UR63 ;  /* 0x0000002e19167290 */ /* 0x000fe4000fb5e03f */
[----:B------:R-:W-:Y:S02]  /*7e50*/  UIADD3 UR62, UP1, UPT, UR54, UR62, URZ ;  /* 0x0000003e363e7290 */ /* 0x000fe4000ff3e0ff */
[----:B------:R-:W-:Y:S02]  /*7e60*/  ULOP3.LUT UR15, UR22, UR65, UR15, 0x96, !UPT ;  /* 0x00000041160f7292 */ /* 0x000fe4000f8e960f */
[----:B------:R-:W-:Y:S02]  /*7e70*/  UIADD3 UR64, UP0, UPT, UR28, UR64, URZ ;  /* 0x000000401c407290 */ /* 0x000fe4000ff1e0ff */
[----:B------:R-:W-:Y:S02]  /*7e80*/  UIADD3.X UR65, UPT, UPT, UR61, UR47, UR65, UP2, UP3 ;  /* 0x0000002f3d417290 */ /* 0x000fe400097e6441 */
[----:B------:R-:W-:-:S02]  /*7e90*/  UIADD3.X UR58, UPT, UPT, UR57, UR58, URZ, UP1, !UPT ;  /* 0x0000003a393a7290 */ /* 0x000fc40008ffe4ff */
[----:B------:R-:W-:Y:S02]  /*7ea0*/  UIADD3.X UR69, UPT, UPT, UR24, UR69, URZ, UP0, !UPT ;  /* 0x0000004518457290 */ /* 0x000fe400087fe4ff */
[----:B------:R-:W-:Y:S02]  /*7eb0*/  ULOP3.LUT UR56, UR65, UR63, UR56, 0x96, !UPT ;  /* 0x0000003f41387292 */ /* 0x000fe4000f8e9638 */
[----:B------:R-:W-:Y:S02]  /*7ec0*/  UIADD3 UR63, UP0, UPT, UR16, UR52, URZ ;  /* 0x00000034103f7290 */ /* 0x000fe4000ff1e0ff */
[----:B------:R-:W-:Y:S02]  /*7ed0*/  ULOP3.LUT UR18, UR62, UR18, URZ, 0x3c, !UPT ;  /* 0x000000123e127292 */ /* 0x000fe4000f8e3cff */
[----:B------:R-:W-:Y:S02]  /*7ee0*/  ULOP3.LUT UR17, UR58, UR17, URZ, 0x3c, !UPT ;  /* 0x000000113a117292 */ /* 0x000fe4000f8e3cff */
[----:B------:R-:W-:-:S02]  /*7ef0*/  UIADD3.X UR71, UPT, UPT, UR19, UR67, URZ, UP0, !UPT ;  /* 0x0000004313477290 */ /* 0x000fc400087fe4ff */
[----:B------:R-:W-:Y:S02]  /*7f00*/  ULOP3.LUT UR26, UR64, UR26, URZ, 0x3c, !UPT ;  /* 0x0000001a401a7292 */ /* 0x000fe4000f8e3cff */
[----:B------:R-:W-:Y:S02]  /*7f10*/  ULOP3.LUT UR21, UR69, UR21, URZ, 0x3c, !UPT ;  /* 0x0000001545157292 */ /* 0x000fe4000f8e3cff */
[----:B------:R-:W-:Y:S02]  /*7f20*/  ULOP3.LUT UR67, UR63, UR67, UR20, 0x96, !UPT ;  /* 0x000000433f437292 */ /* 0x000fe4000f8e9614 */
[----:B------:R-:W-:Y:S02]  /*7f30*/  USHF.R.W.U32 UR20, UR17, 0x1f, UR18 ;  /* 0x0000001f11147899 */ /* 0x000fe40008001e12 */
[----:B------:R-:W-:Y:S02]  /*7f40*/  ULOP3.LUT UR23, UR71, UR52, UR23, 0x96, !UPT ;  /* 0x0000003447177292 */ /* 0x000fe4000f8e9617 */
        /* <DEDUP_REMOVED lines=8> */
[----:B------:R-:W-:Y:S02]  /*7fd0*/  USHF.R.W.U32 UR15, UR56, 0x10, UR15 ;  /* 0x00000010380f7899 */ /* 0x000fe40008001e0f */
[----:B------:R-:W-:Y:S02]  /*7fe0*/  UIADD3 UR22, UP2, UP3, UR44, UR22, UR17 ;  /* 0x000000162c167290 */ /* 0x000fe4000fb5e011 */
[----:B------:R-:W-:Y:S02]  /*7ff0*/  UIADD3 UR66, UP0, UPT, UR26, UR66, URZ ;  /* 0x000000421a427290 */ /* 0x000fe4000ff1e0ff */
[----:B------:R-:W-:Y:S02]  /*8000*/  ULOP3.LUT UR56, UR53, UR15, URZ, 0x3c, !UPT ;  /* 0x0000000f35387292 */ /* 0x000fe4000f8e3cff */
[----:B------:R-:W-:-:S02]  /*8010*/  UIADD3.X UR65, UPT, UPT, UR45, UR65, UR21, UP2, UP3 ;  /* 0x000000412d417290 */ /* 0x000fc400097e6415 */
[----:B------:R-:W-:Y:S02]  /*8020*/  UIADD3.X UR60, UPT, UPT, UR67, UR60, URZ, UP0, !UPT ;  /* 0x0000003c433c7290 */ /* 0x000fe400087fe4ff */
[----:B------:R-:W-:Y:S02]  /*8030*/  ULOP3.LUT UR52, UR27, UR23, URZ, 0x3c, !UPT ;  /* 0x000000171b347292 */ /* 0x000fe4000f8e3cff */
[----:B------:R-:W-:Y:S02]  /*8040*/  ULOP3.LUT UR16, UR66, UR16, URZ, 0x3c, !UPT ;  /* 0x0000001042107292 */ /* 0x000fe4000f8e3cff */
[----:B------:R-:W-:Y:S02]  /*8050*/  UIADD3 UR56, UP0, UPT, UR56, UR66, URZ ;  /* 0x0000004238387290 */ /* 0x000fe4000ff1e0ff */
[----:B------:R-:W-:Y:S02]  /*8060*/  UIADD3 UR59, UP1, UPT, UR23, UR59, URZ ;  /* 0x0000003b173b7290 */ /* 0x000fe4000ff3e0ff */
[----:B------:R-:W-:-:S02]  /*8070*/  ULOP3.LUT UR66, UR65, UR67, URZ, 0x3c, !UPT ;  /* 0x0000004341427292 */ /* 0x000fc4000f8e3cff */
[----:B------:R-:W-:Y:S02]  /*8080*/  ULOP3.LUT UR19, UR60, UR19, URZ, 0x3c, !UPT ;  /* 0x000000133c137292 */ /* 0x000fe4000f8e3cff */
[----:B------:R-:W-:Y:S02]  /*8090*/  UIADD3.X UR52, UPT, UPT, UR52, UR60, URZ, UP0, !UPT ;  /* 0x0000003c34347290 */ /* 0x000fe400087fe4ff */
[----:B------:R-:W-:Y:S02]  /*80a0*/  ULOP3.LUT UR60, UR22, UR26, URZ, 0x3c, !UPT ;  /* 0x0000001a163c7292 */ /* 0x000fe4000f8e3cff */
[----:B------:R-:W-:Y:S02]  /*80b0*/  UIADD3.X UR55, UPT, UPT, UR15, UR55, URZ, UP1, !UPT ;  /* 0x000000370f377290 */ /* 0x000fe40008ffe4ff */
[----:B------:R-:W-:Y:S02]  /*80c0*/  UIADD3 UR66, UP0, UPT, UR66, UR62, URZ ;  /* 0x0000003e42427290 */ /* 0x000fe4000ff1e0ff */
[----:B------:R-:W-:-:S02]  /*80d0*/  ULOP3.LUT UR25, UR59, UR25, URZ, 0x3c, !UPT ;  /* 0x000000193b197292 */ /* 0x000fc4000f8e3cff */
[----:B------:R-:W-:Y:S02]  /*80e0*/  ULOP3.LUT UR61, UR55, UR61, URZ, 0x3c, !UPT ;  /* 0x0000003d373d7292 */ /* 0x000fe4000f8e3cff */
[----:B------:R-:W-:Y:S02]  /*80f0*/  UIADD3.X UR60, UPT, UPT, UR60, UR58, URZ, UP0, !UPT ;  /* 0x0000003a3c3c7290 */ /* 0x000fe400087fe4ff */
[----:B------:R-:W-:Y:S02]  /*8100*/  ULOP3.LUT UR58, UR52, UR18, URZ, 0x3c, !UPT ;  /* 0x00000012343a7292 */ /* 0x000fe4000f8e3cff */
[----:B------:R-:W-:Y:S02]  /*8110*/  ULOP3.LUT UR20, UR56, UR20, URZ, 0x3c, !UPT ;  /* 0x0000001438147292 */ /* 0x000fe4000f8e3cff */
[----:B------:R-:W-:Y:S02]  /*8120*/  USHF.R.W.U32 UR18, UR19, 0x1f, UR16 ;  /* 0x0000001f13127899 */ /* 0x000fe40008001e10 */
[----:B------:R-:W-:-:S02]  /*8130*/  USHF.R.W.U32 UR19, UR16, 0x1f, UR19 ;  /* 0x0000001f10137899 */ /* 0x000fc40008001e13 */
[----:B------:R-:W-:Y:S02]  /*8140*/  USHF.R.W.U32 UR16, UR61, 0x1f, UR25 ;  /* 0x0000001f3d107899 */ /* 0x000fe40008001e19 */
[----:B------:R-:W-:Y:S02]  /*8150*/  USHF.R.W.U32 UR25, UR25, 0x1f, UR61 ;  /* 0x0000001f19197899 */ /* 0x000fe40008001e3d */
[----:B------:R-:W-:Y:S02]  /*8160*/  USHF.R.W.U32 UR61, UR20, 0x18, UR58 ;  /* 0x00000018143d7899 */ /* 0x000fe40008001e3a */
[----:B------:R-:W-:Y:S02]  /*8170*/  ULOP3.LUT UR17, UR66, UR17, URZ, 0x3c, !UPT ;  /* 0x0000001142117292 */ /* 0x000fe4000f8e3cff */
[----:B------:R-:W-:Y:S02]  /*8180*/  ULOP3.LUT UR21, UR60, UR21, URZ, 0x3c, !UPT ;  /* 0x000000153c157292 */ /* 0x000fe4000f8e3cff */
[----:B------:R-:W-:-:S02]  /*8190*/  UIADD3 UR29, UP1, UP2, UR32, UR29, UR18 ;  /* 0x0000001d201d7290 */ /* 0x000fc4000fa3e012 */
[----:B------:R-:W-:Y:S02]  /*81a0*/  USHF.R.W.U32 UR20, UR58, 0x18, UR20 ;  /* 0x000000183a147899 */ /* 0x000fe40008001e14 */
[----:B------:R-:W-:Y:S02]  /*81b0*/  UIADD3 UR61, UP0, UPT, UR61, UR27, URZ ;  /* 0x0000001b3d3d7290 */ /* 0x000fe4000ff1e0ff */
[----:B------:R-:W-:Y:S02]  /*81c0*/  UIADD3 UR63, UP3, UPT, UR16, UR63, URZ ;  /* 0x0000003f103f7290 */ /* 0x000fe4000ff7e0ff */
[----:B------:R-:W-:Y:S02]  /*81d0*/  USHF.R.W.U32 UR58, UR17, 0x18, UR21 ;  /* 0x00000018113a7899 */ /* 0x000fe40008001e15 */
[----:B------:R-:W-:Y:S02]  /*81e0*/  UIADD3.X UR70, UPT, UPT, UR33, UR70, UR19, UP1, UP2 ;  /* 0x0000004621467290 */ /* 0x000fe40008fe4413 */
[----:B------:R-:W-:-:S02]  /*81f0*/  UIADD3.X UR20, UPT, UPT, UR20, UR53, URZ, UP0, !UPT ;  /* 0x0000003514147290 */ /* 0x000fc400087fe4ff */
[----:B------:R-:W-:Y:S02]  /*8200*/  USHF.R.W.U32 UR17, UR21, 0x18, UR17 ;  /* 0x0000001815117899 */ /* 0x000fe40008001e11 */
[----:B------:R-:W-:Y:S02]  /*8210*/  UIADD3.X UR71, UPT, UPT, UR25, UR71, URZ, UP3, !UPT ;  /* 0x0000004719477290 */ /* 0x000fe40009ffe4ff */
[----:B------:R-:W-:Y:S02]  /*8220*/  UIADD3 UR58, UP0, UP1, UR58, UR38, UR22 ;  /* 0x000000263a3a7290 */ /* 0x000fe4000f91e016 */
[----:B------:R-:W-:Y:S02]  /*8230*/  ULOP3.LUT UR62, UR70, UR24, URZ, 0x3c, !UPT ;  /* 0x00000018463e7292 */ /* 0x000fe4000f8e3cff */
[----:B------:R-:W-:Y:S02]  /*8240*/  ULOP3.LUT UR23, UR20, UR27, UR23, 0x96, !UPT ;  /* 0x0000001b14177292 */ /* 0x000fe4000f8e9617 */
[----:B------:R-:W-:-:S02]  /*8250*/  ULOP3.LUT UR27, UR71, UR57, URZ, 0x3c, !UPT ;  /* 0x00000039471b7292 */ /* 0x000fc4000f8e3cff */
[----:B------:R-:W-:Y:S02]  /*8260*/  UIADD3.X UR17, UPT, UPT, UR17, UR39, UR65, UP0, UP1 ;  /* 0x0000002711117290 */ /* 0x000fe400087e2441 */
[----:B------:R-:W-:Y:S02]  /*8270*/  ULOP3.LUT UR15, UR61, UR53, UR15, 0x96, !UPT ;  /* 0x000000353d0f7292 */ /* 0x000fe4000f8e960f */
[----:B------:R-:W-:Y:S02]  /*8280*/  ULOP3.LUT UR21, UR29, UR28, URZ, 0x3c, !UPT ;  /* 0x0000001c1d157292 */ /* 0x000fe4000f8e3cff */
[----:B------:R-:W-:Y:S02]  /*8290*/  UIADD3 UR62, UP0, UPT, UR62, UR59, URZ ;  /* 0x0000003b3e3e7290 */ /* 0x000fe4000ff1e0ff */
[----:B------:R-:W-:Y:S02]  /*82a0*/  ULOP3.LUT UR53, UR63, UR54, URZ, 0x3c, !UPT ;  /* 0x000000363f357292 */ /* 0x000fe4000f8e3cff */
[----:B------:R-:W-:-:S02]  /*82b0*/  UIADD3 UR27, UP1, UPT, UR27, UR64, URZ ;  /* 0x000000401b1b7290 */ /* 0x000fc4000ff3e0ff */
[----:B------:R-:W-:Y:S02]  /*82c0*/  ULOP3.LUT UR22, UR17, UR22, UR26, 0x96, !UPT ;  /* 0x0000001611167292 */ /* 0x000fe4000f8e961a */
[----:B------:R-:W-:Y:S02]  /*82d0*/  USHF.R.W.U32 UR26, UR15, 0x10, UR23 ;  /* 0x000000100f1a7899 */ /* 0x000fe40008001e17 */
[----:B------:R-:W-:Y:S02]  /*82e0*/  UIADD3.X UR21, UPT, UPT, UR21, UR55, URZ, UP0, !UPT ;  /* 0x0000003715157290 */ /* 0x000fe400087fe4ff */
[----:B------:R-:W-:Y:S02]  /*82f0*/  UIADD3.X UR53, UPT, UPT, UR53, UR69, URZ, UP1, !UPT ;  /* 0x0000004535357290 */ /* 0x000fe40008ffe4ff */
[----:B------:R-:W-:Y:S02]  /*8300*/  UIADD3 UR26, UP0, UPT, UR26, UR56, URZ ;  /* 0x000000381a1a7290 */ /* 0x000fe4000ff1e0ff */
[----:B------:R-:W-:-:S02]  /*8310*/  ULOP3.LUT UR18, UR62, UR18, URZ, 0x3c, !UPT ;  /* 0x000000123e127292 */ /* 0x000fc4000f8e3cff */
[----:B------:R-:W-:Y:S02]  /*8320*/  ULOP3.LUT UR56, UR21, UR19, URZ, 0x3c, !UPT ;  /* 0x0000001315387292 */ /* 0x000fe4000f8e3cff */
[----:B------:R-:W-:Y:S02]  /*8330*/  USHF.R.W.U32 UR15, UR23, 0x10, UR15 ;  /* 0x00000010170f7899 */ /* 0x000fe40008001e0f */
[----:B------:R-:W-:Y:S02]  /*8340*/  ULOP3.LUT UR23, UR27, UR16, URZ, 0x3c, !UPT ;  /* 0x000000101b177292 */ /* 0x000fe4000f8e3cff */
[----:B------:R-:W-:Y:S02]  /*8350*/  ULOP3.LUT UR55, UR53, UR25, URZ, 0x3c, !UPT ;  /* 0x0000001935377292 */ /* 0x000fe4000f8e3cff */
[----:B------:R-:W-:Y:S02]  /*8360*/  USHF.R.W.U32 UR19, UR18, 0x18, UR56 ;  /* 0x0000001812137899 */ /* 0x000fe40008001e38 */
[----:B------:R-:W-:-:S02]  /*8370*/  UIADD3.X UR15, UPT, UPT, UR15, UR52, URZ, UP0, !UPT ;  /* 0x000000340f0f7290 */ /* 0x000fc400087fe4ff */
[----:B------:R-:W-:Y:S02]  /*8380*/  USHF.R.W.U32 UR52, UR23, 0x18, UR55 ;  /* 0x0000001817347899 */ /* 0x000fe40008001e37 */
[----:B------:R-:W-:Y:S02]  /*8390*/  USHF.R.W.U32 UR25, UR56, 0x18, UR18 ;  /* 0x0000001838197899 */ /* 0x000fe40008001e12 */
[----:B------:R-:W-:Y:S02]  /*83a0*/  UIADD3 UR18, UP0, UP1, UR19, UR34, UR29 ;  /* 0x0000002213127290 */ /* 0x000fe4000f91e01d */
[----:B------:R-:W-:Y:S02]  /*83b0*/  USHF.R.W.U32 UR23, UR55, 0x18, UR23 ;  /* 0x0000001837177899 */ /* 0x000fe40008001e17 */
[----:B------:R-:W-:Y:S02]  /*83c0*/  UIADD3 UR52, UP2, UP3, UR52, UR48, UR63 ;  /* 0x0000003034347290 */ /* 0x000fe4000fb5e03f */
[----:B------:R-:W-:-:S02]  /*83d0*/  UIADD3.X UR19, UPT, UPT, UR25, UR35, UR70, UP0, UP1 ;  /* 0x0000002319137290 */ /* 0x000fc400087e2446 */
[----:B------:R-:W-:Y:S02]  /*83e0*/  UIADD3.X UR23, UPT, UPT, UR23, UR49, UR71, UP2, UP3 ;  /* 0x0000003117177290 */ /* 0x000fe400097e6447 */
[----:B------:R-:W-:Y:S02]  /*83f0*/  ULOP3.LUT UR25, UR18, UR70, UR24, 0x96, !UPT ;  /* 0x0000004612197292 */ /* 0x000fe4000f8e9618 */
[----:B------:R-:W-:Y:S02]  /*8400*/  ULOP3.LUT UR28, UR19, UR29, UR28, 0x96, !UPT ;  /* 0x0000001d131c7292 */ /* 0x000fe4000f8e961c */
[----:B------:R-:W-:Y:S02]  /*8410*/  ULOP3.LUT UR57, UR52, UR71, UR57, 0x96, !UPT ;  /* 0x0000004734397292 */ /* 0x000fe4000f8e9639 */
[----:B------:R-:W-:Y:S02]  /*8420*/  ULOP3.LUT UR29, UR23, UR63, UR54, 0x96, !UPT ;  /* 0x0000003f171d7292 */ /* 0x000fe4000f8e9636 */
[----:B------:R-:W-:-:S02]  /*8430*/  USHF.R.W.U32 UR24, UR25, 0x10, UR28 ;  /* 0x0000001019187899 */ /* 0x000fc40008001e1c */
[----:B------:R-:W-:Y:S02]  /*8440*/  USHF.R.W.U32 UR25, UR28, 0x10, UR25 ;  /* 0x000000101c197899 */ /* 0x000fe40008001e19 */
[----:B------:R-:W-:Y:S01]  /*8450*/  USHF.R.W.U32 UR28, UR57, 0x10, UR29 ;  /* 0x00000010391c7899 */ /* 0x000fe20008001e1d */
[----:B------:R-:W0:Y:S03]  /*8460*/  LDCU UR68, c[0x0][0x360] ;  /* 0x00006c00ff4477ac */ /* 0x000e260008000800 */
[----:B------:R-:W-:Y:S02]  /*8470*/  UIADD3 UR28, UP1, UPT, UR28, UR27, URZ ;  /* 0x0000001b1c1c7290 */ /* 0x000fe4000ff3e0ff */
[----:B------:R-:W-:Y:S02]  /*8480*/  UIADD3 UR24, UP0, UPT, UR24, UR62, URZ ;  /* 0x0000003e18187290 */ /* 0x000fe4000ff1e0ff */
[----:B------:R-:W-:-:S02]  /*8490*/  ULOP3.LUT UR28, UR61, 0xf2bdc928, UR28, 0x96, !UPT ;  /* 0xf2bdc9283d1c7892 */ /* 0x000fc4000f8e961c */
[----:B------:R-:W-:Y:S02]  /*84a0*/  UIADD3.X UR25, UPT, UPT, UR25, UR21, URZ, UP0, !UPT ;  /* 0x0000001519197290 */ /* 0x000fe400087fe4ff */
[----:B------:R-:W-:Y:S02]  /*84b0*/  UISETP.NE.AND UP0, UPT, UR28, URZ, UPT ;  /* 0x000000ff1c00728c */ /* 0x000fe4000bf05270 */
[----:B------:R-:W-:Y:S02]  /*84c0*/  USHF.R.W.U32 UR29, UR29, 0x10, UR57 ;  /* 0x000000101d1d7899 */ /* 0x000fe40008001e39 */
[----:B------:R-:W-:Y:S01]  /*84d0*/  ULOP3.LUT UR65, UR58, UR65, UR67, 0x96, !UPT ;  /* 0x000000413a417292 */ /* 0x000fe2000f8e9643 */
[----:B0-----:R-:W-:Y:S01]  /*84e0*/  IMAD R0, R0, UR68, R3 ;  /* 0x0000004400007c24 */ /* 0x001fe2000f8e0203 */
[----:B------:R-:W-:Y:S02]  /*84f0*/  UIADD3.X UR29, UPT, UPT, UR29, UR53, URZ, UP1, !UPT ;  /* 0x000000351d1d7290 */ /* 0x000fe40008ffe4ff */
[----:B------:R-:W-:Y:S01]  /*8500*/  USHF.R.W.U32 UR16, UR65, 0x10, UR22 ;  /* 0x0000001041107899 */ /* 0x000fe20008001e16 */
[----:B------:R-:W-:Y:S01]  /*8510*/  IMAD.SHL.U32 R0, R0, 0x40, RZ ;  /* 0x0000004000007824 */ /* 0x000fe200078e00ff */
[----:B------:R-:W-:-:S02]  /*8520*/  USHF.R.W.U32 UR22, UR22, 0x10, UR65 ;  /* 0x0000001016167899 */ /* 0x000fc40008001e41 */
[----:B------:R-:W-:Y:S02]  /*8530*/  ULOP3.LUT UR26, UR26, 0xfe94f82b, UR52, 0x96, !UPT ;  /* 0xfe94f82b1a1a7892 */ /* 0x000fe4000f8e9634 */
[----:B------:R-:W-:Y:S02]  /*8540*/  ULOP3.LUT UR15, UR15, 0x3c6ef372, UR23, 0x96, !UPT ;  /* 0x3c6ef3720f0f7892 */ /* 0x000fe4000f8e9617 */
[----:B------:R-:W-:Y:S02]  /*8550*/  ULOP3.LUT UR21, UR24, 0x5f1d36f1, UR58, 0x96, !UPT ;  /* 0x5f1d36f118157892 */ /* 0x000fe4000f8e963a */
[----:B------:R-:W-:Y:S02]  /*8560*/  ULOP3.LUT UR29, UR20, 0x6a09e667, UR29, 0x96, !UPT ;  /* 0x6a09e667141d7892 */ /* 0x000fe4000f8e961d */
[----:B------:R-:W-:Y:S01]  /*8570*/  ULOP3.LUT UR17, UR25, 0xa54ff53a, UR17, 0x96, !UPT ;  /* 0xa54ff53a19117892 */ /* 0x000fe2000f8e9611 */
[----:B------:R-:W-:Y:S11]  /*8580*/  BRA.U !UP0, `(.L_x_0) ;  /* 0x00000001081c7547 */ /* 0x000ff6000b800000 */
[----:B------:R-:W-:-:S04]  /*8590*/  UIADD3 UR4, UPT, UPT, UR4, 0x1, URZ ;  /* 0x0000000104047890 */ /* 0x000fc8000fffe0ff */
[----:B------:R-:W-:-:S09]  /*85a0*/  UISETP.NE.AND UP0, UPT, UR4, 0x40, UPT ;  /* 0x000000400400788c */ /* 0x000fd2000bf05270 */
[----:B------:R-:W-:Y:S05]  /*85b0*/  BRA.U UP0, `(.L_x_1) ;  /* 0xffffff7d00d07547 */ /* 0x000fea000b83ffff */
[----:B------:R-:W0:Y:S01]  /*85c0*/  LDC.64 R2, c[0x0][0x380] ;  /* 0x0000e000ff027b82 */ /* 0x000e220000000a00 */
[----:B------:R-:W-:-:S05]  /*85d0*/  VIADD R5, R0, 0x3f ;  /* 0x0000003f00057836 */ /* 0x000fca0000000000 */
[----:B0-----:R-:W-:Y:S01]  /*85e0*/  STG.E desc[UR30][R2.64+0x100], R5 ;  /* 0x0001000502007986 */ /* 0x001fe2000c10191e */
[----:B------:R-:W-:Y:S05]  /*85f0*/  EXIT ;  /* 0x000000000000794d */ /* 0x000fea0003800000 */
.L_x_0:
[----:B------:R-:W0:Y:S01]  /*8600*/  LDC.64 R2, c[0x0][0x380] ;  /* 0x0000e000ff027b82 */ /* 0x000e220000000a00 */
[C---:B------:R-:W-:Y:S01]  /*8610*/  LOP3.LUT P0, RZ, R0.reuse, UR4, RZ, 0xfc, !PT ;  /* 0x0000000400ff7c12 */ /* 0x040fe2000f80fcff */
[----:B------:R-:W-:Y:S01]  /*8620*/  UIADD3 UR16, UP0, UPT, UR16, UR66, URZ ;  /* 0x0000004210107290 */ /* 0x000fe2000ff1e0ff */
[----:B------:R-:W-:-:S03]  /*8630*/  VIADD R5, R0, UR4 ;  /* 0x0000000400057c36 */ /* 0x000fc60008000000 */
[----:B------:R-:W-:Y:S02]  /*8640*/  UIADD3.X UR22, UPT, UPT, UR22, UR60, URZ, UP0, !UPT ;  /* 0x0000003c16167290 */ /* 0x000fe400087fe4ff */
[----:B------:R-:W-:Y:S02]  /*8650*/  ULOP3.LUT UR16, UR18, UR16, URZ, 0x3c, !UPT ;  /* 0x0000001012107292 */ /* 0x000fe4000f8e3cff */
[----:B------:R-:W-:Y:S01]  /*8660*/  ULOP3.LUT UR22, UR19, UR22, URZ, 0x3c, !UPT ;  /* 0x0000001613167292 */ /* 0x000fe2000f8e3cff */
[----:B0-----:R0:W-:Y:S03]  /*8670*/  STG.E desc[UR30][R2.64+0x100], R5 ;  /* 0x0001000502007986 */ /* 0x0011e6000c10191e */
[----:B------:R-:W-:Y:S08]  /*8680*/  @!P0 EXIT ;  /* 0x000000000000894d */ /* 0x000ff00003800000 */
[----:B0-----:R-:W0:Y:S01]  /*8690*/  LDC.64 R2, c[0x0][0x398] ;  /* 0x0000e600ff027b82 */ /* 0x001e220000000a00 */
[----:B------:R-:W-:Y:S01]  /*86a0*/  ULOP3.LUT UR4, UR16, 0x84caa73b, URZ, 0x3c, !UPT ;  /* 0x84caa73b10047892 */ /* 0x000fe2000f8e3cff */
[----:B------:R-:W-:Y:S01]  /*86b0*/  IMAD.U32 R14, RZ, RZ, UR42 ;  /* 0x0000002aff0e7e24 */ /* 0x000fe2000f8e00ff */
[----:B------:R-:W-:Y:S01]  /*86c0*/  ULOP3.LUT UR5, UR22, 0xbb67ae85, URZ, 0x3c, !UPT ;  /* 0xbb67ae8516057892 */ /* 0x000fe2000f8e3cff */
[----:B------:R-:W-:Y:S02]  /*86d0*/  IMAD.U32 R15, RZ, RZ, UR43 ;  /* 0x0000002bff0f7e24 */ /* 0x000fe4000f8e00ff */
[----:B------:R-:W-:Y:S02]  /*86e0*/  IMAD.U32 R6, RZ, RZ, UR28 ;  /* 0x0000001cff067e24 */ /* 0x000fe4000f8e00ff */
[----:B------:R-:W1:Y:S01]  /*86f0*/  LDC.64 R4, c[0x0][0x388] ;  /* 0x0000e200ff047b82 */ /* 0x000e620000000a00 */
[----:B------:R-:W-:Y:S02]  /*8700*/  IMAD.U32 R7, RZ, RZ, UR29 ;  /* 0x0000001dff077e24 */ /* 0x000fe4000f8e00ff */
[----:B------:R-:W-:-:S02]  /*8710*/  IMAD.U32 R10, RZ, RZ, UR26 ;  /* 0x0000001aff0a7e24 */ /* 0x000fc4000f8e00ff */
[----:B------:R-:W-:Y:S02]  /*8720*/  IMAD.U32 R11, RZ, RZ, UR15 ;  /* 0x0000000fff0b7e24 */ /* 0x000fe4000f8e00ff */
[----:B------:R-:W-:Y:S02]  /*8730*/  IMAD.U32 R12, RZ, RZ, UR21 ;  /* 0x00000015ff0c7e24 */ /* 0x000fe4000f8e00ff */
[----:B------:R-:W-:Y:S02]  /*8740*/  IMAD.U32 R13, RZ, RZ, UR17 ;  /* 0x00000011ff0d7e24 */ /* 0x000fe4000f8e00ff */
[----:B------:R-:W-:Y:S02]  /*8750*/  IMAD.U32 R8, RZ, RZ, UR4 ;  /* 0x00000004ff087e24 */ /* 0x000fe4000f8e00ff */
[----:B------:R-:W-:Y:S01]  /*8760*/  IMAD.U32 R9, RZ, RZ, UR5 ;  /* 0x00000005ff097e24 */ /* 0x000fe2000f8e00ff */
[----:B0-----:R-:W-:Y:S04]  /*8770*/  STG.E.64 desc[UR30][R2.64], R14 ;  /* 0x0000000e02007986 */ /* 0x001fe8000c101b1e */
[----:B-1----:R-:W-:Y:S04]  /*8780*/  STG.E.64 desc[UR30][R4.64], R6 ;  /* 0x0000000604007986 */ /* 0x002fe8000c101b1e */
[----:B------:R-:W-:Y:S04]  /*8790*/  STG.E.64 desc[UR30][R4.64+0x10], R10 ;  /* 0x0000100a04007986 */ /* 0x000fe8000c101b1e */
[----:B------:R-:W-:Y:S04]  /*87a0*/  STG.E.64 desc[UR30][R4.64+0x18], R12 ;  /* 0x0000180c04007986 */ /* 0x000fe8000c101b1e */
[----:B------:R-:W-:Y:S01]  /*87b0*/  STG.E.64 desc[UR30][R4.64+0x8], R8 ;  /* 0x0000080804007986 */ /* 0x000fe2000c101b1e */
[----:B------:R-:W-:Y:S05]  /*87c0*/  EXIT ;  /* 0x000000000000794d */ /* 0x000fea0003800000 */
.L_x_2:
[----:B------:R-:W-:-:S00]  /*87d0*/  BRA `(.L_x_2) ;  /* 0xfffffffc00fc7947 */ /* 0x000fc0000383ffff */
[----:B------:R-:W-:-:S00]  /*87e0*/  NOP ;  /* 0x0000000000007918 */ /* 0x000fc00000000000 */
        /* <DEDUP_REMOVED lines=9> */
.L_x_3:


//--------------------- .nv.shared.reserved.0     --------------------------
	.section	.nv.shared.reserved.0,"aw",@nobits
	.weak		__nv_reservedSMEM_offset_0_alias
	.size		__nv_reservedSMEM_offset_0_alias, 0, 64
	.other		__nv_reservedSMEM_offset_0_alias,@"STO_CUDA_RESERVED_SHARED STV_DEFAULT"
__nv_reservedSMEM_offset_0_alias:
	.zero		0
	.zero		64


//--------------------- .nv.constant0._Z10nonceGrindPhS_PKhS_ --------------------------
	.section	.nv.constant0._Z10nonceGrindPhS_PKhS_,"a",@progbits
	.sectionflags	@""
	.align	4
.nv.constant0._Z10nonceGrindPhS_PKhS_:
	.zero		928


//--------------------- SYMBOLS --------------------------

	.type		.nv.reservedSmem.offset0,@object
	.size		.nv.reservedSmem.offset0,0x4
